//
// Generated by NVIDIA NVVM Compiler
//
// Compiler Build ID: CL-36424714
// Cuda compilation tools, release 13.0, V13.0.88
// Based on NVVM 20.0.0
//

.version 9.0
.target sm_100
.address_size 64

	// .globl	_ZN3cub18CUB_300001_SM_10006detail11EmptyKernelIvEEvv
// _ZZN3cub18CUB_300001_SM_10006detail6reduce28DeviceReduceSingleTileKernelINS2_10policy_hubIfjN4cuda3std3__44plusIfEEE10Policy1000EN6thrust24THRUST_300001_SM_1000_NS6detail15normal_iteratorINSD_10device_ptrIfEEEEPfjS9_ff27SquaredDistanceFromConstantEEvT0_T1_T2_T3_T4_T6_E12temp_storage has been demoted
// _ZZN3cub18CUB_300001_SM_10006detail6reduce18DeviceReduceKernelINS2_10policy_hubIfjN4cuda3std3__44plusIfEEE10Policy1000EN6thrust24THRUST_300001_SM_1000_NS6detail15normal_iteratorINSD_10device_ptrIfEEEEjS9_f27SquaredDistanceFromConstantEEvT0_PT3_T1_NS0_13GridEvenShareISN_EET2_T4_E12temp_storage has been demoted
// _ZZN3cub18CUB_300001_SM_10006detail6reduce28DeviceReduceSingleTileKernelINS2_10policy_hubIfjN4cuda3std3__44plusIfEEE10Policy1000EPfSC_iS9_ffNS7_10__identityEEEvT0_T1_T2_T3_T4_T6_E12temp_storage has been demoted
// _ZZN3cub18CUB_300001_SM_10006detail6reduce28DeviceReduceSingleTileKernelINS2_10policy_hubIfyN4cuda3std3__44plusIfEEE10Policy1000EN6thrust24THRUST_300001_SM_1000_NS6detail15normal_iteratorINSD_10device_ptrIfEEEEPfyS9_ff27SquaredDistanceFromConstantEEvT0_T1_T2_T3_T4_T6_E12temp_storage has been demoted
// _ZZN3cub18CUB_300001_SM_10006detail6reduce18DeviceReduceKernelINS2_10policy_hubIfyN4cuda3std3__44plusIfEEE10Policy1000EN6thrust24THRUST_300001_SM_1000_NS6detail15normal_iteratorINSD_10device_ptrIfEEEEyS9_f27SquaredDistanceFromConstantEEvT0_PT3_T1_NS0_13GridEvenShareISN_EET2_T4_E12temp_storage has been demoted
// _ZZN3cub18CUB_300001_SM_10006detail6reduce28DeviceReduceSingleTileKernelINS2_10policy_hubIfyN4cuda3std3__44plusIfEEE10Policy1000EPfSC_iS9_ffNS7_10__identityEEEvT0_T1_T2_T3_T4_T6_E12temp_storage has been demoted
.global .align 1 .b8 _ZN30_INTERNAL_7537b98a_4_k_cu_main4cuda3std3__45__cpo5beginE[1];
.global .align 1 .b8 _ZN30_INTERNAL_7537b98a_4_k_cu_main4cuda3std3__45__cpo3endE[1];
.global .align 1 .b8 _ZN30_INTERNAL_7537b98a_4_k_cu_main4cuda3std3__45__cpo6cbeginE[1];
.global .align 1 .b8 _ZN30_INTERNAL_7537b98a_4_k_cu_main4cuda3std3__45__cpo4cendE[1];
.global .align 1 .b8 _ZN30_INTERNAL_7537b98a_4_k_cu_main4cuda3std3__45__cpo6rbeginE[1];
.global .align 1 .b8 _ZN30_INTERNAL_7537b98a_4_k_cu_main4cuda3std3__45__cpo4rendE[1];
.global .align 1 .b8 _ZN30_INTERNAL_7537b98a_4_k_cu_main4cuda3std3__45__cpo7crbeginE[1];
.global .align 1 .b8 _ZN30_INTERNAL_7537b98a_4_k_cu_main4cuda3std3__45__cpo5crendE[1];
.global .align 1 .b8 _ZN30_INTERNAL_7537b98a_4_k_cu_main4cuda3std3__432_GLOBAL__N__7537b98a_4_k_cu_main6ignoreE[1];
.global .align 1 .b8 _ZN30_INTERNAL_7537b98a_4_k_cu_main4cuda3std3__419piecewise_constructE[1];
.global .align 1 .b8 _ZN30_INTERNAL_7537b98a_4_k_cu_main4cuda3std3__48in_placeE[1];
.global .align 1 .b8 _ZN30_INTERNAL_7537b98a_4_k_cu_main4cuda3std3__420unreachable_sentinelE[1];
.global .align 1 .b8 _ZN30_INTERNAL_7537b98a_4_k_cu_main4cuda3std3__47nulloptE[1];
.global .align 1 .b8 _ZN30_INTERNAL_7537b98a_4_k_cu_main4cuda3std3__48unexpectE[1];
.global .align 1 .b8 _ZN30_INTERNAL_7537b98a_4_k_cu_main4cuda3std6ranges3__45__cpo4swapE[1];
.global .align 1 .b8 _ZN30_INTERNAL_7537b98a_4_k_cu_main4cuda3std6ranges3__45__cpo9iter_moveE[1];
.global .align 1 .b8 _ZN30_INTERNAL_7537b98a_4_k_cu_main4cuda3std6ranges3__45__cpo5beginE[1];
.global .align 1 .b8 _ZN30_INTERNAL_7537b98a_4_k_cu_main4cuda3std6ranges3__45__cpo3endE[1];
.global .align 1 .b8 _ZN30_INTERNAL_7537b98a_4_k_cu_main4cuda3std6ranges3__45__cpo6cbeginE[1];
.global .align 1 .b8 _ZN30_INTERNAL_7537b98a_4_k_cu_main4cuda3std6ranges3__45__cpo4cendE[1];
.global .align 1 .b8 _ZN30_INTERNAL_7537b98a_4_k_cu_main4cuda3std6ranges3__45__cpo7advanceE[1];
.global .align 1 .b8 _ZN30_INTERNAL_7537b98a_4_k_cu_main4cuda3std6ranges3__45__cpo9iter_swapE[1];
.global .align 1 .b8 _ZN30_INTERNAL_7537b98a_4_k_cu_main4cuda3std6ranges3__45__cpo4nextE[1];
.global .align 1 .b8 _ZN30_INTERNAL_7537b98a_4_k_cu_main4cuda3std6ranges3__45__cpo4prevE[1];
.global .align 1 .b8 _ZN30_INTERNAL_7537b98a_4_k_cu_main4cuda3std6ranges3__45__cpo4dataE[1];
.global .align 1 .b8 _ZN30_INTERNAL_7537b98a_4_k_cu_main4cuda3std6ranges3__45__cpo5cdataE[1];
.global .align 1 .b8 _ZN30_INTERNAL_7537b98a_4_k_cu_main4cuda3std6ranges3__45__cpo4sizeE[1];
.global .align 1 .b8 _ZN30_INTERNAL_7537b98a_4_k_cu_main4cuda3std6ranges3__45__cpo5ssizeE[1];
.global .align 1 .b8 _ZN30_INTERNAL_7537b98a_4_k_cu_main4cuda3std6ranges3__45__cpo8distanceE[1];
.global .align 1 .b8 _ZN30_INTERNAL_7537b98a_4_k_cu_main6thrust24THRUST_300001_SM_1000_NS8cuda_cub3parE[1];
.global .align 1 .b8 _ZN30_INTERNAL_7537b98a_4_k_cu_main6thrust24THRUST_300001_SM_1000_NS8cuda_cub10par_nosyncE[1];
.global .align 1 .b8 _ZN30_INTERNAL_7537b98a_4_k_cu_main6thrust24THRUST_300001_SM_1000_NS6system6detail10sequential3seqE[1];
.global .align 1 .b8 _ZN30_INTERNAL_7537b98a_4_k_cu_main6thrust24THRUST_300001_SM_1000_NS12placeholders2_1E[1];
.global .align 1 .b8 _ZN30_INTERNAL_7537b98a_4_k_cu_main6thrust24THRUST_300001_SM_1000_NS12placeholders2_2E[1];
.global .align 1 .b8 _ZN30_INTERNAL_7537b98a_4_k_cu_main6thrust24THRUST_300001_SM_1000_NS12placeholders2_3E[1];
.global .align 1 .b8 _ZN30_INTERNAL_7537b98a_4_k_cu_main6thrust24THRUST_300001_SM_1000_NS12placeholders2_4E[1];
.global .align 1 .b8 _ZN30_INTERNAL_7537b98a_4_k_cu_main6thrust24THRUST_300001_SM_1000_NS12placeholders2_5E[1];
.global .align 1 .b8 _ZN30_INTERNAL_7537b98a_4_k_cu_main6thrust24THRUST_300001_SM_1000_NS12placeholders2_6E[1];
.global .align 1 .b8 _ZN30_INTERNAL_7537b98a_4_k_cu_main6thrust24THRUST_300001_SM_1000_NS12placeholders2_7E[1];
.global .align 1 .b8 _ZN30_INTERNAL_7537b98a_4_k_cu_main6thrust24THRUST_300001_SM_1000_NS12placeholders2_8E[1];
.global .align 1 .b8 _ZN30_INTERNAL_7537b98a_4_k_cu_main6thrust24THRUST_300001_SM_1000_NS12placeholders2_9E[1];
.global .align 1 .b8 _ZN30_INTERNAL_7537b98a_4_k_cu_main6thrust24THRUST_300001_SM_1000_NS12placeholders3_10E[1];
.global .align 1 .b8 _ZN30_INTERNAL_7537b98a_4_k_cu_main6thrust24THRUST_300001_SM_1000_NS3seqE[1];

.visible .entry _ZN3cub18CUB_300001_SM_10006detail11EmptyKernelIvEEvv()
{


	ret;

}
	// .globl	_ZN3cub18CUB_300001_SM_10006detail8for_each13static_kernelINS2_12policy_hub_t12policy_500_tEmN6thrust24THRUST_300001_SM_1000_NS8cuda_cub6__fill7functorINS7_6detail15normal_iteratorINS7_10device_ptrIfEEEEfEEEEvT0_T1_
.visible .entry _ZN3cub18CUB_300001_SM_10006detail8for_each13static_kernelINS2_12policy_hub_t12policy_500_tEmN6thrust24THRUST_300001_SM_1000_NS8cuda_cub6__fill7functorINS7_6detail15normal_iteratorINS7_10device_ptrIfEEEEfEEEEvT0_T1_(
	.param .u64 _ZN3cub18CUB_300001_SM_10006detail8for_each13static_kernelINS2_12policy_hub_t12policy_500_tEmN6thrust24THRUST_300001_SM_1000_NS8cuda_cub6__fill7functorINS7_6detail15normal_iteratorINS7_10device_ptrIfEEEEfEEEEvT0_T1__param_0,
	.param .align 8 .b8 _ZN3cub18CUB_300001_SM_10006detail8for_each13static_kernelINS2_12policy_hub_t12policy_500_tEmN6thrust24THRUST_300001_SM_1000_NS8cuda_cub6__fill7functorINS7_6detail15normal_iteratorINS7_10device_ptrIfEEEEfEEEEvT0_T1__param_1[16]
)
.maxntid 256
{
	.reg .pred 	%p<4>;
	.reg .b16 	%rs<5>;
	.reg .b32 	%r<10>;
	.reg .b32 	%f<3>;
	.reg .b64 	%rd<16>;

	ld.param.f32 	%f2, [_ZN3cub18CUB_300001_SM_10006detail8for_each13static_kernelINS2_12policy_hub_t12policy_500_tEmN6thrust24THRUST_300001_SM_1000_NS8cuda_cub6__fill7functorINS7_6detail15normal_iteratorINS7_10device_ptrIfEEEEfEEEEvT0_T1__param_1+8];
	ld.param.u64 	%rd4, [_ZN3cub18CUB_300001_SM_10006detail8for_each13static_kernelINS2_12policy_hub_t12policy_500_tEmN6thrust24THRUST_300001_SM_1000_NS8cuda_cub6__fill7functorINS7_6detail15normal_iteratorINS7_10device_ptrIfEEEEfEEEEvT0_T1__param_1];
	ld.param.u64 	%rd5, [_ZN3cub18CUB_300001_SM_10006detail8for_each13static_kernelINS2_12policy_hub_t12policy_500_tEmN6thrust24THRUST_300001_SM_1000_NS8cuda_cub6__fill7functorINS7_6detail15normal_iteratorINS7_10device_ptrIfEEEEfEEEEvT0_T1__param_0];
	mov.u32 	%r7, %ctaid.x;
	mul.wide.u32 	%rd1, %r7, 512;
	sub.s64 	%rd2, %rd5, %rd1;
	setp.lt.u64 	%p1, %rd2, 512;
	@%p1 bra 	$L__BB1_2;
	mov.u32 	%r9, %tid.x;
	cvta.to.global.u64 	%rd11, %rd4;
	cvt.u64.u32 	%rd12, %r9;
	add.s64 	%rd13, %rd1, %rd12;
	shl.b64 	%rd14, %rd13, 2;
	add.s64 	%rd15, %rd11, %rd14;
	st.global.f32 	[%rd15], %f2;
	st.global.f32 	[%rd15+1024], %f2;
	bra.uni 	$L__BB1_6;
$L__BB1_2:
	cvta.to.global.u64 	%rd6, %rd4;
	mov.u32 	%r1, %tid.x;
	cvt.u64.u32 	%rd7, %r1;
	setp.le.u64 	%p2, %rd2, %rd7;
	add.s64 	%rd8, %rd1, %rd7;
	shl.b64 	%rd9, %rd8, 2;
	add.s64 	%rd3, %rd6, %rd9;
	@%p2 bra 	$L__BB1_4;
	st.global.f32 	[%rd3], %f2;
$L__BB1_4:
	add.s32 	%r8, %r1, 256;
	cvt.u64.u32 	%rd10, %r8;
	setp.le.u64 	%p3, %rd2, %rd10;
	@%p3 bra 	$L__BB1_6;
	st.global.f32 	[%rd3+1024], %f2;
$L__BB1_6:
	ret;

}
	// .globl	_ZN3cub18CUB_300001_SM_10006detail8for_each13static_kernelINS2_12policy_hub_t12policy_500_tEmN6thrust24THRUST_300001_SM_1000_NS8cuda_cub20__uninitialized_fill7functorINS7_10device_ptrIfEEfEEEEvT0_T1_
.visible .entry _ZN3cub18CUB_300001_SM_10006detail8for_each13static_kernelINS2_12policy_hub_t12policy_500_tEmN6thrust24THRUST_300001_SM_1000_NS8cuda_cub20__uninitialized_fill7functorINS7_10device_ptrIfEEfEEEEvT0_T1_(
	.param .u64 _ZN3cub18CUB_300001_SM_10006detail8for_each13static_kernelINS2_12policy_hub_t12policy_500_tEmN6thrust24THRUST_300001_SM_1000_NS8cuda_cub20__uninitialized_fill7functorINS7_10device_ptrIfEEfEEEEvT0_T1__param_0,
	.param .align 8 .b8 _ZN3cub18CUB_300001_SM_10006detail8for_each13static_kernelINS2_12policy_hub_t12policy_500_tEmN6thrust24THRUST_300001_SM_1000_NS8cuda_cub20__uninitialized_fill7functorINS7_10device_ptrIfEEfEEEEvT0_T1__param_1[16]
)
.maxntid 256
{
	.reg .pred 	%p<4>;
	.reg .b16 	%rs<5>;
	.reg .b32 	%r<10>;
	.reg .b32 	%f<3>;
	.reg .b64 	%rd<16>;

	ld.param.f32 	%f2, [_ZN3cub18CUB_300001_SM_10006detail8for_each13static_kernelINS2_12policy_hub_t12policy_500_tEmN6thrust24THRUST_300001_SM_1000_NS8cuda_cub20__uninitialized_fill7functorINS7_10device_ptrIfEEfEEEEvT0_T1__param_1+8];
	ld.param.u64 	%rd4, [_ZN3cub18CUB_300001_SM_10006detail8for_each13static_kernelINS2_12policy_hub_t12policy_500_tEmN6thrust24THRUST_300001_SM_1000_NS8cuda_cub20__uninitialized_fill7functorINS7_10device_ptrIfEEfEEEEvT0_T1__param_1];
	ld.param.u64 	%rd5, [_ZN3cub18CUB_300001_SM_10006detail8for_each13static_kernelINS2_12policy_hub_t12policy_500_tEmN6thrust24THRUST_300001_SM_1000_NS8cuda_cub20__uninitialized_fill7functorINS7_10device_ptrIfEEfEEEEvT0_T1__param_0];
	mov.u32 	%r7, %ctaid.x;
	mul.wide.u32 	%rd1, %r7, 512;
	sub.s64 	%rd2, %rd5, %rd1;
	setp.lt.u64 	%p1, %rd2, 512;
	@%p1 bra 	$L__BB2_2;
	mov.u32 	%r9, %tid.x;
	cvta.to.global.u64 	%rd11, %rd4;
	cvt.u64.u32 	%rd12, %r9;
	add.s64 	%rd13, %rd1, %rd12;
	shl.b64 	%rd14, %rd13, 2;
	add.s64 	%rd15, %rd11, %rd14;
	st.global.f32 	[%rd15], %f2;
	st.global.f32 	[%rd15+1024], %f2;
	bra.uni 	$L__BB2_6;
$L__BB2_2:
	cvta.to.global.u64 	%rd6, %rd4;
	mov.u32 	%r1, %tid.x;
	cvt.u64.u32 	%rd7, %r1;
	setp.le.u64 	%p2, %rd2, %rd7;
	add.s64 	%rd8, %rd1, %rd7;
	shl.b64 	%rd9, %rd8, 2;
	add.s64 	%rd3, %rd6, %rd9;
	@%p2 bra 	$L__BB2_4;
	st.global.f32 	[%rd3], %f2;
$L__BB2_4:
	add.s32 	%r8, %r1, 256;
	cvt.u64.u32 	%rd10, %r8;
	setp.le.u64 	%p3, %rd2, %rd10;
	@%p3 bra 	$L__BB2_6;
	st.global.f32 	[%rd3+1024], %f2;
$L__BB2_6:
	ret;

}
	// .globl	_ZN3cub18CUB_300001_SM_10006detail8for_each13static_kernelINS2_12policy_hub_t12policy_500_tElN6thrust24THRUST_300001_SM_1000_NS8cuda_cub6__fill7functorINS7_6detail15normal_iteratorINS7_10device_ptrIfEEEEfEEEEvT0_T1_
.visible .entry _ZN3cub18CUB_300001_SM_10006detail8for_each13static_kernelINS2_12policy_hub_t12policy_500_tElN6thrust24THRUST_300001_SM_1000_NS8cuda_cub6__fill7functorINS7_6detail15normal_iteratorINS7_10device_ptrIfEEEEfEEEEvT0_T1_(
	.param .u64 _ZN3cub18CUB_300001_SM_10006detail8for_each13static_kernelINS2_12policy_hub_t12policy_500_tElN6thrust24THRUST_300001_SM_1000_NS8cuda_cub6__fill7functorINS7_6detail15normal_iteratorINS7_10device_ptrIfEEEEfEEEEvT0_T1__param_0,
	.param .align 8 .b8 _ZN3cub18CUB_300001_SM_10006detail8for_each13static_kernelINS2_12policy_hub_t12policy_500_tElN6thrust24THRUST_300001_SM_1000_NS8cuda_cub6__fill7functorINS7_6detail15normal_iteratorINS7_10device_ptrIfEEEEfEEEEvT0_T1__param_1[16]
)
.maxntid 256
{
	.reg .pred 	%p<4>;
	.reg .b16 	%rs<5>;
	.reg .b32 	%r<10>;
	.reg .b32 	%f<3>;
	.reg .b64 	%rd<17>;

	ld.param.f32 	%f2, [_ZN3cub18CUB_300001_SM_10006detail8for_each13static_kernelINS2_12policy_hub_t12policy_500_tElN6thrust24THRUST_300001_SM_1000_NS8cuda_cub6__fill7functorINS7_6detail15normal_iteratorINS7_10device_ptrIfEEEEfEEEEvT0_T1__param_1+8];
	ld.param.u64 	%rd5, [_ZN3cub18CUB_300001_SM_10006detail8for_each13static_kernelINS2_12policy_hub_t12policy_500_tElN6thrust24THRUST_300001_SM_1000_NS8cuda_cub6__fill7functorINS7_6detail15normal_iteratorINS7_10device_ptrIfEEEEfEEEEvT0_T1__param_1];
	ld.param.u64 	%rd6, [_ZN3cub18CUB_300001_SM_10006detail8for_each13static_kernelINS2_12policy_hub_t12policy_500_tElN6thrust24THRUST_300001_SM_1000_NS8cuda_cub6__fill7functorINS7_6detail15normal_iteratorINS7_10device_ptrIfEEEEfEEEEvT0_T1__param_0];
	mov.u32 	%r7, %ctaid.x;
	mul.wide.u32 	%rd1, %r7, 512;
	sub.s64 	%rd2, %rd6, %rd1;
	setp.lt.s64 	%p1, %rd2, 512;
	@%p1 bra 	$L__BB3_2;
	mov.u32 	%r9, %tid.x;
	cvta.to.global.u64 	%rd12, %rd5;
	cvt.u64.u32 	%rd13, %r9;
	add.s64 	%rd14, %rd1, %rd13;
	shl.b64 	%rd15, %rd14, 2;
	add.s64 	%rd16, %rd12, %rd15;
	st.global.f32 	[%rd16], %f2;
	st.global.f32 	[%rd16+1024], %f2;
	bra.uni 	$L__BB3_6;
$L__BB3_2:
	cvta.to.global.u64 	%rd7, %rd5;
	mov.u32 	%r1, %tid.x;
	cvt.s64.s32 	%rd3, %rd2;
	cvt.u64.u32 	%rd8, %r1;
	setp.le.s64 	%p2, %rd3, %rd8;
	add.s64 	%rd9, %rd1, %rd8;
	shl.b64 	%rd10, %rd9, 2;
	add.s64 	%rd4, %rd7, %rd10;
	@%p2 bra 	$L__BB3_4;
	st.global.f32 	[%rd4], %f2;
$L__BB3_4:
	add.s32 	%r8, %r1, 256;
	cvt.u64.u32 	%rd11, %r8;
	setp.le.s64 	%p3, %rd3, %rd11;
	@%p3 bra 	$L__BB3_6;
	st.global.f32 	[%rd4+1024], %f2;
$L__BB3_6:
	ret;

}
	// .globl	_ZN3cub18CUB_300001_SM_10006detail6reduce28DeviceReduceSingleTileKernelINS2_10policy_hubIfjN4cuda3std3__44plusIfEEE10Policy1000EN6thrust24THRUST_300001_SM_1000_NS6detail15normal_iteratorINSD_10device_ptrIfEEEEPfjS9_ff27SquaredDistanceFromConstantEEvT0_T1_T2_T3_T4_T6_
.visible .entry _ZN3cub18CUB_300001_SM_10006detail6reduce28DeviceReduceSingleTileKernelINS2_10policy_hubIfjN4cuda3std3__44plusIfEEE10Policy1000EN6thrust24THRUST_300001_SM_1000_NS6detail15normal_iteratorINSD_10device_ptrIfEEEEPfjS9_ff27SquaredDistanceFromConstantEEvT0_T1_T2_T3_T4_T6_(
	.param .align 8 .b8 _ZN3cub18CUB_300001_SM_10006detail6reduce28DeviceReduceSingleTileKernelINS2_10policy_hubIfjN4cuda3std3__44plusIfEEE10Policy1000EN6thrust24THRUST_300001_SM_1000_NS6detail15normal_iteratorINSD_10device_ptrIfEEEEPfjS9_ff27SquaredDistanceFromConstantEEvT0_T1_T2_T3_T4_T6__param_0[8],
	.param .u64 .ptr .align 1 _ZN3cub18CUB_300001_SM_10006detail6reduce28DeviceReduceSingleTileKernelINS2_10policy_hubIfjN4cuda3std3__44plusIfEEE10Policy1000EN6thrust24THRUST_300001_SM_1000_NS6detail15normal_iteratorINSD_10device_ptrIfEEEEPfjS9_ff27SquaredDistanceFromConstantEEvT0_T1_T2_T3_T4_T6__param_1,
	.param .u32 _ZN3cub18CUB_300001_SM_10006detail6reduce28DeviceReduceSingleTileKernelINS2_10policy_hubIfjN4cuda3std3__44plusIfEEE10Policy1000EN6thrust24THRUST_300001_SM_1000_NS6detail15normal_iteratorINSD_10device_ptrIfEEEEPfjS9_ff27SquaredDistanceFromConstantEEvT0_T1_T2_T3_T4_T6__param_2,
	.param .align 1 .b8 _ZN3cub18CUB_300001_SM_10006detail6reduce28DeviceReduceSingleTileKernelINS2_10policy_hubIfjN4cuda3std3__44plusIfEEE10Policy1000EN6thrust24THRUST_300001_SM_1000_NS6detail15normal_iteratorINSD_10device_ptrIfEEEEPfjS9_ff27SquaredDistanceFromConstantEEvT0_T1_T2_T3_T4_T6__param_3[1],
	.param .f32 _ZN3cub18CUB_300001_SM_10006detail6reduce28DeviceReduceSingleTileKernelINS2_10policy_hubIfjN4cuda3std3__44plusIfEEE10Policy1000EN6thrust24THRUST_300001_SM_1000_NS6detail15normal_iteratorINSD_10device_ptrIfEEEEPfjS9_ff27SquaredDistanceFromConstantEEvT0_T1_T2_T3_T4_T6__param_4,
	.param .align 4 .b8 _ZN3cub18CUB_300001_SM_10006detail6reduce28DeviceReduceSingleTileKernelINS2_10policy_hubIfjN4cuda3std3__44plusIfEEE10Policy1000EN6thrust24THRUST_300001_SM_1000_NS6detail15normal_iteratorINSD_10device_ptrIfEEEEPfjS9_ff27SquaredDistanceFromConstantEEvT0_T1_T2_T3_T4_T6__param_5[4]
)
.maxntid 512
.minnctapersm 1
{
	.reg .pred 	%p<67>;
	.reg .b32 	%r<211>;
	.reg .b32 	%f<493>;
	.reg .b64 	%rd<84>;
	// demoted variable
	.shared .align 4 .b8 _ZZN3cub18CUB_300001_SM_10006detail6reduce28DeviceReduceSingleTileKernelINS2_10policy_hubIfjN4cuda3std3__44plusIfEEE10Policy1000EN6thrust24THRUST_300001_SM_1000_NS6detail15normal_iteratorINSD_10device_ptrIfEEEEPfjS9_ff27SquaredDistanceFromConstantEEvT0_T1_T2_T3_T4_T6_E12temp_storage[84];
	ld.param.f32 	%f44, [_ZN3cub18CUB_300001_SM_10006detail6reduce28DeviceReduceSingleTileKernelINS2_10policy_hubIfjN4cuda3std3__44plusIfEEE10Policy1000EN6thrust24THRUST_300001_SM_1000_NS6detail15normal_iteratorINSD_10device_ptrIfEEEEPfjS9_ff27SquaredDistanceFromConstantEEvT0_T1_T2_T3_T4_T6__param_5];
	ld.param.u64 	%rd9, [_ZN3cub18CUB_300001_SM_10006detail6reduce28DeviceReduceSingleTileKernelINS2_10policy_hubIfjN4cuda3std3__44plusIfEEE10Policy1000EN6thrust24THRUST_300001_SM_1000_NS6detail15normal_iteratorINSD_10device_ptrIfEEEEPfjS9_ff27SquaredDistanceFromConstantEEvT0_T1_T2_T3_T4_T6__param_0];
	ld.param.u64 	%rd10, [_ZN3cub18CUB_300001_SM_10006detail6reduce28DeviceReduceSingleTileKernelINS2_10policy_hubIfjN4cuda3std3__44plusIfEEE10Policy1000EN6thrust24THRUST_300001_SM_1000_NS6detail15normal_iteratorINSD_10device_ptrIfEEEEPfjS9_ff27SquaredDistanceFromConstantEEvT0_T1_T2_T3_T4_T6__param_1];
	ld.param.u32 	%r51, [_ZN3cub18CUB_300001_SM_10006detail6reduce28DeviceReduceSingleTileKernelINS2_10policy_hubIfjN4cuda3std3__44plusIfEEE10Policy1000EN6thrust24THRUST_300001_SM_1000_NS6detail15normal_iteratorINSD_10device_ptrIfEEEEPfjS9_ff27SquaredDistanceFromConstantEEvT0_T1_T2_T3_T4_T6__param_2];
	ld.param.f32 	%f43, [_ZN3cub18CUB_300001_SM_10006detail6reduce28DeviceReduceSingleTileKernelINS2_10policy_hubIfjN4cuda3std3__44plusIfEEE10Policy1000EN6thrust24THRUST_300001_SM_1000_NS6detail15normal_iteratorINSD_10device_ptrIfEEEEPfjS9_ff27SquaredDistanceFromConstantEEvT0_T1_T2_T3_T4_T6__param_4];
	cvta.to.global.u64 	%rd1, %rd10;
	setp.ne.s32 	%p1, %r51, 0;
	@%p1 bra 	$L__BB4_3;
	mov.u32 	%r193, %tid.x;
	setp.ne.s32 	%p66, %r193, 0;
	@%p66 bra 	$L__BB4_52;
	st.global.f32 	[%rd1], %f43;
	bra.uni 	$L__BB4_52;
$L__BB4_3:
	cvta.to.global.u64 	%rd2, %rd9;
	setp.gt.u32 	%p2, %r51, 8191;
	@%p2 bra 	$L__BB4_28;
	mov.u32 	%r1, %tid.x;
	setp.ge.u32 	%p24, %r1, %r51;
	mov.f32 	%f480, 0f00000000;
	mov.u32 	%r197, %r1;
	@%p24 bra 	$L__BB4_6;
	mul.wide.u32 	%rd73, %r1, 4;
	add.s64 	%rd74, %rd2, %rd73;
	ld.global.f32 	%f282, [%rd74];
	sub.f32 	%f283, %f282, %f44;
	mul.f32 	%f480, %f283, %f283;
	add.s32 	%r197, %r1, 512;
$L__BB4_6:
	setp.ge.u32 	%p25, %r197, %r51;
	@%p25 bra 	$L__BB4_19;
	not.b32 	%r120, %r197;
	add.s32 	%r121, %r51, %r120;
	shr.u32 	%r122, %r121, 9;
	add.s32 	%r4, %r122, 1;
	and.b32  	%r5, %r4, 15;
	setp.lt.u32 	%p26, %r121, 7680;
	@%p26 bra 	$L__BB4_10;
	and.b32  	%r123, %r4, 16777200;
	neg.s32 	%r195, %r123;
	mul.wide.u32 	%rd75, %r197, 4;
	add.s64 	%rd76, %rd75, %rd2;
	add.s64 	%rd82, %rd76, 16384;
$L__BB4_9:
	.pragma "nounroll";
	ld.global.f32 	%f285, [%rd82+-16384];
	sub.f32 	%f286, %f285, %f44;
	fma.rn.f32 	%f287, %f286, %f286, %f480;
	ld.global.f32 	%f288, [%rd82+-14336];
	sub.f32 	%f289, %f288, %f44;
	fma.rn.f32 	%f290, %f289, %f289, %f287;
	ld.global.f32 	%f291, [%rd82+-12288];
	sub.f32 	%f292, %f291, %f44;
	fma.rn.f32 	%f293, %f292, %f292, %f290;
	ld.global.f32 	%f294, [%rd82+-10240];
	sub.f32 	%f295, %f294, %f44;
	fma.rn.f32 	%f296, %f295, %f295, %f293;
	ld.global.f32 	%f297, [%rd82+-8192];
	sub.f32 	%f298, %f297, %f44;
	fma.rn.f32 	%f299, %f298, %f298, %f296;
	ld.global.f32 	%f300, [%rd82+-6144];
	sub.f32 	%f301, %f300, %f44;
	fma.rn.f32 	%f302, %f301, %f301, %f299;
	ld.global.f32 	%f303, [%rd82+-4096];
	sub.f32 	%f304, %f303, %f44;
	fma.rn.f32 	%f305, %f304, %f304, %f302;
	ld.global.f32 	%f306, [%rd82+-2048];
	sub.f32 	%f307, %f306, %f44;
	fma.rn.f32 	%f308, %f307, %f307, %f305;
	ld.global.f32 	%f309, [%rd82];
	sub.f32 	%f310, %f309, %f44;
	fma.rn.f32 	%f311, %f310, %f310, %f308;
	ld.global.f32 	%f312, [%rd82+2048];
	sub.f32 	%f313, %f312, %f44;
	fma.rn.f32 	%f314, %f313, %f313, %f311;
	ld.global.f32 	%f315, [%rd82+4096];
	sub.f32 	%f316, %f315, %f44;
	fma.rn.f32 	%f317, %f316, %f316, %f314;
	ld.global.f32 	%f318, [%rd82+6144];
	sub.f32 	%f319, %f318, %f44;
	fma.rn.f32 	%f320, %f319, %f319, %f317;
	ld.global.f32 	%f321, [%rd82+8192];
	sub.f32 	%f322, %f321, %f44;
	fma.rn.f32 	%f323, %f322, %f322, %f320;
	ld.global.f32 	%f324, [%rd82+10240];
	sub.f32 	%f325, %f324, %f44;
	fma.rn.f32 	%f326, %f325, %f325, %f323;
	ld.global.f32 	%f327, [%rd82+12288];
	sub.f32 	%f328, %f327, %f44;
	fma.rn.f32 	%f329, %f328, %f328, %f326;
	ld.global.f32 	%f330, [%rd82+14336];
	sub.f32 	%f331, %f330, %f44;
	fma.rn.f32 	%f480, %f331, %f331, %f329;
	add.s32 	%r197, %r197, 8192;
	add.s32 	%r195, %r195, 16;
	add.s64 	%rd82, %rd82, 32768;
	setp.ne.s32 	%p27, %r195, 0;
	@%p27 bra 	$L__BB4_9;
$L__BB4_10:
	setp.eq.s32 	%p28, %r5, 0;
	@%p28 bra 	$L__BB4_19;
	and.b32  	%r12, %r4, 7;
	setp.lt.u32 	%p29, %r5, 8;
	@%p29 bra 	$L__BB4_13;
	mul.wide.u32 	%rd77, %r197, 4;
	add.s64 	%rd78, %rd2, %rd77;
	ld.global.f32 	%f333, [%rd78];
	sub.f32 	%f334, %f333, %f44;
	fma.rn.f32 	%f335, %f334, %f334, %f480;
	ld.global.f32 	%f336, [%rd78+2048];
	sub.f32 	%f337, %f336, %f44;
	fma.rn.f32 	%f338, %f337, %f337, %f335;
	ld.global.f32 	%f339, [%rd78+4096];
	sub.f32 	%f340, %f339, %f44;
	fma.rn.f32 	%f341, %f340, %f340, %f338;
	ld.global.f32 	%f342, [%rd78+6144];
	sub.f32 	%f343, %f342, %f44;
	fma.rn.f32 	%f344, %f343, %f343, %f341;
	ld.global.f32 	%f345, [%rd78+8192];
	sub.f32 	%f346, %f345, %f44;
	fma.rn.f32 	%f347, %f346, %f346, %f344;
	ld.global.f32 	%f348, [%rd78+10240];
	sub.f32 	%f349, %f348, %f44;
	fma.rn.f32 	%f350, %f349, %f349, %f347;
	ld.global.f32 	%f351, [%rd78+12288];
	sub.f32 	%f352, %f351, %f44;
	fma.rn.f32 	%f353, %f352, %f352, %f350;
	ld.global.f32 	%f354, [%rd78+14336];
	sub.f32 	%f355, %f354, %f44;
	fma.rn.f32 	%f480, %f355, %f355, %f353;
	add.s32 	%r197, %r197, 4096;
$L__BB4_13:
	setp.eq.s32 	%p30, %r12, 0;
	@%p30 bra 	$L__BB4_19;
	and.b32  	%r15, %r4, 3;
	setp.lt.u32 	%p31, %r12, 4;
	@%p31 bra 	$L__BB4_16;
	mul.wide.u32 	%rd79, %r197, 4;
	add.s64 	%rd80, %rd2, %rd79;
	ld.global.f32 	%f357, [%rd80];
	sub.f32 	%f358, %f357, %f44;
	fma.rn.f32 	%f359, %f358, %f358, %f480;
	ld.global.f32 	%f360, [%rd80+2048];
	sub.f32 	%f361, %f360, %f44;
	fma.rn.f32 	%f362, %f361, %f361, %f359;
	ld.global.f32 	%f363, [%rd80+4096];
	sub.f32 	%f364, %f363, %f44;
	fma.rn.f32 	%f365, %f364, %f364, %f362;
	ld.global.f32 	%f366, [%rd80+6144];
	sub.f32 	%f367, %f366, %f44;
	fma.rn.f32 	%f480, %f367, %f367, %f365;
	add.s32 	%r197, %r197, 2048;
$L__BB4_16:
	setp.eq.s32 	%p32, %r15, 0;
	@%p32 bra 	$L__BB4_19;
	mul.wide.u32 	%rd81, %r197, 4;
	add.s64 	%rd83, %rd2, %rd81;
	neg.s32 	%r200, %r15;
$L__BB4_18:
	.pragma "nounroll";
	ld.global.f32 	%f368, [%rd83];
	sub.f32 	%f369, %f368, %f44;
	fma.rn.f32 	%f480, %f369, %f369, %f480;
	add.s64 	%rd83, %rd83, 2048;
	add.s32 	%r200, %r200, 1;
	setp.ne.s32 	%p33, %r200, 0;
	@%p33 bra 	$L__BB4_18;
$L__BB4_19:
	setp.lt.u32 	%p34, %r51, 512;
	@%p34 bra 	$L__BB4_24;
	// begin inline asm
	mov.u32 %r162, %laneid;
	// end inline asm
	mov.b32 	%r164, %f480;
	mov.b32 	%r165, 1;
	mov.b32 	%r186, 31;
	mov.b32 	%r187, -1;
	// begin inline asm
	shfl.sync.down.b32 %r163, %r164, %r165, %r186, %r187;
	// end inline asm
	setp.gt.s32 	%p58, %r162, 30;
	mov.b32 	%f428, %r163;
	add.f32 	%f429, %f480, %f428;
	selp.f32 	%f430, %f480, %f429, %p58;
	mov.b32 	%r169, %f430;
	mov.b32 	%r170, 2;
	// begin inline asm
	shfl.sync.down.b32 %r168, %r169, %r170, %r186, %r187;
	// end inline asm
	setp.gt.s32 	%p59, %r162, 29;
	mov.b32 	%f431, %r168;
	add.f32 	%f432, %f430, %f431;
	selp.f32 	%f433, %f430, %f432, %p59;
	mov.b32 	%r174, %f433;
	mov.b32 	%r175, 4;
	// begin inline asm
	shfl.sync.down.b32 %r173, %r174, %r175, %r186, %r187;
	// end inline asm
	setp.gt.s32 	%p60, %r162, 27;
	mov.b32 	%f434, %r173;
	add.f32 	%f435, %f433, %f434;
	selp.f32 	%f436, %f433, %f435, %p60;
	mov.b32 	%r179, %f436;
	mov.b32 	%r180, 8;
	// begin inline asm
	shfl.sync.down.b32 %r178, %r179, %r180, %r186, %r187;
	// end inline asm
	setp.gt.s32 	%p61, %r162, 23;
	mov.b32 	%f437, %r178;
	add.f32 	%f438, %f436, %f437;
	selp.f32 	%f439, %f436, %f438, %p61;
	mov.b32 	%r184, %f439;
	mov.b32 	%r185, 16;
	// begin inline asm
	shfl.sync.down.b32 %r183, %r184, %r185, %r186, %r187;
	// end inline asm
	setp.gt.s32 	%p62, %r162, 15;
	mov.b32 	%f440, %r183;
	add.f32 	%f17, %f439, %f440;
	selp.f32 	%f492, %f439, %f17, %p62;
	setp.ne.s32 	%p63, %r162, 0;
	@%p63 bra 	$L__BB4_22;
	shr.u32 	%r188, %r1, 3;
	and.b32  	%r189, %r188, 124;
	mov.u32 	%r190, _ZZN3cub18CUB_300001_SM_10006detail6reduce28DeviceReduceSingleTileKernelINS2_10policy_hubIfjN4cuda3std3__44plusIfEEE10Policy1000EN6thrust24THRUST_300001_SM_1000_NS6detail15normal_iteratorINSD_10device_ptrIfEEEEPfjS9_ff27SquaredDistanceFromConstantEEvT0_T1_T2_T3_T4_T6_E12temp_storage;
	add.s32 	%r191, %r190, %r189;
	st.shared.f32 	[%r191+16], %f17;
$L__BB4_22:
	bar.sync 	0;
	setp.ne.s32 	%p64, %r1, 0;
	@%p64 bra 	$L__BB4_50;
	ld.shared.f32 	%f441, [_ZZN3cub18CUB_300001_SM_10006detail6reduce28DeviceReduceSingleTileKernelINS2_10policy_hubIfjN4cuda3std3__44plusIfEEE10Policy1000EN6thrust24THRUST_300001_SM_1000_NS6detail15normal_iteratorINSD_10device_ptrIfEEEEPfjS9_ff27SquaredDistanceFromConstantEEvT0_T1_T2_T3_T4_T6_E12temp_storage+20];
	add.f32 	%f442, %f492, %f441;
	ld.shared.f32 	%f443, [_ZZN3cub18CUB_300001_SM_10006detail6reduce28DeviceReduceSingleTileKernelINS2_10policy_hubIfjN4cuda3std3__44plusIfEEE10Policy1000EN6thrust24THRUST_300001_SM_1000_NS6detail15normal_iteratorINSD_10device_ptrIfEEEEPfjS9_ff27SquaredDistanceFromConstantEEvT0_T1_T2_T3_T4_T6_E12temp_storage+24];
	add.f32 	%f444, %f442, %f443;
	ld.shared.f32 	%f445, [_ZZN3cub18CUB_300001_SM_10006detail6reduce28DeviceReduceSingleTileKernelINS2_10policy_hubIfjN4cuda3std3__44plusIfEEE10Policy1000EN6thrust24THRUST_300001_SM_1000_NS6detail15normal_iteratorINSD_10device_ptrIfEEEEPfjS9_ff27SquaredDistanceFromConstantEEvT0_T1_T2_T3_T4_T6_E12temp_storage+28];
	add.f32 	%f446, %f444, %f445;
	ld.shared.f32 	%f447, [_ZZN3cub18CUB_300001_SM_10006detail6reduce28DeviceReduceSingleTileKernelINS2_10policy_hubIfjN4cuda3std3__44plusIfEEE10Policy1000EN6thrust24THRUST_300001_SM_1000_NS6detail15normal_iteratorINSD_10device_ptrIfEEEEPfjS9_ff27SquaredDistanceFromConstantEEvT0_T1_T2_T3_T4_T6_E12temp_storage+32];
	add.f32 	%f448, %f446, %f447;
	ld.shared.f32 	%f449, [_ZZN3cub18CUB_300001_SM_10006detail6reduce28DeviceReduceSingleTileKernelINS2_10policy_hubIfjN4cuda3std3__44plusIfEEE10Policy1000EN6thrust24THRUST_300001_SM_1000_NS6detail15normal_iteratorINSD_10device_ptrIfEEEEPfjS9_ff27SquaredDistanceFromConstantEEvT0_T1_T2_T3_T4_T6_E12temp_storage+36];
	add.f32 	%f450, %f448, %f449;
	ld.shared.f32 	%f451, [_ZZN3cub18CUB_300001_SM_10006detail6reduce28DeviceReduceSingleTileKernelINS2_10policy_hubIfjN4cuda3std3__44plusIfEEE10Policy1000EN6thrust24THRUST_300001_SM_1000_NS6detail15normal_iteratorINSD_10device_ptrIfEEEEPfjS9_ff27SquaredDistanceFromConstantEEvT0_T1_T2_T3_T4_T6_E12temp_storage+40];
	add.f32 	%f452, %f450, %f451;
	ld.shared.f32 	%f453, [_ZZN3cub18CUB_300001_SM_10006detail6reduce28DeviceReduceSingleTileKernelINS2_10policy_hubIfjN4cuda3std3__44plusIfEEE10Policy1000EN6thrust24THRUST_300001_SM_1000_NS6detail15normal_iteratorINSD_10device_ptrIfEEEEPfjS9_ff27SquaredDistanceFromConstantEEvT0_T1_T2_T3_T4_T6_E12temp_storage+44];
	add.f32 	%f454, %f452, %f453;
	ld.shared.f32 	%f455, [_ZZN3cub18CUB_300001_SM_10006detail6reduce28DeviceReduceSingleTileKernelINS2_10policy_hubIfjN4cuda3std3__44plusIfEEE10Policy1000EN6thrust24THRUST_300001_SM_1000_NS6detail15normal_iteratorINSD_10device_ptrIfEEEEPfjS9_ff27SquaredDistanceFromConstantEEvT0_T1_T2_T3_T4_T6_E12temp_storage+48];
	add.f32 	%f456, %f454, %f455;
	ld.shared.f32 	%f457, [_ZZN3cub18CUB_300001_SM_10006detail6reduce28DeviceReduceSingleTileKernelINS2_10policy_hubIfjN4cuda3std3__44plusIfEEE10Policy1000EN6thrust24THRUST_300001_SM_1000_NS6detail15normal_iteratorINSD_10device_ptrIfEEEEPfjS9_ff27SquaredDistanceFromConstantEEvT0_T1_T2_T3_T4_T6_E12temp_storage+52];
	add.f32 	%f458, %f456, %f457;
	ld.shared.f32 	%f459, [_ZZN3cub18CUB_300001_SM_10006detail6reduce28DeviceReduceSingleTileKernelINS2_10policy_hubIfjN4cuda3std3__44plusIfEEE10Policy1000EN6thrust24THRUST_300001_SM_1000_NS6detail15normal_iteratorINSD_10device_ptrIfEEEEPfjS9_ff27SquaredDistanceFromConstantEEvT0_T1_T2_T3_T4_T6_E12temp_storage+56];
	add.f32 	%f460, %f458, %f459;
	ld.shared.f32 	%f461, [_ZZN3cub18CUB_300001_SM_10006detail6reduce28DeviceReduceSingleTileKernelINS2_10policy_hubIfjN4cuda3std3__44plusIfEEE10Policy1000EN6thrust24THRUST_300001_SM_1000_NS6detail15normal_iteratorINSD_10device_ptrIfEEEEPfjS9_ff27SquaredDistanceFromConstantEEvT0_T1_T2_T3_T4_T6_E12temp_storage+60];
	add.f32 	%f462, %f460, %f461;
	ld.shared.f32 	%f463, [_ZZN3cub18CUB_300001_SM_10006detail6reduce28DeviceReduceSingleTileKernelINS2_10policy_hubIfjN4cuda3std3__44plusIfEEE10Policy1000EN6thrust24THRUST_300001_SM_1000_NS6detail15normal_iteratorINSD_10device_ptrIfEEEEPfjS9_ff27SquaredDistanceFromConstantEEvT0_T1_T2_T3_T4_T6_E12temp_storage+64];
	add.f32 	%f464, %f462, %f463;
	ld.shared.f32 	%f465, [_ZZN3cub18CUB_300001_SM_10006detail6reduce28DeviceReduceSingleTileKernelINS2_10policy_hubIfjN4cuda3std3__44plusIfEEE10Policy1000EN6thrust24THRUST_300001_SM_1000_NS6detail15normal_iteratorINSD_10device_ptrIfEEEEPfjS9_ff27SquaredDistanceFromConstantEEvT0_T1_T2_T3_T4_T6_E12temp_storage+68];
	add.f32 	%f466, %f464, %f465;
	ld.shared.f32 	%f467, [_ZZN3cub18CUB_300001_SM_10006detail6reduce28DeviceReduceSingleTileKernelINS2_10policy_hubIfjN4cuda3std3__44plusIfEEE10Policy1000EN6thrust24THRUST_300001_SM_1000_NS6detail15normal_iteratorINSD_10device_ptrIfEEEEPfjS9_ff27SquaredDistanceFromConstantEEvT0_T1_T2_T3_T4_T6_E12temp_storage+72];
	add.f32 	%f468, %f466, %f467;
	ld.shared.f32 	%f469, [_ZZN3cub18CUB_300001_SM_10006detail6reduce28DeviceReduceSingleTileKernelINS2_10policy_hubIfjN4cuda3std3__44plusIfEEE10Policy1000EN6thrust24THRUST_300001_SM_1000_NS6detail15normal_iteratorINSD_10device_ptrIfEEEEPfjS9_ff27SquaredDistanceFromConstantEEvT0_T1_T2_T3_T4_T6_E12temp_storage+76];
	add.f32 	%f492, %f468, %f469;
	bra.uni 	$L__BB4_50;
$L__BB4_24:
	// begin inline asm
	mov.u32 %r124, %laneid;
	// end inline asm
	and.b32  	%r150, %r1, 992;
	add.s32 	%r151, %r150, 32;
	setp.gt.u32 	%p35, %r151, %r51;
	not.b32 	%r152, %r150;
	add.s32 	%r153, %r51, %r152;
	selp.b32 	%r148, %r153, 31, %p35;
	mov.b32 	%r126, %f480;
	mov.b32 	%r127, 1;
	mov.b32 	%r149, -1;
	// begin inline asm
	shfl.sync.down.b32 %r125, %r126, %r127, %r148, %r149;
	// end inline asm
	setp.lt.s32 	%p36, %r124, %r148;
	mov.b32 	%f370, %r125;
	add.f32 	%f371, %f480, %f370;
	selp.f32 	%f372, %f371, %f480, %p36;
	mov.b32 	%r131, %f372;
	mov.b32 	%r132, 2;
	// begin inline asm
	shfl.sync.down.b32 %r130, %r131, %r132, %r148, %r149;
	// end inline asm
	add.s32 	%r154, %r124, 2;
	setp.gt.s32 	%p37, %r154, %r148;
	mov.b32 	%f373, %r130;
	add.f32 	%f374, %f372, %f373;
	selp.f32 	%f375, %f372, %f374, %p37;
	mov.b32 	%r136, %f375;
	mov.b32 	%r137, 4;
	// begin inline asm
	shfl.sync.down.b32 %r135, %r136, %r137, %r148, %r149;
	// end inline asm
	add.s32 	%r155, %r124, 4;
	setp.gt.s32 	%p38, %r155, %r148;
	mov.b32 	%f376, %r135;
	add.f32 	%f377, %f375, %f376;
	selp.f32 	%f378, %f375, %f377, %p38;
	mov.b32 	%r141, %f378;
	mov.b32 	%r142, 8;
	// begin inline asm
	shfl.sync.down.b32 %r140, %r141, %r142, %r148, %r149;
	// end inline asm
	add.s32 	%r156, %r124, 8;
	setp.gt.s32 	%p39, %r156, %r148;
	mov.b32 	%f379, %r140;
	add.f32 	%f380, %f378, %f379;
	selp.f32 	%f381, %f378, %f380, %p39;
	mov.b32 	%r146, %f381;
	mov.b32 	%r147, 16;
	// begin inline asm
	shfl.sync.down.b32 %r145, %r146, %r147, %r148, %r149;
	// end inline asm
	add.s32 	%r157, %r124, 16;
	setp.gt.s32 	%p40, %r157, %r148;
	mov.b32 	%f382, %r145;
	add.f32 	%f383, %f381, %f382;
	selp.f32 	%f492, %f381, %f383, %p40;
	setp.ne.s32 	%p41, %r124, 0;
	@%p41 bra 	$L__BB4_26;
	shr.u32 	%r158, %r1, 3;
	and.b32  	%r159, %r158, 124;
	mov.u32 	%r160, _ZZN3cub18CUB_300001_SM_10006detail6reduce28DeviceReduceSingleTileKernelINS2_10policy_hubIfjN4cuda3std3__44plusIfEEE10Policy1000EN6thrust24THRUST_300001_SM_1000_NS6detail15normal_iteratorINSD_10device_ptrIfEEEEPfjS9_ff27SquaredDistanceFromConstantEEvT0_T1_T2_T3_T4_T6_E12temp_storage;
	add.s32 	%r161, %r160, %r159;
	st.shared.f32 	[%r161+16], %f492;
$L__BB4_26:
	bar.sync 	0;
	setp.ne.s32 	%p42, %r1, 0;
	@%p42 bra 	$L__BB4_50;
	setp.gt.u32 	%p43, %r51, 32;
	ld.shared.f32 	%f384, [_ZZN3cub18CUB_300001_SM_10006detail6reduce28DeviceReduceSingleTileKernelINS2_10policy_hubIfjN4cuda3std3__44plusIfEEE10Policy1000EN6thrust24THRUST_300001_SM_1000_NS6detail15normal_iteratorINSD_10device_ptrIfEEEEPfjS9_ff27SquaredDistanceFromConstantEEvT0_T1_T2_T3_T4_T6_E12temp_storage+20];
	add.f32 	%f385, %f492, %f384;
	selp.f32 	%f386, %f385, %f492, %p43;
	setp.gt.u32 	%p44, %r51, 64;
	ld.shared.f32 	%f387, [_ZZN3cub18CUB_300001_SM_10006detail6reduce28DeviceReduceSingleTileKernelINS2_10policy_hubIfjN4cuda3std3__44plusIfEEE10Policy1000EN6thrust24THRUST_300001_SM_1000_NS6detail15normal_iteratorINSD_10device_ptrIfEEEEPfjS9_ff27SquaredDistanceFromConstantEEvT0_T1_T2_T3_T4_T6_E12temp_storage+24];
	add.f32 	%f388, %f387, %f386;
	selp.f32 	%f389, %f388, %f386, %p44;
	setp.gt.u32 	%p45, %r51, 96;
	ld.shared.f32 	%f390, [_ZZN3cub18CUB_300001_SM_10006detail6reduce28DeviceReduceSingleTileKernelINS2_10policy_hubIfjN4cuda3std3__44plusIfEEE10Policy1000EN6thrust24THRUST_300001_SM_1000_NS6detail15normal_iteratorINSD_10device_ptrIfEEEEPfjS9_ff27SquaredDistanceFromConstantEEvT0_T1_T2_T3_T4_T6_E12temp_storage+28];
	add.f32 	%f391, %f390, %f389;
	selp.f32 	%f392, %f391, %f389, %p45;
	setp.gt.u32 	%p46, %r51, 128;
	ld.shared.f32 	%f393, [_ZZN3cub18CUB_300001_SM_10006detail6reduce28DeviceReduceSingleTileKernelINS2_10policy_hubIfjN4cuda3std3__44plusIfEEE10Policy1000EN6thrust24THRUST_300001_SM_1000_NS6detail15normal_iteratorINSD_10device_ptrIfEEEEPfjS9_ff27SquaredDistanceFromConstantEEvT0_T1_T2_T3_T4_T6_E12temp_storage+32];
	add.f32 	%f394, %f393, %f392;
	selp.f32 	%f395, %f394, %f392, %p46;
	setp.gt.u32 	%p47, %r51, 160;
	ld.shared.f32 	%f396, [_ZZN3cub18CUB_300001_SM_10006detail6reduce28DeviceReduceSingleTileKernelINS2_10policy_hubIfjN4cuda3std3__44plusIfEEE10Policy1000EN6thrust24THRUST_300001_SM_1000_NS6detail15normal_iteratorINSD_10device_ptrIfEEEEPfjS9_ff27SquaredDistanceFromConstantEEvT0_T1_T2_T3_T4_T6_E12temp_storage+36];
	add.f32 	%f397, %f396, %f395;
	selp.f32 	%f398, %f397, %f395, %p47;
	setp.gt.u32 	%p48, %r51, 192;
	ld.shared.f32 	%f399, [_ZZN3cub18CUB_300001_SM_10006detail6reduce28DeviceReduceSingleTileKernelINS2_10policy_hubIfjN4cuda3std3__44plusIfEEE10Policy1000EN6thrust24THRUST_300001_SM_1000_NS6detail15normal_iteratorINSD_10device_ptrIfEEEEPfjS9_ff27SquaredDistanceFromConstantEEvT0_T1_T2_T3_T4_T6_E12temp_storage+40];
	add.f32 	%f400, %f399, %f398;
	selp.f32 	%f401, %f400, %f398, %p48;
	setp.gt.u32 	%p49, %r51, 224;
	ld.shared.f32 	%f402, [_ZZN3cub18CUB_300001_SM_10006detail6reduce28DeviceReduceSingleTileKernelINS2_10policy_hubIfjN4cuda3std3__44plusIfEEE10Policy1000EN6thrust24THRUST_300001_SM_1000_NS6detail15normal_iteratorINSD_10device_ptrIfEEEEPfjS9_ff27SquaredDistanceFromConstantEEvT0_T1_T2_T3_T4_T6_E12temp_storage+44];
	add.f32 	%f403, %f402, %f401;
	selp.f32 	%f404, %f403, %f401, %p49;
	setp.gt.u32 	%p50, %r51, 256;
	ld.shared.f32 	%f405, [_ZZN3cub18CUB_300001_SM_10006detail6reduce28DeviceReduceSingleTileKernelINS2_10policy_hubIfjN4cuda3std3__44plusIfEEE10Policy1000EN6thrust24THRUST_300001_SM_1000_NS6detail15normal_iteratorINSD_10device_ptrIfEEEEPfjS9_ff27SquaredDistanceFromConstantEEvT0_T1_T2_T3_T4_T6_E12temp_storage+48];
	add.f32 	%f406, %f405, %f404;
	selp.f32 	%f407, %f406, %f404, %p50;
	setp.gt.u32 	%p51, %r51, 288;
	ld.shared.f32 	%f408, [_ZZN3cub18CUB_300001_SM_10006detail6reduce28DeviceReduceSingleTileKernelINS2_10policy_hubIfjN4cuda3std3__44plusIfEEE10Policy1000EN6thrust24THRUST_300001_SM_1000_NS6detail15normal_iteratorINSD_10device_ptrIfEEEEPfjS9_ff27SquaredDistanceFromConstantEEvT0_T1_T2_T3_T4_T6_E12temp_storage+52];
	add.f32 	%f409, %f408, %f407;
	selp.f32 	%f410, %f409, %f407, %p51;
	setp.gt.u32 	%p52, %r51, 320;
	ld.shared.f32 	%f411, [_ZZN3cub18CUB_300001_SM_10006detail6reduce28DeviceReduceSingleTileKernelINS2_10policy_hubIfjN4cuda3std3__44plusIfEEE10Policy1000EN6thrust24THRUST_300001_SM_1000_NS6detail15normal_iteratorINSD_10device_ptrIfEEEEPfjS9_ff27SquaredDistanceFromConstantEEvT0_T1_T2_T3_T4_T6_E12temp_storage+56];
	add.f32 	%f412, %f411, %f410;
	selp.f32 	%f413, %f412, %f410, %p52;
	setp.gt.u32 	%p53, %r51, 352;
	ld.shared.f32 	%f414, [_ZZN3cub18CUB_300001_SM_10006detail6reduce28DeviceReduceSingleTileKernelINS2_10policy_hubIfjN4cuda3std3__44plusIfEEE10Policy1000EN6thrust24THRUST_300001_SM_1000_NS6detail15normal_iteratorINSD_10device_ptrIfEEEEPfjS9_ff27SquaredDistanceFromConstantEEvT0_T1_T2_T3_T4_T6_E12temp_storage+60];
	add.f32 	%f415, %f414, %f413;
	selp.f32 	%f416, %f415, %f413, %p53;
	setp.gt.u32 	%p54, %r51, 384;
	ld.shared.f32 	%f417, [_ZZN3cub18CUB_300001_SM_10006detail6reduce28DeviceReduceSingleTileKernelINS2_10policy_hubIfjN4cuda3std3__44plusIfEEE10Policy1000EN6thrust24THRUST_300001_SM_1000_NS6detail15normal_iteratorINSD_10device_ptrIfEEEEPfjS9_ff27SquaredDistanceFromConstantEEvT0_T1_T2_T3_T4_T6_E12temp_storage+64];
	add.f32 	%f418, %f417, %f416;
	selp.f32 	%f419, %f418, %f416, %p54;
	setp.gt.u32 	%p55, %r51, 416;
	ld.shared.f32 	%f420, [_ZZN3cub18CUB_300001_SM_10006detail6reduce28DeviceReduceSingleTileKernelINS2_10policy_hubIfjN4cuda3std3__44plusIfEEE10Policy1000EN6thrust24THRUST_300001_SM_1000_NS6detail15normal_iteratorINSD_10device_ptrIfEEEEPfjS9_ff27SquaredDistanceFromConstantEEvT0_T1_T2_T3_T4_T6_E12temp_storage+68];
	add.f32 	%f421, %f420, %f419;
	selp.f32 	%f422, %f421, %f419, %p55;
	setp.gt.u32 	%p56, %r51, 448;
	ld.shared.f32 	%f423, [_ZZN3cub18CUB_300001_SM_10006detail6reduce28DeviceReduceSingleTileKernelINS2_10policy_hubIfjN4cuda3std3__44plusIfEEE10Policy1000EN6thrust24THRUST_300001_SM_1000_NS6detail15normal_iteratorINSD_10device_ptrIfEEEEPfjS9_ff27SquaredDistanceFromConstantEEvT0_T1_T2_T3_T4_T6_E12temp_storage+72];
	add.f32 	%f424, %f423, %f422;
	selp.f32 	%f425, %f424, %f422, %p56;
	setp.gt.u32 	%p57, %r51, 480;
	ld.shared.f32 	%f426, [_ZZN3cub18CUB_300001_SM_10006detail6reduce28DeviceReduceSingleTileKernelINS2_10policy_hubIfjN4cuda3std3__44plusIfEEE10Policy1000EN6thrust24THRUST_300001_SM_1000_NS6detail15normal_iteratorINSD_10device_ptrIfEEEEPfjS9_ff27SquaredDistanceFromConstantEEvT0_T1_T2_T3_T4_T6_E12temp_storage+76];
	add.f32 	%f427, %f426, %f425;
	selp.f32 	%f492, %f427, %f425, %p57;
	bra.uni 	$L__BB4_50;
$L__BB4_28:
	mov.u32 	%r21, %tid.x;
	mul.wide.u32 	%rd11, %r21, 4;
	add.s64 	%rd12, %rd2, %rd11;
	ld.global.f32 	%f45, [%rd12];
	sub.f32 	%f46, %f45, %f44;
	ld.global.f32 	%f47, [%rd12+2048];
	sub.f32 	%f48, %f47, %f44;
	mul.f32 	%f49, %f48, %f48;
	ld.global.f32 	%f50, [%rd12+4096];
	sub.f32 	%f51, %f50, %f44;
	ld.global.f32 	%f52, [%rd12+6144];
	sub.f32 	%f53, %f52, %f44;
	mul.f32 	%f54, %f53, %f53;
	ld.global.f32 	%f55, [%rd12+8192];
	sub.f32 	%f56, %f55, %f44;
	ld.global.f32 	%f57, [%rd12+10240];
	sub.f32 	%f58, %f57, %f44;
	mul.f32 	%f59, %f58, %f58;
	ld.global.f32 	%f60, [%rd12+12288];
	sub.f32 	%f61, %f60, %f44;
	ld.global.f32 	%f62, [%rd12+14336];
	sub.f32 	%f63, %f62, %f44;
	mul.f32 	%f64, %f63, %f63;
	ld.global.f32 	%f65, [%rd12+16384];
	sub.f32 	%f66, %f65, %f44;
	ld.global.f32 	%f67, [%rd12+18432];
	sub.f32 	%f68, %f67, %f44;
	mul.f32 	%f69, %f68, %f68;
	ld.global.f32 	%f70, [%rd12+20480];
	sub.f32 	%f71, %f70, %f44;
	ld.global.f32 	%f72, [%rd12+22528];
	sub.f32 	%f73, %f72, %f44;
	mul.f32 	%f74, %f73, %f73;
	ld.global.f32 	%f75, [%rd12+24576];
	sub.f32 	%f76, %f75, %f44;
	ld.global.f32 	%f77, [%rd12+26624];
	sub.f32 	%f78, %f77, %f44;
	mul.f32 	%f79, %f78, %f78;
	ld.global.f32 	%f80, [%rd12+28672];
	sub.f32 	%f81, %f80, %f44;
	ld.global.f32 	%f82, [%rd12+30720];
	sub.f32 	%f83, %f82, %f44;
	mul.f32 	%f84, %f83, %f83;
	fma.rn.f32 	%f85, %f46, %f46, %f49;
	fma.rn.f32 	%f86, %f51, %f51, %f54;
	fma.rn.f32 	%f87, %f56, %f56, %f59;
	fma.rn.f32 	%f88, %f61, %f61, %f64;
	fma.rn.f32 	%f89, %f66, %f66, %f69;
	fma.rn.f32 	%f90, %f71, %f71, %f74;
	fma.rn.f32 	%f91, %f76, %f76, %f79;
	fma.rn.f32 	%f92, %f81, %f81, %f84;
	add.f32 	%f93, %f85, %f86;
	add.f32 	%f94, %f87, %f88;
	add.f32 	%f95, %f89, %f90;
	add.f32 	%f96, %f91, %f92;
	add.f32 	%f97, %f93, %f94;
	add.f32 	%f98, %f95, %f96;
	add.f32 	%f491, %f97, %f98;
	add.s32 	%r22, %r51, -8192;
	setp.lt.u32 	%p3, %r22, 8192;
	mov.b32 	%r202, 8192;
	@%p3 bra 	$L__BB4_32;
	mov.b32 	%r202, 8192;
$L__BB4_30:
	add.s32 	%r54, %r21, %r202;
	mul.wide.u32 	%rd13, %r54, 4;
	add.s64 	%rd14, %rd2, %rd13;
	ld.global.f32 	%f99, [%rd14];
	sub.f32 	%f100, %f99, %f44;
	ld.global.f32 	%f101, [%rd14+2048];
	sub.f32 	%f102, %f101, %f44;
	ld.global.f32 	%f103, [%rd14+4096];
	sub.f32 	%f104, %f103, %f44;
	mul.f32 	%f105, %f104, %f104;
	ld.global.f32 	%f106, [%rd14+6144];
	sub.f32 	%f107, %f106, %f44;
	ld.global.f32 	%f108, [%rd14+8192];
	sub.f32 	%f109, %f108, %f44;
	mul.f32 	%f110, %f109, %f109;
	ld.global.f32 	%f111, [%rd14+10240];
	sub.f32 	%f112, %f111, %f44;
	ld.global.f32 	%f113, [%rd14+12288];
	sub.f32 	%f114, %f113, %f44;
	mul.f32 	%f115, %f114, %f114;
	ld.global.f32 	%f116, [%rd14+14336];
	sub.f32 	%f117, %f116, %f44;
	ld.global.f32 	%f118, [%rd14+16384];
	sub.f32 	%f119, %f118, %f44;
	mul.f32 	%f120, %f119, %f119;
	ld.global.f32 	%f121, [%rd14+18432];
	sub.f32 	%f122, %f121, %f44;
	ld.global.f32 	%f123, [%rd14+20480];
	sub.f32 	%f124, %f123, %f44;
	mul.f32 	%f125, %f124, %f124;
	ld.global.f32 	%f126, [%rd14+22528];
	sub.f32 	%f127, %f126, %f44;
	ld.global.f32 	%f128, [%rd14+24576];
	sub.f32 	%f129, %f128, %f44;
	mul.f32 	%f130, %f129, %f129;
	ld.global.f32 	%f131, [%rd14+26624];
	sub.f32 	%f132, %f131, %f44;
	ld.global.f32 	%f133, [%rd14+28672];
	sub.f32 	%f134, %f133, %f44;
	mul.f32 	%f135, %f134, %f134;
	ld.global.f32 	%f136, [%rd14+30720];
	sub.f32 	%f137, %f136, %f44;
	fma.rn.f32 	%f138, %f100, %f100, %f491;
	fma.rn.f32 	%f139, %f102, %f102, %f105;
	fma.rn.f32 	%f140, %f107, %f107, %f110;
	fma.rn.f32 	%f141, %f112, %f112, %f115;
	fma.rn.f32 	%f142, %f117, %f117, %f120;
	fma.rn.f32 	%f143, %f122, %f122, %f125;
	fma.rn.f32 	%f144, %f127, %f127, %f130;
	fma.rn.f32 	%f145, %f132, %f132, %f135;
	add.f32 	%f146, %f138, %f139;
	add.f32 	%f147, %f140, %f141;
	add.f32 	%f148, %f142, %f143;
	add.f32 	%f149, %f144, %f145;
	add.f32 	%f150, %f146, %f147;
	add.f32 	%f151, %f148, %f149;
	add.f32 	%f152, %f150, %f151;
	fma.rn.f32 	%f491, %f137, %f137, %f152;
	sub.s32 	%r55, %r51, %r202;
	setp.lt.u32 	%p4, %r55, 8192;
	@%p4 bra 	$L__BB4_46;
	add.s32 	%r202, %r202, 8192;
	setp.le.u32 	%p5, %r202, %r22;
	@%p5 bra 	$L__BB4_30;
$L__BB4_32:
	setp.le.u32 	%p6, %r51, %r202;
	sub.s32 	%r56, %r51, %r202;
	setp.ge.s32 	%p7, %r21, %r56;
	or.pred  	%p8, %p6, %p7;
	@%p8 bra 	$L__BB4_46;
	not.b32 	%r58, %r21;
	add.s32 	%r59, %r51, %r58;
	sub.s32 	%r60, %r59, %r202;
	shr.u32 	%r61, %r60, 9;
	add.s32 	%r26, %r61, 1;
	and.b32  	%r27, %r26, 15;
	setp.lt.u32 	%p9, %r60, 7680;
	mov.u32 	%r207, %r21;
	@%p9 bra 	$L__BB4_37;
	or.b32  	%r205, %r21, 4096;
	add.s32 	%r204, %r21, %r202;
	and.b32  	%r62, %r26, 16777200;
	neg.s32 	%r203, %r62;
$L__BB4_35:
	.pragma "nounroll";
	mul.wide.u32 	%rd15, %r204, 4;
	add.s64 	%rd16, %rd2, %rd15;
	ld.global.f32 	%f154, [%rd16];
	sub.f32 	%f155, %f154, %f44;
	fma.rn.f32 	%f156, %f155, %f155, %f491;
	add.s32 	%r63, %r204, 512;
	mul.wide.u32 	%rd17, %r63, 4;
	add.s64 	%rd18, %rd2, %rd17;
	ld.global.f32 	%f157, [%rd18];
	sub.f32 	%f158, %f157, %f44;
	fma.rn.f32 	%f159, %f158, %f158, %f156;
	add.s32 	%r64, %r204, 1024;
	mul.wide.u32 	%rd19, %r64, 4;
	add.s64 	%rd20, %rd2, %rd19;
	ld.global.f32 	%f160, [%rd20];
	sub.f32 	%f161, %f160, %f44;
	fma.rn.f32 	%f162, %f161, %f161, %f159;
	add.s32 	%r65, %r204, 1536;
	mul.wide.u32 	%rd21, %r65, 4;
	add.s64 	%rd22, %rd2, %rd21;
	ld.global.f32 	%f163, [%rd22];
	sub.f32 	%f164, %f163, %f44;
	fma.rn.f32 	%f165, %f164, %f164, %f162;
	add.s32 	%r66, %r204, 2048;
	mul.wide.u32 	%rd23, %r66, 4;
	add.s64 	%rd24, %rd2, %rd23;
	ld.global.f32 	%f166, [%rd24];
	sub.f32 	%f167, %f166, %f44;
	fma.rn.f32 	%f168, %f167, %f167, %f165;
	add.s32 	%r67, %r204, 2560;
	mul.wide.u32 	%rd25, %r67, 4;
	add.s64 	%rd26, %rd2, %rd25;
	ld.global.f32 	%f169, [%rd26];
	sub.f32 	%f170, %f169, %f44;
	fma.rn.f32 	%f171, %f170, %f170, %f168;
	add.s32 	%r68, %r204, 3072;
	mul.wide.u32 	%rd27, %r68, 4;
	add.s64 	%rd28, %rd2, %rd27;
	ld.global.f32 	%f172, [%rd28];
	sub.f32 	%f173, %f172, %f44;
	fma.rn.f32 	%f174, %f173, %f173, %f171;
	add.s32 	%r69, %r204, 3584;
	mul.wide.u32 	%rd29, %r69, 4;
	add.s64 	%rd30, %rd2, %rd29;
	ld.global.f32 	%f175, [%rd30];
	sub.f32 	%f176, %f175, %f44;
	fma.rn.f32 	%f177, %f176, %f176, %f174;
	add.s32 	%r70, %r204, 4096;
	mul.wide.u32 	%rd31, %r70, 4;
	add.s64 	%rd32, %rd2, %rd31;
	ld.global.f32 	%f178, [%rd32];
	sub.f32 	%f179, %f178, %f44;
	fma.rn.f32 	%f180, %f179, %f179, %f177;
	add.s32 	%r71, %r204, 4608;
	mul.wide.u32 	%rd33, %r71, 4;
	add.s64 	%rd34, %rd2, %rd33;
	ld.global.f32 	%f181, [%rd34];
	sub.f32 	%f182, %f181, %f44;
	fma.rn.f32 	%f183, %f182, %f182, %f180;
	add.s32 	%r72, %r204, 5120;
	mul.wide.u32 	%rd35, %r72, 4;
	add.s64 	%rd36, %rd2, %rd35;
	ld.global.f32 	%f184, [%rd36];
	sub.f32 	%f185, %f184, %f44;
	fma.rn.f32 	%f186, %f185, %f185, %f183;
	add.s32 	%r73, %r204, 5632;
	mul.wide.u32 	%rd37, %r73, 4;
	add.s64 	%rd38, %rd2, %rd37;
	ld.global.f32 	%f187, [%rd38];
	sub.f32 	%f188, %f187, %f44;
	fma.rn.f32 	%f189, %f188, %f188, %f186;
	add.s32 	%r74, %r204, 6144;
	mul.wide.u32 	%rd39, %r74, 4;
	add.s64 	%rd40, %rd2, %rd39;
	ld.global.f32 	%f190, [%rd40];
	sub.f32 	%f191, %f190, %f44;
	fma.rn.f32 	%f192, %f191, %f191, %f189;
	add.s32 	%r75, %r204, 6656;
	mul.wide.u32 	%rd41, %r75, 4;
	add.s64 	%rd42, %rd2, %rd41;
	ld.global.f32 	%f193, [%rd42];
	sub.f32 	%f194, %f193, %f44;
	fma.rn.f32 	%f195, %f194, %f194, %f192;
	add.s32 	%r76, %r204, 7168;
	mul.wide.u32 	%rd43, %r76, 4;
	add.s64 	%rd44, %rd2, %rd43;
	ld.global.f32 	%f196, [%rd44];
	sub.f32 	%f197, %f196, %f44;
	fma.rn.f32 	%f198, %f197, %f197, %f195;
	add.s32 	%r77, %r204, 7680;
	mul.wide.u32 	%rd45, %r77, 4;
	add.s64 	%rd46, %rd2, %rd45;
	ld.global.f32 	%f199, [%rd46];
	sub.f32 	%f200, %f199, %f44;
	fma.rn.f32 	%f491, %f200, %f200, %f198;
	add.s32 	%r205, %r205, 8192;
	add.s32 	%r204, %r204, 8192;
	add.s32 	%r203, %r203, 16;
	setp.ne.s32 	%p10, %r203, 0;
	@%p10 bra 	$L__BB4_35;
	add.s32 	%r207, %r205, -4096;
$L__BB4_37:
	setp.eq.s32 	%p11, %r27, 0;
	@%p11 bra 	$L__BB4_46;
	and.b32  	%r39, %r26, 7;
	setp.lt.u32 	%p12, %r27, 8;
	@%p12 bra 	$L__BB4_40;
	add.s32 	%r78, %r207, %r202;
	mul.wide.u32 	%rd47, %r78, 4;
	add.s64 	%rd48, %rd2, %rd47;
	ld.global.f32 	%f202, [%rd48];
	sub.f32 	%f203, %f202, %f44;
	fma.rn.f32 	%f204, %f203, %f203, %f491;
	add.s32 	%r79, %r78, 512;
	mul.wide.u32 	%rd49, %r79, 4;
	add.s64 	%rd50, %rd2, %rd49;
	ld.global.f32 	%f205, [%rd50];
	sub.f32 	%f206, %f205, %f44;
	fma.rn.f32 	%f207, %f206, %f206, %f204;
	add.s32 	%r80, %r78, 1024;
	mul.wide.u32 	%rd51, %r80, 4;
	add.s64 	%rd52, %rd2, %rd51;
	ld.global.f32 	%f208, [%rd52];
	sub.f32 	%f209, %f208, %f44;
	fma.rn.f32 	%f210, %f209, %f209, %f207;
	add.s32 	%r81, %r78, 1536;
	mul.wide.u32 	%rd53, %r81, 4;
	add.s64 	%rd54, %rd2, %rd53;
	ld.global.f32 	%f211, [%rd54];
	sub.f32 	%f212, %f211, %f44;
	fma.rn.f32 	%f213, %f212, %f212, %f210;
	add.s32 	%r82, %r78, 2048;
	mul.wide.u32 	%rd55, %r82, 4;
	add.s64 	%rd56, %rd2, %rd55;
	ld.global.f32 	%f214, [%rd56];
	sub.f32 	%f215, %f214, %f44;
	fma.rn.f32 	%f216, %f215, %f215, %f213;
	add.s32 	%r83, %r78, 2560;
	mul.wide.u32 	%rd57, %r83, 4;
	add.s64 	%rd58, %rd2, %rd57;
	ld.global.f32 	%f217, [%rd58];
	sub.f32 	%f218, %f217, %f44;
	fma.rn.f32 	%f219, %f218, %f218, %f216;
	add.s32 	%r84, %r78, 3072;
	mul.wide.u32 	%rd59, %r84, 4;
	add.s64 	%rd60, %rd2, %rd59;
	ld.global.f32 	%f220, [%rd60];
	sub.f32 	%f221, %f220, %f44;
	fma.rn.f32 	%f222, %f221, %f221, %f219;
	add.s32 	%r85, %r78, 3584;
	mul.wide.u32 	%rd61, %r85, 4;
	add.s64 	%rd62, %rd2, %rd61;
	ld.global.f32 	%f223, [%rd62];
	sub.f32 	%f224, %f223, %f44;
	fma.rn.f32 	%f491, %f224, %f224, %f222;
	add.s32 	%r207, %r207, 4096;
$L__BB4_40:
	setp.eq.s32 	%p13, %r39, 0;
	@%p13 bra 	$L__BB4_46;
	and.b32  	%r42, %r26, 3;
	setp.lt.u32 	%p14, %r39, 4;
	@%p14 bra 	$L__BB4_43;
	add.s32 	%r86, %r207, %r202;
	mul.wide.u32 	%rd63, %r86, 4;
	add.s64 	%rd64, %rd2, %rd63;
	ld.global.f32 	%f226, [%rd64];
	sub.f32 	%f227, %f226, %f44;
	fma.rn.f32 	%f228, %f227, %f227, %f491;
	add.s32 	%r87, %r86, 512;
	mul.wide.u32 	%rd65, %r87, 4;
	add.s64 	%rd66, %rd2, %rd65;
	ld.global.f32 	%f229, [%rd66];
	sub.f32 	%f230, %f229, %f44;
	fma.rn.f32 	%f231, %f230, %f230, %f228;
	add.s32 	%r88, %r86, 1024;
	mul.wide.u32 	%rd67, %r88, 4;
	add.s64 	%rd68, %rd2, %rd67;
	ld.global.f32 	%f232, [%rd68];
	sub.f32 	%f233, %f232, %f44;
	fma.rn.f32 	%f234, %f233, %f233, %f231;
	add.s32 	%r89, %r86, 1536;
	mul.wide.u32 	%rd69, %r89, 4;
	add.s64 	%rd70, %rd2, %rd69;
	ld.global.f32 	%f235, [%rd70];
	sub.f32 	%f236, %f235, %f44;
	fma.rn.f32 	%f491, %f236, %f236, %f234;
	add.s32 	%r207, %r207, 2048;
$L__BB4_43:
	setp.eq.s32 	%p15, %r42, 0;
	@%p15 bra 	$L__BB4_46;
	add.s32 	%r210, %r207, %r202;
	neg.s32 	%r209, %r42;
$L__BB4_45:
	.pragma "nounroll";
	mul.wide.u32 	%rd71, %r210, 4;
	add.s64 	%rd72, %rd2, %rd71;
	ld.global.f32 	%f237, [%rd72];
	sub.f32 	%f238, %f237, %f44;
	fma.rn.f32 	%f491, %f238, %f238, %f491;
	add.s32 	%r210, %r210, 512;
	add.s32 	%r209, %r209, 1;
	setp.ne.s32 	%p16, %r209, 0;
	@%p16 bra 	$L__BB4_45;
$L__BB4_46:
	// begin inline asm
	mov.u32 %r90, %laneid;
	// end inline asm
	mov.b32 	%r92, %f491;
	mov.b32 	%r93, 1;
	mov.b32 	%r114, 31;
	mov.b32 	%r115, -1;
	// begin inline asm
	shfl.sync.down.b32 %r91, %r92, %r93, %r114, %r115;
	// end inline asm
	setp.gt.s32 	%p17, %r90, 30;
	mov.b32 	%f239, %r91;
	add.f32 	%f240, %f491, %f239;
	selp.f32 	%f241, %f491, %f240, %p17;
	mov.b32 	%r97, %f241;
	mov.b32 	%r98, 2;
	// begin inline asm
	shfl.sync.down.b32 %r96, %r97, %r98, %r114, %r115;
	// end inline asm
	setp.gt.s32 	%p18, %r90, 29;
	mov.b32 	%f242, %r96;
	add.f32 	%f243, %f241, %f242;
	selp.f32 	%f244, %f241, %f243, %p18;
	mov.b32 	%r102, %f244;
	mov.b32 	%r103, 4;
	// begin inline asm
	shfl.sync.down.b32 %r101, %r102, %r103, %r114, %r115;
	// end inline asm
	setp.gt.s32 	%p19, %r90, 27;
	mov.b32 	%f245, %r101;
	add.f32 	%f246, %f244, %f245;
	selp.f32 	%f247, %f244, %f246, %p19;
	mov.b32 	%r107, %f247;
	mov.b32 	%r108, 8;
	// begin inline asm
	shfl.sync.down.b32 %r106, %r107, %r108, %r114, %r115;
	// end inline asm
	setp.gt.s32 	%p20, %r90, 23;
	mov.b32 	%f248, %r106;
	add.f32 	%f249, %f247, %f248;
	selp.f32 	%f250, %f247, %f249, %p20;
	mov.b32 	%r112, %f250;
	mov.b32 	%r113, 16;
	// begin inline asm
	shfl.sync.down.b32 %r111, %r112, %r113, %r114, %r115;
	// end inline asm
	setp.gt.s32 	%p21, %r90, 15;
	mov.b32 	%f251, %r111;
	add.f32 	%f39, %f250, %f251;
	selp.f32 	%f492, %f250, %f39, %p21;
	setp.ne.s32 	%p22, %r90, 0;
	@%p22 bra 	$L__BB4_48;
	shr.u32 	%r116, %r21, 3;
	and.b32  	%r117, %r116, 124;
	mov.u32 	%r118, _ZZN3cub18CUB_300001_SM_10006detail6reduce28DeviceReduceSingleTileKernelINS2_10policy_hubIfjN4cuda3std3__44plusIfEEE10Policy1000EN6thrust24THRUST_300001_SM_1000_NS6detail15normal_iteratorINSD_10device_ptrIfEEEEPfjS9_ff27SquaredDistanceFromConstantEEvT0_T1_T2_T3_T4_T6_E12temp_storage;
	add.s32 	%r119, %r118, %r117;
	st.shared.f32 	[%r119+16], %f39;
$L__BB4_48:
	bar.sync 	0;
	setp.ne.s32 	%p23, %r21, 0;
	@%p23 bra 	$L__BB4_50;
	ld.shared.f32 	%f252, [_ZZN3cub18CUB_300001_SM_10006detail6reduce28DeviceReduceSingleTileKernelINS2_10policy_hubIfjN4cuda3std3__44plusIfEEE10Policy1000EN6thrust24THRUST_300001_SM_1000_NS6detail15normal_iteratorINSD_10device_ptrIfEEEEPfjS9_ff27SquaredDistanceFromConstantEEvT0_T1_T2_T3_T4_T6_E12temp_storage+20];
	add.f32 	%f253, %f492, %f252;
	ld.shared.f32 	%f254, [_ZZN3cub18CUB_300001_SM_10006detail6reduce28DeviceReduceSingleTileKernelINS2_10policy_hubIfjN4cuda3std3__44plusIfEEE10Policy1000EN6thrust24THRUST_300001_SM_1000_NS6detail15normal_iteratorINSD_10device_ptrIfEEEEPfjS9_ff27SquaredDistanceFromConstantEEvT0_T1_T2_T3_T4_T6_E12temp_storage+24];
	add.f32 	%f255, %f253, %f254;
	ld.shared.f32 	%f256, [_ZZN3cub18CUB_300001_SM_10006detail6reduce28DeviceReduceSingleTileKernelINS2_10policy_hubIfjN4cuda3std3__44plusIfEEE10Policy1000EN6thrust24THRUST_300001_SM_1000_NS6detail15normal_iteratorINSD_10device_ptrIfEEEEPfjS9_ff27SquaredDistanceFromConstantEEvT0_T1_T2_T3_T4_T6_E12temp_storage+28];
	add.f32 	%f257, %f255, %f256;
	ld.shared.f32 	%f258, [_ZZN3cub18CUB_300001_SM_10006detail6reduce28DeviceReduceSingleTileKernelINS2_10policy_hubIfjN4cuda3std3__44plusIfEEE10Policy1000EN6thrust24THRUST_300001_SM_1000_NS6detail15normal_iteratorINSD_10device_ptrIfEEEEPfjS9_ff27SquaredDistanceFromConstantEEvT0_T1_T2_T3_T4_T6_E12temp_storage+32];
	add.f32 	%f259, %f257, %f258;
	ld.shared.f32 	%f260, [_ZZN3cub18CUB_300001_SM_10006detail6reduce28DeviceReduceSingleTileKernelINS2_10policy_hubIfjN4cuda3std3__44plusIfEEE10Policy1000EN6thrust24THRUST_300001_SM_1000_NS6detail15normal_iteratorINSD_10device_ptrIfEEEEPfjS9_ff27SquaredDistanceFromConstantEEvT0_T1_T2_T3_T4_T6_E12temp_storage+36];
	add.f32 	%f261, %f259, %f260;
	ld.shared.f32 	%f262, [_ZZN3cub18CUB_300001_SM_10006detail6reduce28DeviceReduceSingleTileKernelINS2_10policy_hubIfjN4cuda3std3__44plusIfEEE10Policy1000EN6thrust24THRUST_300001_SM_1000_NS6detail15normal_iteratorINSD_10device_ptrIfEEEEPfjS9_ff27SquaredDistanceFromConstantEEvT0_T1_T2_T3_T4_T6_E12temp_storage+40];
	add.f32 	%f263, %f261, %f262;
	ld.shared.f32 	%f264, [_ZZN3cub18CUB_300001_SM_10006detail6reduce28DeviceReduceSingleTileKernelINS2_10policy_hubIfjN4cuda3std3__44plusIfEEE10Policy1000EN6thrust24THRUST_300001_SM_1000_NS6detail15normal_iteratorINSD_10device_ptrIfEEEEPfjS9_ff27SquaredDistanceFromConstantEEvT0_T1_T2_T3_T4_T6_E12temp_storage+44];
	add.f32 	%f265, %f263, %f264;
	ld.shared.f32 	%f266, [_ZZN3cub18CUB_300001_SM_10006detail6reduce28DeviceReduceSingleTileKernelINS2_10policy_hubIfjN4cuda3std3__44plusIfEEE10Policy1000EN6thrust24THRUST_300001_SM_1000_NS6detail15normal_iteratorINSD_10device_ptrIfEEEEPfjS9_ff27SquaredDistanceFromConstantEEvT0_T1_T2_T3_T4_T6_E12temp_storage+48];
	add.f32 	%f267, %f265, %f266;
	ld.shared.f32 	%f268, [_ZZN3cub18CUB_300001_SM_10006detail6reduce28DeviceReduceSingleTileKernelINS2_10policy_hubIfjN4cuda3std3__44plusIfEEE10Policy1000EN6thrust24THRUST_300001_SM_1000_NS6detail15normal_iteratorINSD_10device_ptrIfEEEEPfjS9_ff27SquaredDistanceFromConstantEEvT0_T1_T2_T3_T4_T6_E12temp_storage+52];
	add.f32 	%f269, %f267, %f268;
	ld.shared.f32 	%f270, [_ZZN3cub18CUB_300001_SM_10006detail6reduce28DeviceReduceSingleTileKernelINS2_10policy_hubIfjN4cuda3std3__44plusIfEEE10Policy1000EN6thrust24THRUST_300001_SM_1000_NS6detail15normal_iteratorINSD_10device_ptrIfEEEEPfjS9_ff27SquaredDistanceFromConstantEEvT0_T1_T2_T3_T4_T6_E12temp_storage+56];
	add.f32 	%f271, %f269, %f270;
	ld.shared.f32 	%f272, [_ZZN3cub18CUB_300001_SM_10006detail6reduce28DeviceReduceSingleTileKernelINS2_10policy_hubIfjN4cuda3std3__44plusIfEEE10Policy1000EN6thrust24THRUST_300001_SM_1000_NS6detail15normal_iteratorINSD_10device_ptrIfEEEEPfjS9_ff27SquaredDistanceFromConstantEEvT0_T1_T2_T3_T4_T6_E12temp_storage+60];
	add.f32 	%f273, %f271, %f272;
	ld.shared.f32 	%f274, [_ZZN3cub18CUB_300001_SM_10006detail6reduce28DeviceReduceSingleTileKernelINS2_10policy_hubIfjN4cuda3std3__44plusIfEEE10Policy1000EN6thrust24THRUST_300001_SM_1000_NS6detail15normal_iteratorINSD_10device_ptrIfEEEEPfjS9_ff27SquaredDistanceFromConstantEEvT0_T1_T2_T3_T4_T6_E12temp_storage+64];
	add.f32 	%f275, %f273, %f274;
	ld.shared.f32 	%f276, [_ZZN3cub18CUB_300001_SM_10006detail6reduce28DeviceReduceSingleTileKernelINS2_10policy_hubIfjN4cuda3std3__44plusIfEEE10Policy1000EN6thrust24THRUST_300001_SM_1000_NS6detail15normal_iteratorINSD_10device_ptrIfEEEEPfjS9_ff27SquaredDistanceFromConstantEEvT0_T1_T2_T3_T4_T6_E12temp_storage+68];
	add.f32 	%f277, %f275, %f276;
	ld.shared.f32 	%f278, [_ZZN3cub18CUB_300001_SM_10006detail6reduce28DeviceReduceSingleTileKernelINS2_10policy_hubIfjN4cuda3std3__44plusIfEEE10Policy1000EN6thrust24THRUST_300001_SM_1000_NS6detail15normal_iteratorINSD_10device_ptrIfEEEEPfjS9_ff27SquaredDistanceFromConstantEEvT0_T1_T2_T3_T4_T6_E12temp_storage+72];
	add.f32 	%f279, %f277, %f278;
	ld.shared.f32 	%f280, [_ZZN3cub18CUB_300001_SM_10006detail6reduce28DeviceReduceSingleTileKernelINS2_10policy_hubIfjN4cuda3std3__44plusIfEEE10Policy1000EN6thrust24THRUST_300001_SM_1000_NS6detail15normal_iteratorINSD_10device_ptrIfEEEEPfjS9_ff27SquaredDistanceFromConstantEEvT0_T1_T2_T3_T4_T6_E12temp_storage+76];
	add.f32 	%f492, %f279, %f280;
$L__BB4_50:
	mov.u32 	%r192, %tid.x;
	setp.ne.s32 	%p65, %r192, 0;
	@%p65 bra 	$L__BB4_52;
	add.f32 	%f470, %f43, %f492;
	st.global.f32 	[%rd1], %f470;
$L__BB4_52:
	ret;

}
	// .globl	_ZN3cub18CUB_300001_SM_10006detail6reduce18DeviceReduceKernelINS2_10policy_hubIfjN4cuda3std3__44plusIfEEE10Policy1000EN6thrust24THRUST_300001_SM_1000_NS6detail15normal_iteratorINSD_10device_ptrIfEEEEjS9_f27SquaredDistanceFromConstantEEvT0_PT3_T1_NS0_13GridEvenShareISN_EET2_T4_
.visible .entry _ZN3cub18CUB_300001_SM_10006detail6reduce18DeviceReduceKernelINS2_10policy_hubIfjN4cuda3std3__44plusIfEEE10Policy1000EN6thrust24THRUST_300001_SM_1000_NS6detail15normal_iteratorINSD_10device_ptrIfEEEEjS9_f27SquaredDistanceFromConstantEEvT0_PT3_T1_NS0_13GridEvenShareISN_EET2_T4_(
	.param .align 8 .b8 _ZN3cub18CUB_300001_SM_10006detail6reduce18DeviceReduceKernelINS2_10policy_hubIfjN4cuda3std3__44plusIfEEE10Policy1000EN6thrust24THRUST_300001_SM_1000_NS6detail15normal_iteratorINSD_10device_ptrIfEEEEjS9_f27SquaredDistanceFromConstantEEvT0_PT3_T1_NS0_13GridEvenShareISN_EET2_T4__param_0[8],
	.param .u64 .ptr .align 1 _ZN3cub18CUB_300001_SM_10006detail6reduce18DeviceReduceKernelINS2_10policy_hubIfjN4cuda3std3__44plusIfEEE10Policy1000EN6thrust24THRUST_300001_SM_1000_NS6detail15normal_iteratorINSD_10device_ptrIfEEEEjS9_f27SquaredDistanceFromConstantEEvT0_PT3_T1_NS0_13GridEvenShareISN_EET2_T4__param_1,
	.param .u32 _ZN3cub18CUB_300001_SM_10006detail6reduce18DeviceReduceKernelINS2_10policy_hubIfjN4cuda3std3__44plusIfEEE10Policy1000EN6thrust24THRUST_300001_SM_1000_NS6detail15normal_iteratorINSD_10device_ptrIfEEEEjS9_f27SquaredDistanceFromConstantEEvT0_PT3_T1_NS0_13GridEvenShareISN_EET2_T4__param_2,
	.param .align 4 .b8 _ZN3cub18CUB_300001_SM_10006detail6reduce18DeviceReduceKernelINS2_10policy_hubIfjN4cuda3std3__44plusIfEEE10Policy1000EN6thrust24THRUST_300001_SM_1000_NS6detail15normal_iteratorINSD_10device_ptrIfEEEEjS9_f27SquaredDistanceFromConstantEEvT0_PT3_T1_NS0_13GridEvenShareISN_EET2_T4__param_3[40],
	.param .align 1 .b8 _ZN3cub18CUB_300001_SM_10006detail6reduce18DeviceReduceKernelINS2_10policy_hubIfjN4cuda3std3__44plusIfEEE10Policy1000EN6thrust24THRUST_300001_SM_1000_NS6detail15normal_iteratorINSD_10device_ptrIfEEEEjS9_f27SquaredDistanceFromConstantEEvT0_PT3_T1_NS0_13GridEvenShareISN_EET2_T4__param_4[1],
	.param .align 4 .b8 _ZN3cub18CUB_300001_SM_10006detail6reduce18DeviceReduceKernelINS2_10policy_hubIfjN4cuda3std3__44plusIfEEE10Policy1000EN6thrust24THRUST_300001_SM_1000_NS6detail15normal_iteratorINSD_10device_ptrIfEEEEjS9_f27SquaredDistanceFromConstantEEvT0_PT3_T1_NS0_13GridEvenShareISN_EET2_T4__param_5[4]
)
.maxntid 512
{
	.reg .pred 	%p<65>;
	.reg .b16 	%rs<4>;
	.reg .b32 	%r<277>;
	.reg .b32 	%f<488>;
	.reg .b64 	%rd<129>;
	// demoted variable
	.shared .align 4 .b8 _ZZN3cub18CUB_300001_SM_10006detail6reduce18DeviceReduceKernelINS2_10policy_hubIfjN4cuda3std3__44plusIfEEE10Policy1000EN6thrust24THRUST_300001_SM_1000_NS6detail15normal_iteratorINSD_10device_ptrIfEEEEjS9_f27SquaredDistanceFromConstantEEvT0_PT3_T1_NS0_13GridEvenShareISN_EET2_T4_E12temp_storage[84];
	ld.param.f32 	%f1, [_ZN3cub18CUB_300001_SM_10006detail6reduce18DeviceReduceKernelINS2_10policy_hubIfjN4cuda3std3__44plusIfEEE10Policy1000EN6thrust24THRUST_300001_SM_1000_NS6detail15normal_iteratorINSD_10device_ptrIfEEEEjS9_f27SquaredDistanceFromConstantEEvT0_PT3_T1_NS0_13GridEvenShareISN_EET2_T4__param_5];
	ld.param.u32 	%r1, [_ZN3cub18CUB_300001_SM_10006detail6reduce18DeviceReduceKernelINS2_10policy_hubIfjN4cuda3std3__44plusIfEEE10Policy1000EN6thrust24THRUST_300001_SM_1000_NS6detail15normal_iteratorINSD_10device_ptrIfEEEEjS9_f27SquaredDistanceFromConstantEEvT0_PT3_T1_NS0_13GridEvenShareISN_EET2_T4__param_3+20];
	ld.param.u32 	%r2, [_ZN3cub18CUB_300001_SM_10006detail6reduce18DeviceReduceKernelINS2_10policy_hubIfjN4cuda3std3__44plusIfEEE10Policy1000EN6thrust24THRUST_300001_SM_1000_NS6detail15normal_iteratorINSD_10device_ptrIfEEEEjS9_f27SquaredDistanceFromConstantEEvT0_PT3_T1_NS0_13GridEvenShareISN_EET2_T4__param_3+24];
	ld.param.u64 	%rd3, [_ZN3cub18CUB_300001_SM_10006detail6reduce18DeviceReduceKernelINS2_10policy_hubIfjN4cuda3std3__44plusIfEEE10Policy1000EN6thrust24THRUST_300001_SM_1000_NS6detail15normal_iteratorINSD_10device_ptrIfEEEEjS9_f27SquaredDistanceFromConstantEEvT0_PT3_T1_NS0_13GridEvenShareISN_EET2_T4__param_0];
	ld.param.u64 	%rd2, [_ZN3cub18CUB_300001_SM_10006detail6reduce18DeviceReduceKernelINS2_10policy_hubIfjN4cuda3std3__44plusIfEEE10Policy1000EN6thrust24THRUST_300001_SM_1000_NS6detail15normal_iteratorINSD_10device_ptrIfEEEEjS9_f27SquaredDistanceFromConstantEEvT0_PT3_T1_NS0_13GridEvenShareISN_EET2_T4__param_1];
	cvta.to.global.u64 	%rd1, %rd3;
	mov.u32 	%r3, %ctaid.x;
	shl.b32 	%r4, %r2, 13;
	shl.b32 	%r268, %r3, 13;
	sub.s32 	%r6, %r1, %r268;
	setp.gt.u32 	%p1, %r6, 8191;
	@%p1 bra 	$L__BB5_26;
	mov.u32 	%r7, %tid.x;
	setp.ge.u32 	%p23, %r7, %r6;
	mov.f32 	%f476, 0f00000000;
	mov.u32 	%r259, %r7;
	@%p23 bra 	$L__BB5_3;
	add.s32 	%r153, %r268, %r7;
	mul.wide.u32 	%rd66, %r153, 4;
	add.s64 	%rd67, %rd1, %rd66;
	ld.global.f32 	%f279, [%rd67];
	sub.f32 	%f280, %f279, %f1;
	mul.f32 	%f476, %f280, %f280;
	add.s32 	%r259, %r7, 512;
$L__BB5_3:
	setp.ge.u32 	%p24, %r259, %r6;
	@%p24 bra 	$L__BB5_17;
	not.b32 	%r154, %r259;
	add.s32 	%r155, %r1, %r154;
	sub.s32 	%r156, %r155, %r268;
	shr.u32 	%r157, %r156, 9;
	add.s32 	%r10, %r157, 1;
	and.b32  	%r11, %r10, 15;
	setp.lt.u32 	%p25, %r156, 7680;
	@%p25 bra 	$L__BB5_8;
	or.b32  	%r258, %r259, 4096;
	add.s32 	%r257, %r259, %r268;
	and.b32  	%r158, %r10, 16777200;
	neg.s32 	%r256, %r158;
$L__BB5_6:
	.pragma "nounroll";
	mul.wide.u32 	%rd68, %r257, 4;
	add.s64 	%rd69, %rd1, %rd68;
	ld.global.f32 	%f282, [%rd69];
	sub.f32 	%f283, %f282, %f1;
	fma.rn.f32 	%f284, %f283, %f283, %f476;
	add.s32 	%r159, %r257, 512;
	mul.wide.u32 	%rd70, %r159, 4;
	add.s64 	%rd71, %rd1, %rd70;
	ld.global.f32 	%f285, [%rd71];
	sub.f32 	%f286, %f285, %f1;
	fma.rn.f32 	%f287, %f286, %f286, %f284;
	add.s32 	%r160, %r257, 1024;
	mul.wide.u32 	%rd72, %r160, 4;
	add.s64 	%rd73, %rd1, %rd72;
	ld.global.f32 	%f288, [%rd73];
	sub.f32 	%f289, %f288, %f1;
	fma.rn.f32 	%f290, %f289, %f289, %f287;
	add.s32 	%r161, %r257, 1536;
	mul.wide.u32 	%rd74, %r161, 4;
	add.s64 	%rd75, %rd1, %rd74;
	ld.global.f32 	%f291, [%rd75];
	sub.f32 	%f292, %f291, %f1;
	fma.rn.f32 	%f293, %f292, %f292, %f290;
	add.s32 	%r162, %r257, 2048;
	mul.wide.u32 	%rd76, %r162, 4;
	add.s64 	%rd77, %rd1, %rd76;
	ld.global.f32 	%f294, [%rd77];
	sub.f32 	%f295, %f294, %f1;
	fma.rn.f32 	%f296, %f295, %f295, %f293;
	add.s32 	%r163, %r257, 2560;
	mul.wide.u32 	%rd78, %r163, 4;
	add.s64 	%rd79, %rd1, %rd78;
	ld.global.f32 	%f297, [%rd79];
	sub.f32 	%f298, %f297, %f1;
	fma.rn.f32 	%f299, %f298, %f298, %f296;
	add.s32 	%r164, %r257, 3072;
	mul.wide.u32 	%rd80, %r164, 4;
	add.s64 	%rd81, %rd1, %rd80;
	ld.global.f32 	%f300, [%rd81];
	sub.f32 	%f301, %f300, %f1;
	fma.rn.f32 	%f302, %f301, %f301, %f299;
	add.s32 	%r165, %r257, 3584;
	mul.wide.u32 	%rd82, %r165, 4;
	add.s64 	%rd83, %rd1, %rd82;
	ld.global.f32 	%f303, [%rd83];
	sub.f32 	%f304, %f303, %f1;
	fma.rn.f32 	%f305, %f304, %f304, %f302;
	add.s32 	%r166, %r257, 4096;
	mul.wide.u32 	%rd84, %r166, 4;
	add.s64 	%rd85, %rd1, %rd84;
	ld.global.f32 	%f306, [%rd85];
	sub.f32 	%f307, %f306, %f1;
	fma.rn.f32 	%f308, %f307, %f307, %f305;
	add.s32 	%r167, %r257, 4608;
	mul.wide.u32 	%rd86, %r167, 4;
	add.s64 	%rd87, %rd1, %rd86;
	ld.global.f32 	%f309, [%rd87];
	sub.f32 	%f310, %f309, %f1;
	fma.rn.f32 	%f311, %f310, %f310, %f308;
	add.s32 	%r168, %r257, 5120;
	mul.wide.u32 	%rd88, %r168, 4;
	add.s64 	%rd89, %rd1, %rd88;
	ld.global.f32 	%f312, [%rd89];
	sub.f32 	%f313, %f312, %f1;
	fma.rn.f32 	%f314, %f313, %f313, %f311;
	add.s32 	%r169, %r257, 5632;
	mul.wide.u32 	%rd90, %r169, 4;
	add.s64 	%rd91, %rd1, %rd90;
	ld.global.f32 	%f315, [%rd91];
	sub.f32 	%f316, %f315, %f1;
	fma.rn.f32 	%f317, %f316, %f316, %f314;
	add.s32 	%r170, %r257, 6144;
	mul.wide.u32 	%rd92, %r170, 4;
	add.s64 	%rd93, %rd1, %rd92;
	ld.global.f32 	%f318, [%rd93];
	sub.f32 	%f319, %f318, %f1;
	fma.rn.f32 	%f320, %f319, %f319, %f317;
	add.s32 	%r171, %r257, 6656;
	mul.wide.u32 	%rd94, %r171, 4;
	add.s64 	%rd95, %rd1, %rd94;
	ld.global.f32 	%f321, [%rd95];
	sub.f32 	%f322, %f321, %f1;
	fma.rn.f32 	%f323, %f322, %f322, %f320;
	add.s32 	%r172, %r257, 7168;
	mul.wide.u32 	%rd96, %r172, 4;
	add.s64 	%rd97, %rd1, %rd96;
	ld.global.f32 	%f324, [%rd97];
	sub.f32 	%f325, %f324, %f1;
	fma.rn.f32 	%f326, %f325, %f325, %f323;
	add.s32 	%r173, %r257, 7680;
	mul.wide.u32 	%rd98, %r173, 4;
	add.s64 	%rd99, %rd1, %rd98;
	ld.global.f32 	%f327, [%rd99];
	sub.f32 	%f328, %f327, %f1;
	fma.rn.f32 	%f476, %f328, %f328, %f326;
	add.s32 	%r258, %r258, 8192;
	add.s32 	%r257, %r257, 8192;
	add.s32 	%r256, %r256, 16;
	setp.ne.s32 	%p26, %r256, 0;
	@%p26 bra 	$L__BB5_6;
	add.s32 	%r259, %r258, -4096;
$L__BB5_8:
	setp.eq.s32 	%p27, %r11, 0;
	@%p27 bra 	$L__BB5_17;
	and.b32  	%r23, %r10, 7;
	setp.lt.u32 	%p28, %r11, 8;
	@%p28 bra 	$L__BB5_11;
	add.s32 	%r174, %r268, %r259;
	mul.wide.u32 	%rd100, %r174, 4;
	add.s64 	%rd101, %rd1, %rd100;
	ld.global.f32 	%f330, [%rd101];
	sub.f32 	%f331, %f330, %f1;
	fma.rn.f32 	%f332, %f331, %f331, %f476;
	add.s32 	%r175, %r174, 512;
	mul.wide.u32 	%rd102, %r175, 4;
	add.s64 	%rd103, %rd1, %rd102;
	ld.global.f32 	%f333, [%rd103];
	sub.f32 	%f334, %f333, %f1;
	fma.rn.f32 	%f335, %f334, %f334, %f332;
	add.s32 	%r176, %r174, 1024;
	mul.wide.u32 	%rd104, %r176, 4;
	add.s64 	%rd105, %rd1, %rd104;
	ld.global.f32 	%f336, [%rd105];
	sub.f32 	%f337, %f336, %f1;
	fma.rn.f32 	%f338, %f337, %f337, %f335;
	add.s32 	%r177, %r174, 1536;
	mul.wide.u32 	%rd106, %r177, 4;
	add.s64 	%rd107, %rd1, %rd106;
	ld.global.f32 	%f339, [%rd107];
	sub.f32 	%f340, %f339, %f1;
	fma.rn.f32 	%f341, %f340, %f340, %f338;
	add.s32 	%r178, %r174, 2048;
	mul.wide.u32 	%rd108, %r178, 4;
	add.s64 	%rd109, %rd1, %rd108;
	ld.global.f32 	%f342, [%rd109];
	sub.f32 	%f343, %f342, %f1;
	fma.rn.f32 	%f344, %f343, %f343, %f341;
	add.s32 	%r179, %r174, 2560;
	mul.wide.u32 	%rd110, %r179, 4;
	add.s64 	%rd111, %rd1, %rd110;
	ld.global.f32 	%f345, [%rd111];
	sub.f32 	%f346, %f345, %f1;
	fma.rn.f32 	%f347, %f346, %f346, %f344;
	add.s32 	%r180, %r174, 3072;
	mul.wide.u32 	%rd112, %r180, 4;
	add.s64 	%rd113, %rd1, %rd112;
	ld.global.f32 	%f348, [%rd113];
	sub.f32 	%f349, %f348, %f1;
	fma.rn.f32 	%f350, %f349, %f349, %f347;
	add.s32 	%r181, %r174, 3584;
	mul.wide.u32 	%rd114, %r181, 4;
	add.s64 	%rd115, %rd1, %rd114;
	ld.global.f32 	%f351, [%rd115];
	sub.f32 	%f352, %f351, %f1;
	fma.rn.f32 	%f476, %f352, %f352, %f350;
	add.s32 	%r259, %r259, 4096;
$L__BB5_11:
	setp.eq.s32 	%p29, %r23, 0;
	@%p29 bra 	$L__BB5_17;
	and.b32  	%r26, %r10, 3;
	setp.lt.u32 	%p30, %r23, 4;
	@%p30 bra 	$L__BB5_14;
	add.s32 	%r182, %r268, %r259;
	mul.wide.u32 	%rd116, %r182, 4;
	add.s64 	%rd117, %rd1, %rd116;
	ld.global.f32 	%f354, [%rd117];
	sub.f32 	%f355, %f354, %f1;
	fma.rn.f32 	%f356, %f355, %f355, %f476;
	add.s32 	%r183, %r182, 512;
	mul.wide.u32 	%rd118, %r183, 4;
	add.s64 	%rd119, %rd1, %rd118;
	ld.global.f32 	%f357, [%rd119];
	sub.f32 	%f358, %f357, %f1;
	fma.rn.f32 	%f359, %f358, %f358, %f356;
	add.s32 	%r184, %r182, 1024;
	mul.wide.u32 	%rd120, %r184, 4;
	add.s64 	%rd121, %rd1, %rd120;
	ld.global.f32 	%f360, [%rd121];
	sub.f32 	%f361, %f360, %f1;
	fma.rn.f32 	%f362, %f361, %f361, %f359;
	add.s32 	%r185, %r182, 1536;
	mul.wide.u32 	%rd122, %r185, 4;
	add.s64 	%rd123, %rd1, %rd122;
	ld.global.f32 	%f363, [%rd123];
	sub.f32 	%f364, %f363, %f1;
	fma.rn.f32 	%f476, %f364, %f364, %f362;
	add.s32 	%r259, %r259, 2048;
$L__BB5_14:
	setp.eq.s32 	%p31, %r26, 0;
	@%p31 bra 	$L__BB5_17;
	add.s32 	%r263, %r259, %r268;
	neg.s32 	%r262, %r26;
$L__BB5_16:
	.pragma "nounroll";
	mul.wide.u32 	%rd124, %r263, 4;
	add.s64 	%rd125, %rd1, %rd124;
	ld.global.f32 	%f365, [%rd125];
	sub.f32 	%f366, %f365, %f1;
	fma.rn.f32 	%f476, %f366, %f366, %f476;
	add.s32 	%r263, %r263, 512;
	add.s32 	%r262, %r262, 1;
	setp.ne.s32 	%p32, %r262, 0;
	@%p32 bra 	$L__BB5_16;
$L__BB5_17:
	setp.lt.u32 	%p33, %r6, 512;
	@%p33 bra 	$L__BB5_22;
	// begin inline asm
	mov.u32 %r224, %laneid;
	// end inline asm
	mov.b32 	%r226, %f476;
	mov.b32 	%r227, 1;
	mov.b32 	%r248, 31;
	mov.b32 	%r249, -1;
	// begin inline asm
	shfl.sync.down.b32 %r225, %r226, %r227, %r248, %r249;
	// end inline asm
	setp.gt.s32 	%p57, %r224, 30;
	mov.b32 	%f425, %r225;
	add.f32 	%f426, %f476, %f425;
	selp.f32 	%f427, %f476, %f426, %p57;
	mov.b32 	%r231, %f427;
	mov.b32 	%r232, 2;
	// begin inline asm
	shfl.sync.down.b32 %r230, %r231, %r232, %r248, %r249;
	// end inline asm
	setp.gt.s32 	%p58, %r224, 29;
	mov.b32 	%f428, %r230;
	add.f32 	%f429, %f427, %f428;
	selp.f32 	%f430, %f427, %f429, %p58;
	mov.b32 	%r236, %f430;
	mov.b32 	%r237, 4;
	// begin inline asm
	shfl.sync.down.b32 %r235, %r236, %r237, %r248, %r249;
	// end inline asm
	setp.gt.s32 	%p59, %r224, 27;
	mov.b32 	%f431, %r235;
	add.f32 	%f432, %f430, %f431;
	selp.f32 	%f433, %f430, %f432, %p59;
	mov.b32 	%r241, %f433;
	mov.b32 	%r242, 8;
	// begin inline asm
	shfl.sync.down.b32 %r240, %r241, %r242, %r248, %r249;
	// end inline asm
	setp.gt.s32 	%p60, %r224, 23;
	mov.b32 	%f434, %r240;
	add.f32 	%f435, %f433, %f434;
	selp.f32 	%f436, %f433, %f435, %p60;
	mov.b32 	%r246, %f436;
	mov.b32 	%r247, 16;
	// begin inline asm
	shfl.sync.down.b32 %r245, %r246, %r247, %r248, %r249;
	// end inline asm
	setp.gt.s32 	%p61, %r224, 15;
	mov.b32 	%f437, %r245;
	add.f32 	%f17, %f436, %f437;
	selp.f32 	%f487, %f436, %f17, %p61;
	setp.ne.s32 	%p62, %r224, 0;
	@%p62 bra 	$L__BB5_20;
	shr.u32 	%r250, %r7, 3;
	and.b32  	%r251, %r250, 124;
	mov.u32 	%r252, _ZZN3cub18CUB_300001_SM_10006detail6reduce18DeviceReduceKernelINS2_10policy_hubIfjN4cuda3std3__44plusIfEEE10Policy1000EN6thrust24THRUST_300001_SM_1000_NS6detail15normal_iteratorINSD_10device_ptrIfEEEEjS9_f27SquaredDistanceFromConstantEEvT0_PT3_T1_NS0_13GridEvenShareISN_EET2_T4_E12temp_storage;
	add.s32 	%r253, %r252, %r251;
	st.shared.f32 	[%r253+16], %f17;
$L__BB5_20:
	bar.sync 	0;
	setp.ne.s32 	%p63, %r7, 0;
	@%p63 bra 	$L__BB5_48;
	ld.shared.f32 	%f438, [_ZZN3cub18CUB_300001_SM_10006detail6reduce18DeviceReduceKernelINS2_10policy_hubIfjN4cuda3std3__44plusIfEEE10Policy1000EN6thrust24THRUST_300001_SM_1000_NS6detail15normal_iteratorINSD_10device_ptrIfEEEEjS9_f27SquaredDistanceFromConstantEEvT0_PT3_T1_NS0_13GridEvenShareISN_EET2_T4_E12temp_storage+20];
	add.f32 	%f439, %f487, %f438;
	ld.shared.f32 	%f440, [_ZZN3cub18CUB_300001_SM_10006detail6reduce18DeviceReduceKernelINS2_10policy_hubIfjN4cuda3std3__44plusIfEEE10Policy1000EN6thrust24THRUST_300001_SM_1000_NS6detail15normal_iteratorINSD_10device_ptrIfEEEEjS9_f27SquaredDistanceFromConstantEEvT0_PT3_T1_NS0_13GridEvenShareISN_EET2_T4_E12temp_storage+24];
	add.f32 	%f441, %f439, %f440;
	ld.shared.f32 	%f442, [_ZZN3cub18CUB_300001_SM_10006detail6reduce18DeviceReduceKernelINS2_10policy_hubIfjN4cuda3std3__44plusIfEEE10Policy1000EN6thrust24THRUST_300001_SM_1000_NS6detail15normal_iteratorINSD_10device_ptrIfEEEEjS9_f27SquaredDistanceFromConstantEEvT0_PT3_T1_NS0_13GridEvenShareISN_EET2_T4_E12temp_storage+28];
	add.f32 	%f443, %f441, %f442;
	ld.shared.f32 	%f444, [_ZZN3cub18CUB_300001_SM_10006detail6reduce18DeviceReduceKernelINS2_10policy_hubIfjN4cuda3std3__44plusIfEEE10Policy1000EN6thrust24THRUST_300001_SM_1000_NS6detail15normal_iteratorINSD_10device_ptrIfEEEEjS9_f27SquaredDistanceFromConstantEEvT0_PT3_T1_NS0_13GridEvenShareISN_EET2_T4_E12temp_storage+32];
	add.f32 	%f445, %f443, %f444;
	ld.shared.f32 	%f446, [_ZZN3cub18CUB_300001_SM_10006detail6reduce18DeviceReduceKernelINS2_10policy_hubIfjN4cuda3std3__44plusIfEEE10Policy1000EN6thrust24THRUST_300001_SM_1000_NS6detail15normal_iteratorINSD_10device_ptrIfEEEEjS9_f27SquaredDistanceFromConstantEEvT0_PT3_T1_NS0_13GridEvenShareISN_EET2_T4_E12temp_storage+36];
	add.f32 	%f447, %f445, %f446;
	ld.shared.f32 	%f448, [_ZZN3cub18CUB_300001_SM_10006detail6reduce18DeviceReduceKernelINS2_10policy_hubIfjN4cuda3std3__44plusIfEEE10Policy1000EN6thrust24THRUST_300001_SM_1000_NS6detail15normal_iteratorINSD_10device_ptrIfEEEEjS9_f27SquaredDistanceFromConstantEEvT0_PT3_T1_NS0_13GridEvenShareISN_EET2_T4_E12temp_storage+40];
	add.f32 	%f449, %f447, %f448;
	ld.shared.f32 	%f450, [_ZZN3cub18CUB_300001_SM_10006detail6reduce18DeviceReduceKernelINS2_10policy_hubIfjN4cuda3std3__44plusIfEEE10Policy1000EN6thrust24THRUST_300001_SM_1000_NS6detail15normal_iteratorINSD_10device_ptrIfEEEEjS9_f27SquaredDistanceFromConstantEEvT0_PT3_T1_NS0_13GridEvenShareISN_EET2_T4_E12temp_storage+44];
	add.f32 	%f451, %f449, %f450;
	ld.shared.f32 	%f452, [_ZZN3cub18CUB_300001_SM_10006detail6reduce18DeviceReduceKernelINS2_10policy_hubIfjN4cuda3std3__44plusIfEEE10Policy1000EN6thrust24THRUST_300001_SM_1000_NS6detail15normal_iteratorINSD_10device_ptrIfEEEEjS9_f27SquaredDistanceFromConstantEEvT0_PT3_T1_NS0_13GridEvenShareISN_EET2_T4_E12temp_storage+48];
	add.f32 	%f453, %f451, %f452;
	ld.shared.f32 	%f454, [_ZZN3cub18CUB_300001_SM_10006detail6reduce18DeviceReduceKernelINS2_10policy_hubIfjN4cuda3std3__44plusIfEEE10Policy1000EN6thrust24THRUST_300001_SM_1000_NS6detail15normal_iteratorINSD_10device_ptrIfEEEEjS9_f27SquaredDistanceFromConstantEEvT0_PT3_T1_NS0_13GridEvenShareISN_EET2_T4_E12temp_storage+52];
	add.f32 	%f455, %f453, %f454;
	ld.shared.f32 	%f456, [_ZZN3cub18CUB_300001_SM_10006detail6reduce18DeviceReduceKernelINS2_10policy_hubIfjN4cuda3std3__44plusIfEEE10Policy1000EN6thrust24THRUST_300001_SM_1000_NS6detail15normal_iteratorINSD_10device_ptrIfEEEEjS9_f27SquaredDistanceFromConstantEEvT0_PT3_T1_NS0_13GridEvenShareISN_EET2_T4_E12temp_storage+56];
	add.f32 	%f457, %f455, %f456;
	ld.shared.f32 	%f458, [_ZZN3cub18CUB_300001_SM_10006detail6reduce18DeviceReduceKernelINS2_10policy_hubIfjN4cuda3std3__44plusIfEEE10Policy1000EN6thrust24THRUST_300001_SM_1000_NS6detail15normal_iteratorINSD_10device_ptrIfEEEEjS9_f27SquaredDistanceFromConstantEEvT0_PT3_T1_NS0_13GridEvenShareISN_EET2_T4_E12temp_storage+60];
	add.f32 	%f459, %f457, %f458;
	ld.shared.f32 	%f460, [_ZZN3cub18CUB_300001_SM_10006detail6reduce18DeviceReduceKernelINS2_10policy_hubIfjN4cuda3std3__44plusIfEEE10Policy1000EN6thrust24THRUST_300001_SM_1000_NS6detail15normal_iteratorINSD_10device_ptrIfEEEEjS9_f27SquaredDistanceFromConstantEEvT0_PT3_T1_NS0_13GridEvenShareISN_EET2_T4_E12temp_storage+64];
	add.f32 	%f461, %f459, %f460;
	ld.shared.f32 	%f462, [_ZZN3cub18CUB_300001_SM_10006detail6reduce18DeviceReduceKernelINS2_10policy_hubIfjN4cuda3std3__44plusIfEEE10Policy1000EN6thrust24THRUST_300001_SM_1000_NS6detail15normal_iteratorINSD_10device_ptrIfEEEEjS9_f27SquaredDistanceFromConstantEEvT0_PT3_T1_NS0_13GridEvenShareISN_EET2_T4_E12temp_storage+68];
	add.f32 	%f463, %f461, %f462;
	ld.shared.f32 	%f464, [_ZZN3cub18CUB_300001_SM_10006detail6reduce18DeviceReduceKernelINS2_10policy_hubIfjN4cuda3std3__44plusIfEEE10Policy1000EN6thrust24THRUST_300001_SM_1000_NS6detail15normal_iteratorINSD_10device_ptrIfEEEEjS9_f27SquaredDistanceFromConstantEEvT0_PT3_T1_NS0_13GridEvenShareISN_EET2_T4_E12temp_storage+72];
	add.f32 	%f465, %f463, %f464;
	ld.shared.f32 	%f466, [_ZZN3cub18CUB_300001_SM_10006detail6reduce18DeviceReduceKernelINS2_10policy_hubIfjN4cuda3std3__44plusIfEEE10Policy1000EN6thrust24THRUST_300001_SM_1000_NS6detail15normal_iteratorINSD_10device_ptrIfEEEEjS9_f27SquaredDistanceFromConstantEEvT0_PT3_T1_NS0_13GridEvenShareISN_EET2_T4_E12temp_storage+76];
	add.f32 	%f487, %f465, %f466;
	bra.uni 	$L__BB5_48;
$L__BB5_22:
	// begin inline asm
	mov.u32 %r186, %laneid;
	// end inline asm
	and.b32  	%r212, %r7, 992;
	add.s32 	%r213, %r212, 32;
	setp.gt.u32 	%p34, %r213, %r6;
	not.b32 	%r214, %r212;
	add.s32 	%r215, %r6, %r214;
	selp.b32 	%r210, %r215, 31, %p34;
	mov.b32 	%r188, %f476;
	mov.b32 	%r189, 1;
	mov.b32 	%r211, -1;
	// begin inline asm
	shfl.sync.down.b32 %r187, %r188, %r189, %r210, %r211;
	// end inline asm
	setp.lt.s32 	%p35, %r186, %r210;
	mov.b32 	%f367, %r187;
	add.f32 	%f368, %f476, %f367;
	selp.f32 	%f369, %f368, %f476, %p35;
	mov.b32 	%r193, %f369;
	mov.b32 	%r194, 2;
	// begin inline asm
	shfl.sync.down.b32 %r192, %r193, %r194, %r210, %r211;
	// end inline asm
	add.s32 	%r216, %r186, 2;
	setp.gt.s32 	%p36, %r216, %r210;
	mov.b32 	%f370, %r192;
	add.f32 	%f371, %f369, %f370;
	selp.f32 	%f372, %f369, %f371, %p36;
	mov.b32 	%r198, %f372;
	mov.b32 	%r199, 4;
	// begin inline asm
	shfl.sync.down.b32 %r197, %r198, %r199, %r210, %r211;
	// end inline asm
	add.s32 	%r217, %r186, 4;
	setp.gt.s32 	%p37, %r217, %r210;
	mov.b32 	%f373, %r197;
	add.f32 	%f374, %f372, %f373;
	selp.f32 	%f375, %f372, %f374, %p37;
	mov.b32 	%r203, %f375;
	mov.b32 	%r204, 8;
	// begin inline asm
	shfl.sync.down.b32 %r202, %r203, %r204, %r210, %r211;
	// end inline asm
	add.s32 	%r218, %r186, 8;
	setp.gt.s32 	%p38, %r218, %r210;
	mov.b32 	%f376, %r202;
	add.f32 	%f377, %f375, %f376;
	selp.f32 	%f378, %f375, %f377, %p38;
	mov.b32 	%r208, %f378;
	mov.b32 	%r209, 16;
	// begin inline asm
	shfl.sync.down.b32 %r207, %r208, %r209, %r210, %r211;
	// end inline asm
	add.s32 	%r219, %r186, 16;
	setp.gt.s32 	%p39, %r219, %r210;
	mov.b32 	%f379, %r207;
	add.f32 	%f380, %f378, %f379;
	selp.f32 	%f487, %f378, %f380, %p39;
	setp.ne.s32 	%p40, %r186, 0;
	@%p40 bra 	$L__BB5_24;
	shr.u32 	%r220, %r7, 3;
	and.b32  	%r221, %r220, 124;
	mov.u32 	%r222, _ZZN3cub18CUB_300001_SM_10006detail6reduce18DeviceReduceKernelINS2_10policy_hubIfjN4cuda3std3__44plusIfEEE10Policy1000EN6thrust24THRUST_300001_SM_1000_NS6detail15normal_iteratorINSD_10device_ptrIfEEEEjS9_f27SquaredDistanceFromConstantEEvT0_PT3_T1_NS0_13GridEvenShareISN_EET2_T4_E12temp_storage;
	add.s32 	%r223, %r222, %r221;
	st.shared.f32 	[%r223+16], %f487;
$L__BB5_24:
	bar.sync 	0;
	setp.ne.s32 	%p41, %r7, 0;
	@%p41 bra 	$L__BB5_48;
	setp.gt.u32 	%p42, %r6, 32;
	ld.shared.f32 	%f381, [_ZZN3cub18CUB_300001_SM_10006detail6reduce18DeviceReduceKernelINS2_10policy_hubIfjN4cuda3std3__44plusIfEEE10Policy1000EN6thrust24THRUST_300001_SM_1000_NS6detail15normal_iteratorINSD_10device_ptrIfEEEEjS9_f27SquaredDistanceFromConstantEEvT0_PT3_T1_NS0_13GridEvenShareISN_EET2_T4_E12temp_storage+20];
	add.f32 	%f382, %f487, %f381;
	selp.f32 	%f383, %f382, %f487, %p42;
	setp.gt.u32 	%p43, %r6, 64;
	ld.shared.f32 	%f384, [_ZZN3cub18CUB_300001_SM_10006detail6reduce18DeviceReduceKernelINS2_10policy_hubIfjN4cuda3std3__44plusIfEEE10Policy1000EN6thrust24THRUST_300001_SM_1000_NS6detail15normal_iteratorINSD_10device_ptrIfEEEEjS9_f27SquaredDistanceFromConstantEEvT0_PT3_T1_NS0_13GridEvenShareISN_EET2_T4_E12temp_storage+24];
	add.f32 	%f385, %f384, %f383;
	selp.f32 	%f386, %f385, %f383, %p43;
	setp.gt.u32 	%p44, %r6, 96;
	ld.shared.f32 	%f387, [_ZZN3cub18CUB_300001_SM_10006detail6reduce18DeviceReduceKernelINS2_10policy_hubIfjN4cuda3std3__44plusIfEEE10Policy1000EN6thrust24THRUST_300001_SM_1000_NS6detail15normal_iteratorINSD_10device_ptrIfEEEEjS9_f27SquaredDistanceFromConstantEEvT0_PT3_T1_NS0_13GridEvenShareISN_EET2_T4_E12temp_storage+28];
	add.f32 	%f388, %f387, %f386;
	selp.f32 	%f389, %f388, %f386, %p44;
	setp.gt.u32 	%p45, %r6, 128;
	ld.shared.f32 	%f390, [_ZZN3cub18CUB_300001_SM_10006detail6reduce18DeviceReduceKernelINS2_10policy_hubIfjN4cuda3std3__44plusIfEEE10Policy1000EN6thrust24THRUST_300001_SM_1000_NS6detail15normal_iteratorINSD_10device_ptrIfEEEEjS9_f27SquaredDistanceFromConstantEEvT0_PT3_T1_NS0_13GridEvenShareISN_EET2_T4_E12temp_storage+32];
	add.f32 	%f391, %f390, %f389;
	selp.f32 	%f392, %f391, %f389, %p45;
	setp.gt.u32 	%p46, %r6, 160;
	ld.shared.f32 	%f393, [_ZZN3cub18CUB_300001_SM_10006detail6reduce18DeviceReduceKernelINS2_10policy_hubIfjN4cuda3std3__44plusIfEEE10Policy1000EN6thrust24THRUST_300001_SM_1000_NS6detail15normal_iteratorINSD_10device_ptrIfEEEEjS9_f27SquaredDistanceFromConstantEEvT0_PT3_T1_NS0_13GridEvenShareISN_EET2_T4_E12temp_storage+36];
	add.f32 	%f394, %f393, %f392;
	selp.f32 	%f395, %f394, %f392, %p46;
	setp.gt.u32 	%p47, %r6, 192;
	ld.shared.f32 	%f396, [_ZZN3cub18CUB_300001_SM_10006detail6reduce18DeviceReduceKernelINS2_10policy_hubIfjN4cuda3std3__44plusIfEEE10Policy1000EN6thrust24THRUST_300001_SM_1000_NS6detail15normal_iteratorINSD_10device_ptrIfEEEEjS9_f27SquaredDistanceFromConstantEEvT0_PT3_T1_NS0_13GridEvenShareISN_EET2_T4_E12temp_storage+40];
	add.f32 	%f397, %f396, %f395;
	selp.f32 	%f398, %f397, %f395, %p47;
	setp.gt.u32 	%p48, %r6, 224;
	ld.shared.f32 	%f399, [_ZZN3cub18CUB_300001_SM_10006detail6reduce18DeviceReduceKernelINS2_10policy_hubIfjN4cuda3std3__44plusIfEEE10Policy1000EN6thrust24THRUST_300001_SM_1000_NS6detail15normal_iteratorINSD_10device_ptrIfEEEEjS9_f27SquaredDistanceFromConstantEEvT0_PT3_T1_NS0_13GridEvenShareISN_EET2_T4_E12temp_storage+44];
	add.f32 	%f400, %f399, %f398;
	selp.f32 	%f401, %f400, %f398, %p48;
	setp.gt.u32 	%p49, %r6, 256;
	ld.shared.f32 	%f402, [_ZZN3cub18CUB_300001_SM_10006detail6reduce18DeviceReduceKernelINS2_10policy_hubIfjN4cuda3std3__44plusIfEEE10Policy1000EN6thrust24THRUST_300001_SM_1000_NS6detail15normal_iteratorINSD_10device_ptrIfEEEEjS9_f27SquaredDistanceFromConstantEEvT0_PT3_T1_NS0_13GridEvenShareISN_EET2_T4_E12temp_storage+48];
	add.f32 	%f403, %f402, %f401;
	selp.f32 	%f404, %f403, %f401, %p49;
	setp.gt.u32 	%p50, %r6, 288;
	ld.shared.f32 	%f405, [_ZZN3cub18CUB_300001_SM_10006detail6reduce18DeviceReduceKernelINS2_10policy_hubIfjN4cuda3std3__44plusIfEEE10Policy1000EN6thrust24THRUST_300001_SM_1000_NS6detail15normal_iteratorINSD_10device_ptrIfEEEEjS9_f27SquaredDistanceFromConstantEEvT0_PT3_T1_NS0_13GridEvenShareISN_EET2_T4_E12temp_storage+52];
	add.f32 	%f406, %f405, %f404;
	selp.f32 	%f407, %f406, %f404, %p50;
	setp.gt.u32 	%p51, %r6, 320;
	ld.shared.f32 	%f408, [_ZZN3cub18CUB_300001_SM_10006detail6reduce18DeviceReduceKernelINS2_10policy_hubIfjN4cuda3std3__44plusIfEEE10Policy1000EN6thrust24THRUST_300001_SM_1000_NS6detail15normal_iteratorINSD_10device_ptrIfEEEEjS9_f27SquaredDistanceFromConstantEEvT0_PT3_T1_NS0_13GridEvenShareISN_EET2_T4_E12temp_storage+56];
	add.f32 	%f409, %f408, %f407;
	selp.f32 	%f410, %f409, %f407, %p51;
	setp.gt.u32 	%p52, %r6, 352;
	ld.shared.f32 	%f411, [_ZZN3cub18CUB_300001_SM_10006detail6reduce18DeviceReduceKernelINS2_10policy_hubIfjN4cuda3std3__44plusIfEEE10Policy1000EN6thrust24THRUST_300001_SM_1000_NS6detail15normal_iteratorINSD_10device_ptrIfEEEEjS9_f27SquaredDistanceFromConstantEEvT0_PT3_T1_NS0_13GridEvenShareISN_EET2_T4_E12temp_storage+60];
	add.f32 	%f412, %f411, %f410;
	selp.f32 	%f413, %f412, %f410, %p52;
	setp.gt.u32 	%p53, %r6, 384;
	ld.shared.f32 	%f414, [_ZZN3cub18CUB_300001_SM_10006detail6reduce18DeviceReduceKernelINS2_10policy_hubIfjN4cuda3std3__44plusIfEEE10Policy1000EN6thrust24THRUST_300001_SM_1000_NS6detail15normal_iteratorINSD_10device_ptrIfEEEEjS9_f27SquaredDistanceFromConstantEEvT0_PT3_T1_NS0_13GridEvenShareISN_EET2_T4_E12temp_storage+64];
	add.f32 	%f415, %f414, %f413;
	selp.f32 	%f416, %f415, %f413, %p53;
	setp.gt.u32 	%p54, %r6, 416;
	ld.shared.f32 	%f417, [_ZZN3cub18CUB_300001_SM_10006detail6reduce18DeviceReduceKernelINS2_10policy_hubIfjN4cuda3std3__44plusIfEEE10Policy1000EN6thrust24THRUST_300001_SM_1000_NS6detail15normal_iteratorINSD_10device_ptrIfEEEEjS9_f27SquaredDistanceFromConstantEEvT0_PT3_T1_NS0_13GridEvenShareISN_EET2_T4_E12temp_storage+68];
	add.f32 	%f418, %f417, %f416;
	selp.f32 	%f419, %f418, %f416, %p54;
	setp.gt.u32 	%p55, %r6, 448;
	ld.shared.f32 	%f420, [_ZZN3cub18CUB_300001_SM_10006detail6reduce18DeviceReduceKernelINS2_10policy_hubIfjN4cuda3std3__44plusIfEEE10Policy1000EN6thrust24THRUST_300001_SM_1000_NS6detail15normal_iteratorINSD_10device_ptrIfEEEEjS9_f27SquaredDistanceFromConstantEEvT0_PT3_T1_NS0_13GridEvenShareISN_EET2_T4_E12temp_storage+72];
	add.f32 	%f421, %f420, %f419;
	selp.f32 	%f422, %f421, %f419, %p55;
	setp.gt.u32 	%p56, %r6, 480;
	ld.shared.f32 	%f423, [_ZZN3cub18CUB_300001_SM_10006detail6reduce18DeviceReduceKernelINS2_10policy_hubIfjN4cuda3std3__44plusIfEEE10Policy1000EN6thrust24THRUST_300001_SM_1000_NS6detail15normal_iteratorINSD_10device_ptrIfEEEEjS9_f27SquaredDistanceFromConstantEEvT0_PT3_T1_NS0_13GridEvenShareISN_EET2_T4_E12temp_storage+76];
	add.f32 	%f424, %f423, %f422;
	selp.f32 	%f487, %f424, %f422, %p56;
	bra.uni 	$L__BB5_48;
$L__BB5_26:
	mov.u32 	%r35, %tid.x;
	add.s32 	%r73, %r35, %r268;
	mul.wide.u32 	%rd4, %r73, 4;
	add.s64 	%rd5, %rd1, %rd4;
	ld.global.f32 	%f42, [%rd5];
	sub.f32 	%f43, %f42, %f1;
	ld.global.f32 	%f44, [%rd5+2048];
	sub.f32 	%f45, %f44, %f1;
	mul.f32 	%f46, %f45, %f45;
	ld.global.f32 	%f47, [%rd5+4096];
	sub.f32 	%f48, %f47, %f1;
	ld.global.f32 	%f49, [%rd5+6144];
	sub.f32 	%f50, %f49, %f1;
	mul.f32 	%f51, %f50, %f50;
	ld.global.f32 	%f52, [%rd5+8192];
	sub.f32 	%f53, %f52, %f1;
	ld.global.f32 	%f54, [%rd5+10240];
	sub.f32 	%f55, %f54, %f1;
	mul.f32 	%f56, %f55, %f55;
	ld.global.f32 	%f57, [%rd5+12288];
	sub.f32 	%f58, %f57, %f1;
	ld.global.f32 	%f59, [%rd5+14336];
	sub.f32 	%f60, %f59, %f1;
	mul.f32 	%f61, %f60, %f60;
	ld.global.f32 	%f62, [%rd5+16384];
	sub.f32 	%f63, %f62, %f1;
	ld.global.f32 	%f64, [%rd5+18432];
	sub.f32 	%f65, %f64, %f1;
	mul.f32 	%f66, %f65, %f65;
	ld.global.f32 	%f67, [%rd5+20480];
	sub.f32 	%f68, %f67, %f1;
	ld.global.f32 	%f69, [%rd5+22528];
	sub.f32 	%f70, %f69, %f1;
	mul.f32 	%f71, %f70, %f70;
	ld.global.f32 	%f72, [%rd5+24576];
	sub.f32 	%f73, %f72, %f1;
	ld.global.f32 	%f74, [%rd5+26624];
	sub.f32 	%f75, %f74, %f1;
	mul.f32 	%f76, %f75, %f75;
	ld.global.f32 	%f77, [%rd5+28672];
	sub.f32 	%f78, %f77, %f1;
	ld.global.f32 	%f79, [%rd5+30720];
	sub.f32 	%f80, %f79, %f1;
	mul.f32 	%f81, %f80, %f80;
	fma.rn.f32 	%f82, %f43, %f43, %f46;
	fma.rn.f32 	%f83, %f48, %f48, %f51;
	fma.rn.f32 	%f84, %f53, %f53, %f56;
	fma.rn.f32 	%f85, %f58, %f58, %f61;
	fma.rn.f32 	%f86, %f63, %f63, %f66;
	fma.rn.f32 	%f87, %f68, %f68, %f71;
	fma.rn.f32 	%f88, %f73, %f73, %f76;
	fma.rn.f32 	%f89, %f78, %f78, %f81;
	add.f32 	%f90, %f82, %f83;
	add.f32 	%f91, %f84, %f85;
	add.f32 	%f92, %f86, %f87;
	add.f32 	%f93, %f88, %f89;
	add.f32 	%f94, %f90, %f91;
	add.f32 	%f95, %f92, %f93;
	add.f32 	%f486, %f94, %f95;
	setp.lt.u32 	%p2, %r6, %r4;
	@%p2 bra 	$L__BB5_44;
	add.s32 	%r36, %r1, -8192;
	add.s32 	%r37, %r4, %r268;
	not.b32 	%r75, %r35;
	add.s32 	%r76, %r75, %r1;
	sub.s32 	%r77, %r76, %r4;
	sub.s32 	%r265, %r77, %r268;
	add.s32 	%r78, %r37, %r35;
	add.s32 	%r264, %r78, 4096;
	mov.b32 	%r267, 0;
	mov.u32 	%r266, %r37;
$L__BB5_28:
	add.s32 	%r268, %r268, %r4;
	setp.gt.u32 	%p3, %r268, %r36;
	@%p3 bra 	$L__BB5_30;
	add.s32 	%r79, %r35, %r268;
	mul.wide.u32 	%rd6, %r79, 4;
	add.s64 	%rd7, %rd1, %rd6;
	ld.global.f32 	%f96, [%rd7];
	sub.f32 	%f97, %f96, %f1;
	ld.global.f32 	%f98, [%rd7+2048];
	sub.f32 	%f99, %f98, %f1;
	ld.global.f32 	%f100, [%rd7+4096];
	sub.f32 	%f101, %f100, %f1;
	mul.f32 	%f102, %f101, %f101;
	ld.global.f32 	%f103, [%rd7+6144];
	sub.f32 	%f104, %f103, %f1;
	ld.global.f32 	%f105, [%rd7+8192];
	sub.f32 	%f106, %f105, %f1;
	mul.f32 	%f107, %f106, %f106;
	ld.global.f32 	%f108, [%rd7+10240];
	sub.f32 	%f109, %f108, %f1;
	ld.global.f32 	%f110, [%rd7+12288];
	sub.f32 	%f111, %f110, %f1;
	mul.f32 	%f112, %f111, %f111;
	ld.global.f32 	%f113, [%rd7+14336];
	sub.f32 	%f114, %f113, %f1;
	ld.global.f32 	%f115, [%rd7+16384];
	sub.f32 	%f116, %f115, %f1;
	mul.f32 	%f117, %f116, %f116;
	ld.global.f32 	%f118, [%rd7+18432];
	sub.f32 	%f119, %f118, %f1;
	ld.global.f32 	%f120, [%rd7+20480];
	sub.f32 	%f121, %f120, %f1;
	mul.f32 	%f122, %f121, %f121;
	ld.global.f32 	%f123, [%rd7+22528];
	sub.f32 	%f124, %f123, %f1;
	ld.global.f32 	%f125, [%rd7+24576];
	sub.f32 	%f126, %f125, %f1;
	mul.f32 	%f127, %f126, %f126;
	ld.global.f32 	%f128, [%rd7+26624];
	sub.f32 	%f129, %f128, %f1;
	ld.global.f32 	%f130, [%rd7+28672];
	sub.f32 	%f131, %f130, %f1;
	mul.f32 	%f132, %f131, %f131;
	ld.global.f32 	%f133, [%rd7+30720];
	sub.f32 	%f134, %f133, %f1;
	fma.rn.f32 	%f135, %f97, %f97, %f486;
	fma.rn.f32 	%f136, %f99, %f99, %f102;
	fma.rn.f32 	%f137, %f104, %f104, %f107;
	fma.rn.f32 	%f138, %f109, %f109, %f112;
	fma.rn.f32 	%f139, %f114, %f114, %f117;
	fma.rn.f32 	%f140, %f119, %f119, %f122;
	fma.rn.f32 	%f141, %f124, %f124, %f127;
	fma.rn.f32 	%f142, %f129, %f129, %f132;
	add.f32 	%f143, %f135, %f136;
	add.f32 	%f144, %f137, %f138;
	add.f32 	%f145, %f139, %f140;
	add.f32 	%f146, %f141, %f142;
	add.f32 	%f147, %f143, %f144;
	add.f32 	%f148, %f145, %f146;
	add.f32 	%f149, %f147, %f148;
	fma.rn.f32 	%f486, %f134, %f134, %f149;
	sub.s32 	%r80, %r1, %r268;
	setp.lt.u32 	%p4, %r80, %r4;
	add.s32 	%r267, %r267, 1;
	add.s32 	%r266, %r266, %r4;
	sub.s32 	%r265, %r265, %r4;
	add.s32 	%r264, %r264, %r4;
	@%p4 bra 	$L__BB5_44;
	bra.uni 	$L__BB5_28;
$L__BB5_30:
	setp.le.u32 	%p5, %r1, %r268;
	sub.s32 	%r81, %r1, %r268;
	setp.ge.s32 	%p6, %r35, %r81;
	or.pred  	%p7, %p5, %p6;
	@%p7 bra 	$L__BB5_44;
	add.s32 	%r84, %r1, %r75;
	sub.s32 	%r85, %r84, %r37;
	mul.lo.s32 	%r86, %r2, %r267;
	shl.b32 	%r87, %r86, 13;
	sub.s32 	%r88, %r85, %r87;
	shr.u32 	%r89, %r88, 9;
	add.s32 	%r50, %r89, 1;
	and.b32  	%r51, %r50, 15;
	setp.lt.u32 	%p8, %r88, 7680;
	mov.u32 	%r273, %r35;
	@%p8 bra 	$L__BB5_35;
	or.b32  	%r271, %r35, 4096;
	shr.u32 	%r90, %r265, 9;
	add.s32 	%r91, %r90, 1;
	and.b32  	%r92, %r91, 16777200;
	neg.s32 	%r269, %r92;
$L__BB5_33:
	.pragma "nounroll";
	add.s32 	%r93, %r264, -4096;
	mul.wide.u32 	%rd8, %r93, 4;
	add.s64 	%rd9, %rd1, %rd8;
	ld.global.f32 	%f151, [%rd9];
	sub.f32 	%f152, %f151, %f1;
	fma.rn.f32 	%f153, %f152, %f152, %f486;
	add.s32 	%r94, %r264, -3584;
	mul.wide.u32 	%rd10, %r94, 4;
	add.s64 	%rd11, %rd1, %rd10;
	ld.global.f32 	%f154, [%rd11];
	sub.f32 	%f155, %f154, %f1;
	fma.rn.f32 	%f156, %f155, %f155, %f153;
	add.s32 	%r95, %r264, -3072;
	mul.wide.u32 	%rd12, %r95, 4;
	add.s64 	%rd13, %rd1, %rd12;
	ld.global.f32 	%f157, [%rd13];
	sub.f32 	%f158, %f157, %f1;
	fma.rn.f32 	%f159, %f158, %f158, %f156;
	add.s32 	%r96, %r264, -2560;
	mul.wide.u32 	%rd14, %r96, 4;
	add.s64 	%rd15, %rd1, %rd14;
	ld.global.f32 	%f160, [%rd15];
	sub.f32 	%f161, %f160, %f1;
	fma.rn.f32 	%f162, %f161, %f161, %f159;
	add.s32 	%r97, %r264, -2048;
	mul.wide.u32 	%rd16, %r97, 4;
	add.s64 	%rd17, %rd1, %rd16;
	ld.global.f32 	%f163, [%rd17];
	sub.f32 	%f164, %f163, %f1;
	fma.rn.f32 	%f165, %f164, %f164, %f162;
	add.s32 	%r98, %r264, -1536;
	mul.wide.u32 	%rd18, %r98, 4;
	add.s64 	%rd19, %rd1, %rd18;
	ld.global.f32 	%f166, [%rd19];
	sub.f32 	%f167, %f166, %f1;
	fma.rn.f32 	%f168, %f167, %f167, %f165;
	add.s32 	%r99, %r264, -1024;
	mul.wide.u32 	%rd20, %r99, 4;
	add.s64 	%rd21, %rd1, %rd20;
	ld.global.f32 	%f169, [%rd21];
	sub.f32 	%f170, %f169, %f1;
	fma.rn.f32 	%f171, %f170, %f170, %f168;
	add.s32 	%r100, %r264, 3584;
	add.s32 	%r101, %r264, -512;
	mul.wide.u32 	%rd22, %r101, 4;
	add.s64 	%rd23, %rd1, %rd22;
	ld.global.f32 	%f172, [%rd23];
	sub.f32 	%f173, %f172, %f1;
	fma.rn.f32 	%f174, %f173, %f173, %f171;
	mul.wide.u32 	%rd24, %r264, 4;
	add.s64 	%rd25, %rd1, %rd24;
	ld.global.f32 	%f175, [%rd25];
	sub.f32 	%f176, %f175, %f1;
	fma.rn.f32 	%f177, %f176, %f176, %f174;
	add.s32 	%r102, %r264, 512;
	mul.wide.u32 	%rd26, %r102, 4;
	add.s64 	%rd27, %rd1, %rd26;
	ld.global.f32 	%f178, [%rd27];
	sub.f32 	%f179, %f178, %f1;
	fma.rn.f32 	%f180, %f179, %f179, %f177;
	add.s32 	%r103, %r264, 1024;
	mul.wide.u32 	%rd28, %r103, 4;
	add.s64 	%rd29, %rd1, %rd28;
	ld.global.f32 	%f181, [%rd29];
	sub.f32 	%f182, %f181, %f1;
	fma.rn.f32 	%f183, %f182, %f182, %f180;
	add.s32 	%r104, %r264, 1536;
	mul.wide.u32 	%rd30, %r104, 4;
	add.s64 	%rd31, %rd1, %rd30;
	ld.global.f32 	%f184, [%rd31];
	sub.f32 	%f185, %f184, %f1;
	fma.rn.f32 	%f186, %f185, %f185, %f183;
	add.s32 	%r105, %r264, 2048;
	mul.wide.u32 	%rd32, %r105, 4;
	add.s64 	%rd33, %rd1, %rd32;
	ld.global.f32 	%f187, [%rd33];
	sub.f32 	%f188, %f187, %f1;
	fma.rn.f32 	%f189, %f188, %f188, %f186;
	add.s32 	%r106, %r264, 2560;
	mul.wide.u32 	%rd34, %r106, 4;
	add.s64 	%rd35, %rd1, %rd34;
	ld.global.f32 	%f190, [%rd35];
	sub.f32 	%f191, %f190, %f1;
	fma.rn.f32 	%f192, %f191, %f191, %f189;
	add.s32 	%r107, %r264, 3072;
	mul.wide.u32 	%rd36, %r107, 4;
	add.s64 	%rd37, %rd1, %rd36;
	ld.global.f32 	%f193, [%rd37];
	sub.f32 	%f194, %f193, %f1;
	fma.rn.f32 	%f195, %f194, %f194, %f192;
	mul.wide.u32 	%rd38, %r100, 4;
	add.s64 	%rd39, %rd1, %rd38;
	ld.global.f32 	%f196, [%rd39];
	sub.f32 	%f197, %f196, %f1;
	fma.rn.f32 	%f486, %f197, %f197, %f195;
	add.s32 	%r271, %r271, 8192;
	add.s32 	%r264, %r264, 8192;
	add.s32 	%r269, %r269, 16;
	setp.ne.s32 	%p9, %r269, 0;
	@%p9 bra 	$L__BB5_33;
	add.s32 	%r273, %r271, -4096;
$L__BB5_35:
	setp.eq.s32 	%p10, %r51, 0;
	@%p10 bra 	$L__BB5_44;
	and.b32  	%r62, %r50, 7;
	setp.lt.u32 	%p11, %r51, 8;
	@%p11 bra 	$L__BB5_38;
	add.s32 	%r108, %r273, %r268;
	mul.wide.u32 	%rd40, %r108, 4;
	add.s64 	%rd41, %rd1, %rd40;
	ld.global.f32 	%f199, [%rd41];
	sub.f32 	%f200, %f199, %f1;
	fma.rn.f32 	%f201, %f200, %f200, %f486;
	add.s32 	%r109, %r108, 512;
	mul.wide.u32 	%rd42, %r109, 4;
	add.s64 	%rd43, %rd1, %rd42;
	ld.global.f32 	%f202, [%rd43];
	sub.f32 	%f203, %f202, %f1;
	fma.rn.f32 	%f204, %f203, %f203, %f201;
	add.s32 	%r110, %r108, 1024;
	mul.wide.u32 	%rd44, %r110, 4;
	add.s64 	%rd45, %rd1, %rd44;
	ld.global.f32 	%f205, [%rd45];
	sub.f32 	%f206, %f205, %f1;
	fma.rn.f32 	%f207, %f206, %f206, %f204;
	add.s32 	%r111, %r108, 1536;
	mul.wide.u32 	%rd46, %r111, 4;
	add.s64 	%rd47, %rd1, %rd46;
	ld.global.f32 	%f208, [%rd47];
	sub.f32 	%f209, %f208, %f1;
	fma.rn.f32 	%f210, %f209, %f209, %f207;
	add.s32 	%r112, %r108, 2048;
	mul.wide.u32 	%rd48, %r112, 4;
	add.s64 	%rd49, %rd1, %rd48;
	ld.global.f32 	%f211, [%rd49];
	sub.f32 	%f212, %f211, %f1;
	fma.rn.f32 	%f213, %f212, %f212, %f210;
	add.s32 	%r113, %r108, 2560;
	mul.wide.u32 	%rd50, %r113, 4;
	add.s64 	%rd51, %rd1, %rd50;
	ld.global.f32 	%f214, [%rd51];
	sub.f32 	%f215, %f214, %f1;
	fma.rn.f32 	%f216, %f215, %f215, %f213;
	add.s32 	%r114, %r108, 3072;
	mul.wide.u32 	%rd52, %r114, 4;
	add.s64 	%rd53, %rd1, %rd52;
	ld.global.f32 	%f217, [%rd53];
	sub.f32 	%f218, %f217, %f1;
	fma.rn.f32 	%f219, %f218, %f218, %f216;
	add.s32 	%r115, %r108, 3584;
	mul.wide.u32 	%rd54, %r115, 4;
	add.s64 	%rd55, %rd1, %rd54;
	ld.global.f32 	%f220, [%rd55];
	sub.f32 	%f221, %f220, %f1;
	fma.rn.f32 	%f486, %f221, %f221, %f219;
	add.s32 	%r273, %r273, 4096;
$L__BB5_38:
	setp.eq.s32 	%p12, %r62, 0;
	@%p12 bra 	$L__BB5_44;
	setp.lt.u32 	%p13, %r62, 4;
	@%p13 bra 	$L__BB5_41;
	add.s32 	%r116, %r273, %r268;
	mul.wide.u32 	%rd56, %r116, 4;
	add.s64 	%rd57, %rd1, %rd56;
	ld.global.f32 	%f223, [%rd57];
	sub.f32 	%f224, %f223, %f1;
	fma.rn.f32 	%f225, %f224, %f224, %f486;
	add.s32 	%r117, %r116, 512;
	mul.wide.u32 	%rd58, %r117, 4;
	add.s64 	%rd59, %rd1, %rd58;
	ld.global.f32 	%f226, [%rd59];
	sub.f32 	%f227, %f226, %f1;
	fma.rn.f32 	%f228, %f227, %f227, %f225;
	add.s32 	%r118, %r116, 1024;
	mul.wide.u32 	%rd60, %r118, 4;
	add.s64 	%rd61, %rd1, %rd60;
	ld.global.f32 	%f229, [%rd61];
	sub.f32 	%f230, %f229, %f1;
	fma.rn.f32 	%f231, %f230, %f230, %f228;
	add.s32 	%r119, %r116, 1536;
	mul.wide.u32 	%rd62, %r119, 4;
	add.s64 	%rd63, %rd1, %rd62;
	ld.global.f32 	%f232, [%rd63];
	sub.f32 	%f233, %f232, %f1;
	fma.rn.f32 	%f486, %f233, %f233, %f231;
	add.s32 	%r273, %r273, 2048;
$L__BB5_41:
	and.b32  	%r120, %r50, 3;
	setp.eq.s32 	%p14, %r120, 0;
	@%p14 bra 	$L__BB5_44;
	add.s32 	%r276, %r273, %r266;
	cvt.u16.u32 	%rs1, %r265;
	shr.u16 	%rs2, %rs1, 9;
	add.s16 	%rs3, %rs2, 1;
	cvt.u32.u16 	%r121, %rs3;
	and.b32  	%r122, %r121, 3;
	neg.s32 	%r275, %r122;
$L__BB5_43:
	.pragma "nounroll";
	mul.wide.u32 	%rd64, %r276, 4;
	add.s64 	%rd65, %rd1, %rd64;
	ld.global.f32 	%f234, [%rd65];
	sub.f32 	%f235, %f234, %f1;
	fma.rn.f32 	%f486, %f235, %f235, %f486;
	add.s32 	%r276, %r276, 512;
	add.s32 	%r275, %r275, 1;
	setp.ne.s32 	%p15, %r275, 0;
	@%p15 bra 	$L__BB5_43;
$L__BB5_44:
	// begin inline asm
	mov.u32 %r123, %laneid;
	// end inline asm
	mov.b32 	%r125, %f486;
	mov.b32 	%r126, 1;
	mov.b32 	%r147, 31;
	mov.b32 	%r148, -1;
	// begin inline asm
	shfl.sync.down.b32 %r124, %r125, %r126, %r147, %r148;
	// end inline asm
	setp.gt.s32 	%p16, %r123, 30;
	mov.b32 	%f236, %r124;
	add.f32 	%f237, %f486, %f236;
	selp.f32 	%f238, %f486, %f237, %p16;
	mov.b32 	%r130, %f238;
	mov.b32 	%r131, 2;
	// begin inline asm
	shfl.sync.down.b32 %r129, %r130, %r131, %r147, %r148;
	// end inline asm
	setp.gt.s32 	%p17, %r123, 29;
	mov.b32 	%f239, %r129;
	add.f32 	%f240, %f238, %f239;
	selp.f32 	%f241, %f238, %f240, %p17;
	mov.b32 	%r135, %f241;
	mov.b32 	%r136, 4;
	// begin inline asm
	shfl.sync.down.b32 %r134, %r135, %r136, %r147, %r148;
	// end inline asm
	setp.gt.s32 	%p18, %r123, 27;
	mov.b32 	%f242, %r134;
	add.f32 	%f243, %f241, %f242;
	selp.f32 	%f244, %f241, %f243, %p18;
	mov.b32 	%r140, %f244;
	mov.b32 	%r141, 8;
	// begin inline asm
	shfl.sync.down.b32 %r139, %r140, %r141, %r147, %r148;
	// end inline asm
	setp.gt.s32 	%p19, %r123, 23;
	mov.b32 	%f245, %r139;
	add.f32 	%f246, %f244, %f245;
	selp.f32 	%f247, %f244, %f246, %p19;
	mov.b32 	%r145, %f247;
	mov.b32 	%r146, 16;
	// begin inline asm
	shfl.sync.down.b32 %r144, %r145, %r146, %r147, %r148;
	// end inline asm
	setp.gt.s32 	%p20, %r123, 15;
	mov.b32 	%f248, %r144;
	add.f32 	%f38, %f247, %f248;
	selp.f32 	%f487, %f247, %f38, %p20;
	setp.ne.s32 	%p21, %r123, 0;
	@%p21 bra 	$L__BB5_46;
	shr.u32 	%r149, %r35, 3;
	and.b32  	%r150, %r149, 124;
	mov.u32 	%r151, _ZZN3cub18CUB_300001_SM_10006detail6reduce18DeviceReduceKernelINS2_10policy_hubIfjN4cuda3std3__44plusIfEEE10Policy1000EN6thrust24THRUST_300001_SM_1000_NS6detail15normal_iteratorINSD_10device_ptrIfEEEEjS9_f27SquaredDistanceFromConstantEEvT0_PT3_T1_NS0_13GridEvenShareISN_EET2_T4_E12temp_storage;
	add.s32 	%r152, %r151, %r150;
	st.shared.f32 	[%r152+16], %f38;
$L__BB5_46:
	bar.sync 	0;
	setp.ne.s32 	%p22, %r35, 0;
	@%p22 bra 	$L__BB5_48;
	ld.shared.f32 	%f249, [_ZZN3cub18CUB_300001_SM_10006detail6reduce18DeviceReduceKernelINS2_10policy_hubIfjN4cuda3std3__44plusIfEEE10Policy1000EN6thrust24THRUST_300001_SM_1000_NS6detail15normal_iteratorINSD_10device_ptrIfEEEEjS9_f27SquaredDistanceFromConstantEEvT0_PT3_T1_NS0_13GridEvenShareISN_EET2_T4_E12temp_storage+20];
	add.f32 	%f250, %f487, %f249;
	ld.shared.f32 	%f251, [_ZZN3cub18CUB_300001_SM_10006detail6reduce18DeviceReduceKernelINS2_10policy_hubIfjN4cuda3std3__44plusIfEEE10Policy1000EN6thrust24THRUST_300001_SM_1000_NS6detail15normal_iteratorINSD_10device_ptrIfEEEEjS9_f27SquaredDistanceFromConstantEEvT0_PT3_T1_NS0_13GridEvenShareISN_EET2_T4_E12temp_storage+24];
	add.f32 	%f252, %f250, %f251;
	ld.shared.f32 	%f253, [_ZZN3cub18CUB_300001_SM_10006detail6reduce18DeviceReduceKernelINS2_10policy_hubIfjN4cuda3std3__44plusIfEEE10Policy1000EN6thrust24THRUST_300001_SM_1000_NS6detail15normal_iteratorINSD_10device_ptrIfEEEEjS9_f27SquaredDistanceFromConstantEEvT0_PT3_T1_NS0_13GridEvenShareISN_EET2_T4_E12temp_storage+28];
	add.f32 	%f254, %f252, %f253;
	ld.shared.f32 	%f255, [_ZZN3cub18CUB_300001_SM_10006detail6reduce18DeviceReduceKernelINS2_10policy_hubIfjN4cuda3std3__44plusIfEEE10Policy1000EN6thrust24THRUST_300001_SM_1000_NS6detail15normal_iteratorINSD_10device_ptrIfEEEEjS9_f27SquaredDistanceFromConstantEEvT0_PT3_T1_NS0_13GridEvenShareISN_EET2_T4_E12temp_storage+32];
	add.f32 	%f256, %f254, %f255;
	ld.shared.f32 	%f257, [_ZZN3cub18CUB_300001_SM_10006detail6reduce18DeviceReduceKernelINS2_10policy_hubIfjN4cuda3std3__44plusIfEEE10Policy1000EN6thrust24THRUST_300001_SM_1000_NS6detail15normal_iteratorINSD_10device_ptrIfEEEEjS9_f27SquaredDistanceFromConstantEEvT0_PT3_T1_NS0_13GridEvenShareISN_EET2_T4_E12temp_storage+36];
	add.f32 	%f258, %f256, %f257;
	ld.shared.f32 	%f259, [_ZZN3cub18CUB_300001_SM_10006detail6reduce18DeviceReduceKernelINS2_10policy_hubIfjN4cuda3std3__44plusIfEEE10Policy1000EN6thrust24THRUST_300001_SM_1000_NS6detail15normal_iteratorINSD_10device_ptrIfEEEEjS9_f27SquaredDistanceFromConstantEEvT0_PT3_T1_NS0_13GridEvenShareISN_EET2_T4_E12temp_storage+40];
	add.f32 	%f260, %f258, %f259;
	ld.shared.f32 	%f261, [_ZZN3cub18CUB_300001_SM_10006detail6reduce18DeviceReduceKernelINS2_10policy_hubIfjN4cuda3std3__44plusIfEEE10Policy1000EN6thrust24THRUST_300001_SM_1000_NS6detail15normal_iteratorINSD_10device_ptrIfEEEEjS9_f27SquaredDistanceFromConstantEEvT0_PT3_T1_NS0_13GridEvenShareISN_EET2_T4_E12temp_storage+44];
	add.f32 	%f262, %f260, %f261;
	ld.shared.f32 	%f263, [_ZZN3cub18CUB_300001_SM_10006detail6reduce18DeviceReduceKernelINS2_10policy_hubIfjN4cuda3std3__44plusIfEEE10Policy1000EN6thrust24THRUST_300001_SM_1000_NS6detail15normal_iteratorINSD_10device_ptrIfEEEEjS9_f27SquaredDistanceFromConstantEEvT0_PT3_T1_NS0_13GridEvenShareISN_EET2_T4_E12temp_storage+48];
	add.f32 	%f264, %f262, %f263;
	ld.shared.f32 	%f265, [_ZZN3cub18CUB_300001_SM_10006detail6reduce18DeviceReduceKernelINS2_10policy_hubIfjN4cuda3std3__44plusIfEEE10Policy1000EN6thrust24THRUST_300001_SM_1000_NS6detail15normal_iteratorINSD_10device_ptrIfEEEEjS9_f27SquaredDistanceFromConstantEEvT0_PT3_T1_NS0_13GridEvenShareISN_EET2_T4_E12temp_storage+52];
	add.f32 	%f266, %f264, %f265;
	ld.shared.f32 	%f267, [_ZZN3cub18CUB_300001_SM_10006detail6reduce18DeviceReduceKernelINS2_10policy_hubIfjN4cuda3std3__44plusIfEEE10Policy1000EN6thrust24THRUST_300001_SM_1000_NS6detail15normal_iteratorINSD_10device_ptrIfEEEEjS9_f27SquaredDistanceFromConstantEEvT0_PT3_T1_NS0_13GridEvenShareISN_EET2_T4_E12temp_storage+56];
	add.f32 	%f268, %f266, %f267;
	ld.shared.f32 	%f269, [_ZZN3cub18CUB_300001_SM_10006detail6reduce18DeviceReduceKernelINS2_10policy_hubIfjN4cuda3std3__44plusIfEEE10Policy1000EN6thrust24THRUST_300001_SM_1000_NS6detail15normal_iteratorINSD_10device_ptrIfEEEEjS9_f27SquaredDistanceFromConstantEEvT0_PT3_T1_NS0_13GridEvenShareISN_EET2_T4_E12temp_storage+60];
	add.f32 	%f270, %f268, %f269;
	ld.shared.f32 	%f271, [_ZZN3cub18CUB_300001_SM_10006detail6reduce18DeviceReduceKernelINS2_10policy_hubIfjN4cuda3std3__44plusIfEEE10Policy1000EN6thrust24THRUST_300001_SM_1000_NS6detail15normal_iteratorINSD_10device_ptrIfEEEEjS9_f27SquaredDistanceFromConstantEEvT0_PT3_T1_NS0_13GridEvenShareISN_EET2_T4_E12temp_storage+64];
	add.f32 	%f272, %f270, %f271;
	ld.shared.f32 	%f273, [_ZZN3cub18CUB_300001_SM_10006detail6reduce18DeviceReduceKernelINS2_10policy_hubIfjN4cuda3std3__44plusIfEEE10Policy1000EN6thrust24THRUST_300001_SM_1000_NS6detail15normal_iteratorINSD_10device_ptrIfEEEEjS9_f27SquaredDistanceFromConstantEEvT0_PT3_T1_NS0_13GridEvenShareISN_EET2_T4_E12temp_storage+68];
	add.f32 	%f274, %f272, %f273;
	ld.shared.f32 	%f275, [_ZZN3cub18CUB_300001_SM_10006detail6reduce18DeviceReduceKernelINS2_10policy_hubIfjN4cuda3std3__44plusIfEEE10Policy1000EN6thrust24THRUST_300001_SM_1000_NS6detail15normal_iteratorINSD_10device_ptrIfEEEEjS9_f27SquaredDistanceFromConstantEEvT0_PT3_T1_NS0_13GridEvenShareISN_EET2_T4_E12temp_storage+72];
	add.f32 	%f276, %f274, %f275;
	ld.shared.f32 	%f277, [_ZZN3cub18CUB_300001_SM_10006detail6reduce18DeviceReduceKernelINS2_10policy_hubIfjN4cuda3std3__44plusIfEEE10Policy1000EN6thrust24THRUST_300001_SM_1000_NS6detail15normal_iteratorINSD_10device_ptrIfEEEEjS9_f27SquaredDistanceFromConstantEEvT0_PT3_T1_NS0_13GridEvenShareISN_EET2_T4_E12temp_storage+76];
	add.f32 	%f487, %f276, %f277;
$L__BB5_48:
	mov.u32 	%r254, %tid.x;
	setp.ne.s32 	%p64, %r254, 0;
	@%p64 bra 	$L__BB5_50;
	cvta.to.global.u64 	%rd126, %rd2;
	mul.wide.u32 	%rd127, %r3, 4;
	add.s64 	%rd128, %rd126, %rd127;
	st.global.f32 	[%rd128], %f487;
$L__BB5_50:
	ret;

}
	// .globl	_ZN3cub18CUB_300001_SM_10006detail6reduce28DeviceReduceSingleTileKernelINS2_10policy_hubIfjN4cuda3std3__44plusIfEEE10Policy1000EPfSC_iS9_ffNS7_10__identityEEEvT0_T1_T2_T3_T4_T6_
.visible .entry _ZN3cub18CUB_300001_SM_10006detail6reduce28DeviceReduceSingleTileKernelINS2_10policy_hubIfjN4cuda3std3__44plusIfEEE10Policy1000EPfSC_iS9_ffNS7_10__identityEEEvT0_T1_T2_T3_T4_T6_(
	.param .u64 .ptr .align 1 _ZN3cub18CUB_300001_SM_10006detail6reduce28DeviceReduceSingleTileKernelINS2_10policy_hubIfjN4cuda3std3__44plusIfEEE10Policy1000EPfSC_iS9_ffNS7_10__identityEEEvT0_T1_T2_T3_T4_T6__param_0,
	.param .u64 .ptr .align 1 _ZN3cub18CUB_300001_SM_10006detail6reduce28DeviceReduceSingleTileKernelINS2_10policy_hubIfjN4cuda3std3__44plusIfEEE10Policy1000EPfSC_iS9_ffNS7_10__identityEEEvT0_T1_T2_T3_T4_T6__param_1,
	.param .u32 _ZN3cub18CUB_300001_SM_10006detail6reduce28DeviceReduceSingleTileKernelINS2_10policy_hubIfjN4cuda3std3__44plusIfEEE10Policy1000EPfSC_iS9_ffNS7_10__identityEEEvT0_T1_T2_T3_T4_T6__param_2,
	.param .align 1 .b8 _ZN3cub18CUB_300001_SM_10006detail6reduce28DeviceReduceSingleTileKernelINS2_10policy_hubIfjN4cuda3std3__44plusIfEEE10Policy1000EPfSC_iS9_ffNS7_10__identityEEEvT0_T1_T2_T3_T4_T6__param_3[1],
	.param .f32 _ZN3cub18CUB_300001_SM_10006detail6reduce28DeviceReduceSingleTileKernelINS2_10policy_hubIfjN4cuda3std3__44plusIfEEE10Policy1000EPfSC_iS9_ffNS7_10__identityEEEvT0_T1_T2_T3_T4_T6__param_4,
	.param .align 1 .b8 _ZN3cub18CUB_300001_SM_10006detail6reduce28DeviceReduceSingleTileKernelINS2_10policy_hubIfjN4cuda3std3__44plusIfEEE10Policy1000EPfSC_iS9_ffNS7_10__identityEEEvT0_T1_T2_T3_T4_T6__param_5[1]
)
.maxntid 512
.minnctapersm 1
{
	.reg .pred 	%p<113>;
	.reg .b32 	%r<407>;
	.reg .b32 	%f<531>;
	.reg .b64 	%rd<133>;
	// demoted variable
	.shared .align 4 .b8 _ZZN3cub18CUB_300001_SM_10006detail6reduce28DeviceReduceSingleTileKernelINS2_10policy_hubIfjN4cuda3std3__44plusIfEEE10Policy1000EPfSC_iS9_ffNS7_10__identityEEEvT0_T1_T2_T3_T4_T6_E12temp_storage[84];
	ld.param.u64 	%rd16, [_ZN3cub18CUB_300001_SM_10006detail6reduce28DeviceReduceSingleTileKernelINS2_10policy_hubIfjN4cuda3std3__44plusIfEEE10Policy1000EPfSC_iS9_ffNS7_10__identityEEEvT0_T1_T2_T3_T4_T6__param_0];
	ld.param.u64 	%rd17, [_ZN3cub18CUB_300001_SM_10006detail6reduce28DeviceReduceSingleTileKernelINS2_10policy_hubIfjN4cuda3std3__44plusIfEEE10Policy1000EPfSC_iS9_ffNS7_10__identityEEEvT0_T1_T2_T3_T4_T6__param_1];
	ld.param.u32 	%r67, [_ZN3cub18CUB_300001_SM_10006detail6reduce28DeviceReduceSingleTileKernelINS2_10policy_hubIfjN4cuda3std3__44plusIfEEE10Policy1000EPfSC_iS9_ffNS7_10__identityEEEvT0_T1_T2_T3_T4_T6__param_2];
	ld.param.f32 	%f58, [_ZN3cub18CUB_300001_SM_10006detail6reduce28DeviceReduceSingleTileKernelINS2_10policy_hubIfjN4cuda3std3__44plusIfEEE10Policy1000EPfSC_iS9_ffNS7_10__identityEEEvT0_T1_T2_T3_T4_T6__param_4];
	cvta.to.global.u64 	%rd1, %rd17;
	setp.ne.s32 	%p1, %r67, 0;
	@%p1 bra 	$L__BB6_3;
	mov.u32 	%r380, %tid.x;
	setp.ne.s32 	%p112, %r380, 0;
	@%p112 bra 	$L__BB6_74;
	st.global.f32 	[%rd1], %f58;
	bra.uni 	$L__BB6_74;
$L__BB6_3:
	and.b64  	%rd18, %rd16, 7;
	setp.ne.s64 	%p2, %rd18, 0;
	@%p2 bra 	$L__BB6_38;
	setp.gt.s32 	%p57, %r67, 8191;
	@%p57 bra 	$L__BB6_22;
	mov.u32 	%r1, %tid.x;
	setp.ge.s32 	%p74, %r1, %r67;
	mov.f32 	%f509, 0f00000000;
	mov.u32 	%r384, %r1;
	@%p74 bra 	$L__BB6_7;
	mul.wide.u32 	%rd121, %r1, 4;
	add.s64 	%rd120, %rd16, %rd121;
	// begin inline asm
	ld.global.nc.u32 %r300, [%rd120];
	// end inline asm
	mov.b32 	%f509, %r300;
	add.s32 	%r384, %r1, 512;
$L__BB6_7:
	setp.ge.s32 	%p75, %r384, %r67;
	@%p75 bra 	$L__BB6_13;
	not.b32 	%r301, %r384;
	add.s32 	%r4, %r67, %r301;
	and.b32  	%r302, %r4, 1536;
	setp.eq.s32 	%p76, %r302, 1536;
	@%p76 bra 	$L__BB6_11;
	mul.wide.u32 	%rd122, %r384, 4;
	add.s64 	%rd129, %rd16, %rd122;
	shr.u32 	%r303, %r4, 9;
	add.s32 	%r304, %r303, 1;
	and.b32  	%r305, %r304, 3;
	neg.s32 	%r382, %r305;
$L__BB6_10:
	.pragma "nounroll";
	// begin inline asm
	ld.global.nc.u32 %r306, [%rd129];
	// end inline asm
	mov.b32 	%f395, %r306;
	add.f32 	%f509, %f509, %f395;
	add.s32 	%r384, %r384, 512;
	add.s64 	%rd129, %rd129, 2048;
	add.s32 	%r382, %r382, 1;
	setp.ne.s32 	%p77, %r382, 0;
	@%p77 bra 	$L__BB6_10;
$L__BB6_11:
	setp.lt.u32 	%p78, %r4, 1536;
	@%p78 bra 	$L__BB6_13;
$L__BB6_12:
	mul.wide.s32 	%rd128, %r384, 4;
	add.s64 	%rd124, %rd16, %rd128;
	// begin inline asm
	ld.global.nc.u32 %r307, [%rd124];
	// end inline asm
	mov.b32 	%f396, %r307;
	add.f32 	%f397, %f509, %f396;
	add.s64 	%rd125, %rd124, 2048;
	// begin inline asm
	ld.global.nc.u32 %r308, [%rd125];
	// end inline asm
	mov.b32 	%f398, %r308;
	add.f32 	%f399, %f397, %f398;
	add.s64 	%rd126, %rd124, 4096;
	// begin inline asm
	ld.global.nc.u32 %r309, [%rd126];
	// end inline asm
	mov.b32 	%f400, %r309;
	add.f32 	%f401, %f399, %f400;
	add.s64 	%rd127, %rd124, 6144;
	// begin inline asm
	ld.global.nc.u32 %r310, [%rd127];
	// end inline asm
	mov.b32 	%f402, %r310;
	add.f32 	%f509, %f401, %f402;
	add.s32 	%r384, %r384, 2048;
	setp.lt.s32 	%p79, %r384, %r67;
	@%p79 bra 	$L__BB6_12;
$L__BB6_13:
	setp.lt.s32 	%p80, %r67, 512;
	@%p80 bra 	$L__BB6_18;
	// begin inline asm
	mov.u32 %r349, %laneid;
	// end inline asm
	mov.b32 	%r351, %f509;
	mov.b32 	%r352, 1;
	mov.b32 	%r373, 31;
	mov.b32 	%r374, -1;
	// begin inline asm
	shfl.sync.down.b32 %r350, %r351, %r352, %r373, %r374;
	// end inline asm
	setp.gt.s32 	%p104, %r349, 30;
	mov.b32 	%f461, %r350;
	add.f32 	%f462, %f509, %f461;
	selp.f32 	%f463, %f509, %f462, %p104;
	mov.b32 	%r356, %f463;
	mov.b32 	%r357, 2;
	// begin inline asm
	shfl.sync.down.b32 %r355, %r356, %r357, %r373, %r374;
	// end inline asm
	setp.gt.s32 	%p105, %r349, 29;
	mov.b32 	%f464, %r355;
	add.f32 	%f465, %f463, %f464;
	selp.f32 	%f466, %f463, %f465, %p105;
	mov.b32 	%r361, %f466;
	mov.b32 	%r362, 4;
	// begin inline asm
	shfl.sync.down.b32 %r360, %r361, %r362, %r373, %r374;
	// end inline asm
	setp.gt.s32 	%p106, %r349, 27;
	mov.b32 	%f467, %r360;
	add.f32 	%f468, %f466, %f467;
	selp.f32 	%f469, %f466, %f468, %p106;
	mov.b32 	%r366, %f469;
	mov.b32 	%r367, 8;
	// begin inline asm
	shfl.sync.down.b32 %r365, %r366, %r367, %r373, %r374;
	// end inline asm
	setp.gt.s32 	%p107, %r349, 23;
	mov.b32 	%f470, %r365;
	add.f32 	%f471, %f469, %f470;
	selp.f32 	%f472, %f469, %f471, %p107;
	mov.b32 	%r371, %f472;
	mov.b32 	%r372, 16;
	// begin inline asm
	shfl.sync.down.b32 %r370, %r371, %r372, %r373, %r374;
	// end inline asm
	setp.gt.s32 	%p108, %r349, 15;
	mov.b32 	%f473, %r370;
	add.f32 	%f10, %f472, %f473;
	selp.f32 	%f530, %f472, %f10, %p108;
	setp.ne.s32 	%p109, %r349, 0;
	@%p109 bra 	$L__BB6_16;
	shr.u32 	%r375, %r1, 3;
	and.b32  	%r376, %r375, 124;
	mov.u32 	%r377, _ZZN3cub18CUB_300001_SM_10006detail6reduce28DeviceReduceSingleTileKernelINS2_10policy_hubIfjN4cuda3std3__44plusIfEEE10Policy1000EPfSC_iS9_ffNS7_10__identityEEEvT0_T1_T2_T3_T4_T6_E12temp_storage;
	add.s32 	%r378, %r377, %r376;
	st.shared.f32 	[%r378+16], %f10;
$L__BB6_16:
	bar.sync 	0;
	setp.ne.s32 	%p110, %r1, 0;
	@%p110 bra 	$L__BB6_72;
	ld.shared.f32 	%f474, [_ZZN3cub18CUB_300001_SM_10006detail6reduce28DeviceReduceSingleTileKernelINS2_10policy_hubIfjN4cuda3std3__44plusIfEEE10Policy1000EPfSC_iS9_ffNS7_10__identityEEEvT0_T1_T2_T3_T4_T6_E12temp_storage+20];
	add.f32 	%f475, %f530, %f474;
	ld.shared.f32 	%f476, [_ZZN3cub18CUB_300001_SM_10006detail6reduce28DeviceReduceSingleTileKernelINS2_10policy_hubIfjN4cuda3std3__44plusIfEEE10Policy1000EPfSC_iS9_ffNS7_10__identityEEEvT0_T1_T2_T3_T4_T6_E12temp_storage+24];
	add.f32 	%f477, %f475, %f476;
	ld.shared.f32 	%f478, [_ZZN3cub18CUB_300001_SM_10006detail6reduce28DeviceReduceSingleTileKernelINS2_10policy_hubIfjN4cuda3std3__44plusIfEEE10Policy1000EPfSC_iS9_ffNS7_10__identityEEEvT0_T1_T2_T3_T4_T6_E12temp_storage+28];
	add.f32 	%f479, %f477, %f478;
	ld.shared.f32 	%f480, [_ZZN3cub18CUB_300001_SM_10006detail6reduce28DeviceReduceSingleTileKernelINS2_10policy_hubIfjN4cuda3std3__44plusIfEEE10Policy1000EPfSC_iS9_ffNS7_10__identityEEEvT0_T1_T2_T3_T4_T6_E12temp_storage+32];
	add.f32 	%f481, %f479, %f480;
	ld.shared.f32 	%f482, [_ZZN3cub18CUB_300001_SM_10006detail6reduce28DeviceReduceSingleTileKernelINS2_10policy_hubIfjN4cuda3std3__44plusIfEEE10Policy1000EPfSC_iS9_ffNS7_10__identityEEEvT0_T1_T2_T3_T4_T6_E12temp_storage+36];
	add.f32 	%f483, %f481, %f482;
	ld.shared.f32 	%f484, [_ZZN3cub18CUB_300001_SM_10006detail6reduce28DeviceReduceSingleTileKernelINS2_10policy_hubIfjN4cuda3std3__44plusIfEEE10Policy1000EPfSC_iS9_ffNS7_10__identityEEEvT0_T1_T2_T3_T4_T6_E12temp_storage+40];
	add.f32 	%f485, %f483, %f484;
	ld.shared.f32 	%f486, [_ZZN3cub18CUB_300001_SM_10006detail6reduce28DeviceReduceSingleTileKernelINS2_10policy_hubIfjN4cuda3std3__44plusIfEEE10Policy1000EPfSC_iS9_ffNS7_10__identityEEEvT0_T1_T2_T3_T4_T6_E12temp_storage+44];
	add.f32 	%f487, %f485, %f486;
	ld.shared.f32 	%f488, [_ZZN3cub18CUB_300001_SM_10006detail6reduce28DeviceReduceSingleTileKernelINS2_10policy_hubIfjN4cuda3std3__44plusIfEEE10Policy1000EPfSC_iS9_ffNS7_10__identityEEEvT0_T1_T2_T3_T4_T6_E12temp_storage+48];
	add.f32 	%f489, %f487, %f488;
	ld.shared.f32 	%f490, [_ZZN3cub18CUB_300001_SM_10006detail6reduce28DeviceReduceSingleTileKernelINS2_10policy_hubIfjN4cuda3std3__44plusIfEEE10Policy1000EPfSC_iS9_ffNS7_10__identityEEEvT0_T1_T2_T3_T4_T6_E12temp_storage+52];
	add.f32 	%f491, %f489, %f490;
	ld.shared.f32 	%f492, [_ZZN3cub18CUB_300001_SM_10006detail6reduce28DeviceReduceSingleTileKernelINS2_10policy_hubIfjN4cuda3std3__44plusIfEEE10Policy1000EPfSC_iS9_ffNS7_10__identityEEEvT0_T1_T2_T3_T4_T6_E12temp_storage+56];
	add.f32 	%f493, %f491, %f492;
	ld.shared.f32 	%f494, [_ZZN3cub18CUB_300001_SM_10006detail6reduce28DeviceReduceSingleTileKernelINS2_10policy_hubIfjN4cuda3std3__44plusIfEEE10Policy1000EPfSC_iS9_ffNS7_10__identityEEEvT0_T1_T2_T3_T4_T6_E12temp_storage+60];
	add.f32 	%f495, %f493, %f494;
	ld.shared.f32 	%f496, [_ZZN3cub18CUB_300001_SM_10006detail6reduce28DeviceReduceSingleTileKernelINS2_10policy_hubIfjN4cuda3std3__44plusIfEEE10Policy1000EPfSC_iS9_ffNS7_10__identityEEEvT0_T1_T2_T3_T4_T6_E12temp_storage+64];
	add.f32 	%f497, %f495, %f496;
	ld.shared.f32 	%f498, [_ZZN3cub18CUB_300001_SM_10006detail6reduce28DeviceReduceSingleTileKernelINS2_10policy_hubIfjN4cuda3std3__44plusIfEEE10Policy1000EPfSC_iS9_ffNS7_10__identityEEEvT0_T1_T2_T3_T4_T6_E12temp_storage+68];
	add.f32 	%f499, %f497, %f498;
	ld.shared.f32 	%f500, [_ZZN3cub18CUB_300001_SM_10006detail6reduce28DeviceReduceSingleTileKernelINS2_10policy_hubIfjN4cuda3std3__44plusIfEEE10Policy1000EPfSC_iS9_ffNS7_10__identityEEEvT0_T1_T2_T3_T4_T6_E12temp_storage+72];
	add.f32 	%f501, %f499, %f500;
	ld.shared.f32 	%f502, [_ZZN3cub18CUB_300001_SM_10006detail6reduce28DeviceReduceSingleTileKernelINS2_10policy_hubIfjN4cuda3std3__44plusIfEEE10Policy1000EPfSC_iS9_ffNS7_10__identityEEEvT0_T1_T2_T3_T4_T6_E12temp_storage+76];
	add.f32 	%f530, %f501, %f502;
	bra.uni 	$L__BB6_72;
$L__BB6_18:
	// begin inline asm
	mov.u32 %r311, %laneid;
	// end inline asm
	and.b32  	%r337, %r1, 992;
	add.s32 	%r338, %r337, 32;
	setp.gt.s32 	%p81, %r338, %r67;
	not.b32 	%r339, %r337;
	add.s32 	%r340, %r67, %r339;
	selp.b32 	%r335, %r340, 31, %p81;
	mov.b32 	%r313, %f509;
	mov.b32 	%r314, 1;
	mov.b32 	%r336, -1;
	// begin inline asm
	shfl.sync.down.b32 %r312, %r313, %r314, %r335, %r336;
	// end inline asm
	setp.lt.s32 	%p82, %r311, %r335;
	mov.b32 	%f403, %r312;
	add.f32 	%f404, %f509, %f403;
	selp.f32 	%f405, %f404, %f509, %p82;
	mov.b32 	%r318, %f405;
	mov.b32 	%r319, 2;
	// begin inline asm
	shfl.sync.down.b32 %r317, %r318, %r319, %r335, %r336;
	// end inline asm
	add.s32 	%r341, %r311, 2;
	setp.gt.s32 	%p83, %r341, %r335;
	mov.b32 	%f406, %r317;
	add.f32 	%f407, %f405, %f406;
	selp.f32 	%f408, %f405, %f407, %p83;
	mov.b32 	%r323, %f408;
	mov.b32 	%r324, 4;
	// begin inline asm
	shfl.sync.down.b32 %r322, %r323, %r324, %r335, %r336;
	// end inline asm
	add.s32 	%r342, %r311, 4;
	setp.gt.s32 	%p84, %r342, %r335;
	mov.b32 	%f409, %r322;
	add.f32 	%f410, %f408, %f409;
	selp.f32 	%f411, %f408, %f410, %p84;
	mov.b32 	%r328, %f411;
	mov.b32 	%r329, 8;
	// begin inline asm
	shfl.sync.down.b32 %r327, %r328, %r329, %r335, %r336;
	// end inline asm
	add.s32 	%r343, %r311, 8;
	setp.gt.s32 	%p85, %r343, %r335;
	mov.b32 	%f412, %r327;
	add.f32 	%f413, %f411, %f412;
	selp.f32 	%f414, %f411, %f413, %p85;
	mov.b32 	%r333, %f414;
	mov.b32 	%r334, 16;
	// begin inline asm
	shfl.sync.down.b32 %r332, %r333, %r334, %r335, %r336;
	// end inline asm
	add.s32 	%r344, %r311, 16;
	setp.gt.s32 	%p86, %r344, %r335;
	mov.b32 	%f415, %r332;
	add.f32 	%f416, %f414, %f415;
	selp.f32 	%f530, %f414, %f416, %p86;
	setp.ne.s32 	%p87, %r311, 0;
	@%p87 bra 	$L__BB6_20;
	shr.u32 	%r345, %r1, 3;
	and.b32  	%r346, %r345, 124;
	mov.u32 	%r347, _ZZN3cub18CUB_300001_SM_10006detail6reduce28DeviceReduceSingleTileKernelINS2_10policy_hubIfjN4cuda3std3__44plusIfEEE10Policy1000EPfSC_iS9_ffNS7_10__identityEEEvT0_T1_T2_T3_T4_T6_E12temp_storage;
	add.s32 	%r348, %r347, %r346;
	st.shared.f32 	[%r348+16], %f530;
$L__BB6_20:
	bar.sync 	0;
	setp.ne.s32 	%p88, %r1, 0;
	@%p88 bra 	$L__BB6_72;
	setp.gt.s32 	%p89, %r67, 32;
	ld.shared.f32 	%f417, [_ZZN3cub18CUB_300001_SM_10006detail6reduce28DeviceReduceSingleTileKernelINS2_10policy_hubIfjN4cuda3std3__44plusIfEEE10Policy1000EPfSC_iS9_ffNS7_10__identityEEEvT0_T1_T2_T3_T4_T6_E12temp_storage+20];
	add.f32 	%f418, %f530, %f417;
	selp.f32 	%f419, %f418, %f530, %p89;
	setp.gt.s32 	%p90, %r67, 64;
	ld.shared.f32 	%f420, [_ZZN3cub18CUB_300001_SM_10006detail6reduce28DeviceReduceSingleTileKernelINS2_10policy_hubIfjN4cuda3std3__44plusIfEEE10Policy1000EPfSC_iS9_ffNS7_10__identityEEEvT0_T1_T2_T3_T4_T6_E12temp_storage+24];
	add.f32 	%f421, %f420, %f419;
	selp.f32 	%f422, %f421, %f419, %p90;
	setp.gt.s32 	%p91, %r67, 96;
	ld.shared.f32 	%f423, [_ZZN3cub18CUB_300001_SM_10006detail6reduce28DeviceReduceSingleTileKernelINS2_10policy_hubIfjN4cuda3std3__44plusIfEEE10Policy1000EPfSC_iS9_ffNS7_10__identityEEEvT0_T1_T2_T3_T4_T6_E12temp_storage+28];
	add.f32 	%f424, %f423, %f422;
	selp.f32 	%f425, %f424, %f422, %p91;
	setp.gt.s32 	%p92, %r67, 128;
	ld.shared.f32 	%f426, [_ZZN3cub18CUB_300001_SM_10006detail6reduce28DeviceReduceSingleTileKernelINS2_10policy_hubIfjN4cuda3std3__44plusIfEEE10Policy1000EPfSC_iS9_ffNS7_10__identityEEEvT0_T1_T2_T3_T4_T6_E12temp_storage+32];
	add.f32 	%f427, %f426, %f425;
	selp.f32 	%f428, %f427, %f425, %p92;
	setp.gt.s32 	%p93, %r67, 160;
	ld.shared.f32 	%f429, [_ZZN3cub18CUB_300001_SM_10006detail6reduce28DeviceReduceSingleTileKernelINS2_10policy_hubIfjN4cuda3std3__44plusIfEEE10Policy1000EPfSC_iS9_ffNS7_10__identityEEEvT0_T1_T2_T3_T4_T6_E12temp_storage+36];
	add.f32 	%f430, %f429, %f428;
	selp.f32 	%f431, %f430, %f428, %p93;
	setp.gt.s32 	%p94, %r67, 192;
	ld.shared.f32 	%f432, [_ZZN3cub18CUB_300001_SM_10006detail6reduce28DeviceReduceSingleTileKernelINS2_10policy_hubIfjN4cuda3std3__44plusIfEEE10Policy1000EPfSC_iS9_ffNS7_10__identityEEEvT0_T1_T2_T3_T4_T6_E12temp_storage+40];
	add.f32 	%f433, %f432, %f431;
	selp.f32 	%f434, %f433, %f431, %p94;
	setp.gt.s32 	%p95, %r67, 224;
	ld.shared.f32 	%f435, [_ZZN3cub18CUB_300001_SM_10006detail6reduce28DeviceReduceSingleTileKernelINS2_10policy_hubIfjN4cuda3std3__44plusIfEEE10Policy1000EPfSC_iS9_ffNS7_10__identityEEEvT0_T1_T2_T3_T4_T6_E12temp_storage+44];
	add.f32 	%f436, %f435, %f434;
	selp.f32 	%f437, %f436, %f434, %p95;
	setp.gt.s32 	%p96, %r67, 256;
	ld.shared.f32 	%f438, [_ZZN3cub18CUB_300001_SM_10006detail6reduce28DeviceReduceSingleTileKernelINS2_10policy_hubIfjN4cuda3std3__44plusIfEEE10Policy1000EPfSC_iS9_ffNS7_10__identityEEEvT0_T1_T2_T3_T4_T6_E12temp_storage+48];
	add.f32 	%f439, %f438, %f437;
	selp.f32 	%f440, %f439, %f437, %p96;
	setp.gt.s32 	%p97, %r67, 288;
	ld.shared.f32 	%f441, [_ZZN3cub18CUB_300001_SM_10006detail6reduce28DeviceReduceSingleTileKernelINS2_10policy_hubIfjN4cuda3std3__44plusIfEEE10Policy1000EPfSC_iS9_ffNS7_10__identityEEEvT0_T1_T2_T3_T4_T6_E12temp_storage+52];
	add.f32 	%f442, %f441, %f440;
	selp.f32 	%f443, %f442, %f440, %p97;
	setp.gt.s32 	%p98, %r67, 320;
	ld.shared.f32 	%f444, [_ZZN3cub18CUB_300001_SM_10006detail6reduce28DeviceReduceSingleTileKernelINS2_10policy_hubIfjN4cuda3std3__44plusIfEEE10Policy1000EPfSC_iS9_ffNS7_10__identityEEEvT0_T1_T2_T3_T4_T6_E12temp_storage+56];
	add.f32 	%f445, %f444, %f443;
	selp.f32 	%f446, %f445, %f443, %p98;
	setp.gt.s32 	%p99, %r67, 352;
	ld.shared.f32 	%f447, [_ZZN3cub18CUB_300001_SM_10006detail6reduce28DeviceReduceSingleTileKernelINS2_10policy_hubIfjN4cuda3std3__44plusIfEEE10Policy1000EPfSC_iS9_ffNS7_10__identityEEEvT0_T1_T2_T3_T4_T6_E12temp_storage+60];
	add.f32 	%f448, %f447, %f446;
	selp.f32 	%f449, %f448, %f446, %p99;
	setp.gt.s32 	%p100, %r67, 384;
	ld.shared.f32 	%f450, [_ZZN3cub18CUB_300001_SM_10006detail6reduce28DeviceReduceSingleTileKernelINS2_10policy_hubIfjN4cuda3std3__44plusIfEEE10Policy1000EPfSC_iS9_ffNS7_10__identityEEEvT0_T1_T2_T3_T4_T6_E12temp_storage+64];
	add.f32 	%f451, %f450, %f449;
	selp.f32 	%f452, %f451, %f449, %p100;
	setp.gt.s32 	%p101, %r67, 416;
	ld.shared.f32 	%f453, [_ZZN3cub18CUB_300001_SM_10006detail6reduce28DeviceReduceSingleTileKernelINS2_10policy_hubIfjN4cuda3std3__44plusIfEEE10Policy1000EPfSC_iS9_ffNS7_10__identityEEEvT0_T1_T2_T3_T4_T6_E12temp_storage+68];
	add.f32 	%f454, %f453, %f452;
	selp.f32 	%f455, %f454, %f452, %p101;
	setp.gt.s32 	%p102, %r67, 448;
	ld.shared.f32 	%f456, [_ZZN3cub18CUB_300001_SM_10006detail6reduce28DeviceReduceSingleTileKernelINS2_10policy_hubIfjN4cuda3std3__44plusIfEEE10Policy1000EPfSC_iS9_ffNS7_10__identityEEEvT0_T1_T2_T3_T4_T6_E12temp_storage+72];
	add.f32 	%f457, %f456, %f455;
	selp.f32 	%f458, %f457, %f455, %p102;
	setp.gt.s32 	%p103, %r67, 480;
	ld.shared.f32 	%f459, [_ZZN3cub18CUB_300001_SM_10006detail6reduce28DeviceReduceSingleTileKernelINS2_10policy_hubIfjN4cuda3std3__44plusIfEEE10Policy1000EPfSC_iS9_ffNS7_10__identityEEEvT0_T1_T2_T3_T4_T6_E12temp_storage+76];
	add.f32 	%f460, %f459, %f458;
	selp.f32 	%f530, %f460, %f458, %p103;
	bra.uni 	$L__BB6_72;
$L__BB6_22:
	mov.u32 	%r13, %tid.x;
	shl.b32 	%r224, %r13, 1;
	mul.wide.u32 	%rd90, %r224, 4;
	add.s64 	%rd75, %rd16, %rd90;
	// begin inline asm
	ld.global.nc.u64 %rd74, [%rd75];
	// end inline asm
	mov.b64 	{%r225, %r226}, %rd74;
	mov.b32 	%f281, %r226;
	mov.b32 	%f282, %r225;
	add.s64 	%rd77, %rd75, 4096;
	// begin inline asm
	ld.global.nc.u64 %rd76, [%rd77];
	// end inline asm
	mov.b64 	{%r227, %r228}, %rd76;
	mov.b32 	%f283, %r228;
	mov.b32 	%f284, %r227;
	add.s64 	%rd79, %rd75, 8192;
	// begin inline asm
	ld.global.nc.u64 %rd78, [%rd79];
	// end inline asm
	mov.b64 	{%r229, %r230}, %rd78;
	mov.b32 	%f285, %r230;
	mov.b32 	%f286, %r229;
	add.s64 	%rd81, %rd75, 12288;
	// begin inline asm
	ld.global.nc.u64 %rd80, [%rd81];
	// end inline asm
	mov.b64 	{%r231, %r232}, %rd80;
	mov.b32 	%f287, %r232;
	mov.b32 	%f288, %r231;
	add.s64 	%rd83, %rd75, 16384;
	// begin inline asm
	ld.global.nc.u64 %rd82, [%rd83];
	// end inline asm
	mov.b64 	{%r233, %r234}, %rd82;
	mov.b32 	%f289, %r234;
	mov.b32 	%f290, %r233;
	add.s64 	%rd85, %rd75, 20480;
	// begin inline asm
	ld.global.nc.u64 %rd84, [%rd85];
	// end inline asm
	mov.b64 	{%r235, %r236}, %rd84;
	mov.b32 	%f291, %r236;
	mov.b32 	%f292, %r235;
	add.s64 	%rd87, %rd75, 24576;
	// begin inline asm
	ld.global.nc.u64 %rd86, [%rd87];
	// end inline asm
	mov.b64 	{%r237, %r238}, %rd86;
	mov.b32 	%f293, %r238;
	mov.b32 	%f294, %r237;
	add.s64 	%rd89, %rd75, 28672;
	// begin inline asm
	ld.global.nc.u64 %rd88, [%rd89];
	// end inline asm
	mov.b64 	{%r239, %r240}, %rd88;
	mov.b32 	%f295, %r240;
	mov.b32 	%f296, %r239;
	add.f32 	%f297, %f282, %f281;
	add.f32 	%f298, %f284, %f283;
	add.f32 	%f299, %f286, %f285;
	add.f32 	%f300, %f288, %f287;
	add.f32 	%f301, %f290, %f289;
	add.f32 	%f302, %f292, %f291;
	add.f32 	%f303, %f294, %f293;
	add.f32 	%f304, %f296, %f295;
	add.f32 	%f305, %f297, %f298;
	add.f32 	%f306, %f299, %f300;
	add.f32 	%f307, %f301, %f302;
	add.f32 	%f308, %f303, %f304;
	add.f32 	%f309, %f305, %f306;
	add.f32 	%f310, %f307, %f308;
	add.f32 	%f516, %f309, %f310;
	setp.lt.u32 	%p58, %r67, 16384;
	mov.b32 	%r387, 8192;
	@%p58 bra 	$L__BB6_26;
	add.s32 	%r14, %r67, -8192;
	mov.b32 	%r387, 8192;
$L__BB6_24:
	mul.wide.s32 	%rd107, %r387, 4;
	add.s64 	%rd92, %rd75, %rd107;
	// begin inline asm
	ld.global.nc.u64 %rd91, [%rd92];
	// end inline asm
	mov.b64 	{%r242, %r243}, %rd91;
	mov.b32 	%f311, %r243;
	mov.b32 	%f312, %r242;
	add.s64 	%rd94, %rd92, 4096;
	// begin inline asm
	ld.global.nc.u64 %rd93, [%rd94];
	// end inline asm
	mov.b64 	{%r244, %r245}, %rd93;
	mov.b32 	%f313, %r245;
	mov.b32 	%f314, %r244;
	add.s64 	%rd96, %rd92, 8192;
	// begin inline asm
	ld.global.nc.u64 %rd95, [%rd96];
	// end inline asm
	mov.b64 	{%r246, %r247}, %rd95;
	mov.b32 	%f315, %r247;
	mov.b32 	%f316, %r246;
	add.s64 	%rd98, %rd92, 12288;
	// begin inline asm
	ld.global.nc.u64 %rd97, [%rd98];
	// end inline asm
	mov.b64 	{%r248, %r249}, %rd97;
	mov.b32 	%f317, %r249;
	mov.b32 	%f318, %r248;
	add.s64 	%rd100, %rd92, 16384;
	// begin inline asm
	ld.global.nc.u64 %rd99, [%rd100];
	// end inline asm
	mov.b64 	{%r250, %r251}, %rd99;
	mov.b32 	%f319, %r251;
	mov.b32 	%f320, %r250;
	add.s64 	%rd102, %rd92, 20480;
	// begin inline asm
	ld.global.nc.u64 %rd101, [%rd102];
	// end inline asm
	mov.b64 	{%r252, %r253}, %rd101;
	mov.b32 	%f321, %r253;
	mov.b32 	%f322, %r252;
	add.s64 	%rd104, %rd92, 24576;
	// begin inline asm
	ld.global.nc.u64 %rd103, [%rd104];
	// end inline asm
	mov.b64 	{%r254, %r255}, %rd103;
	mov.b32 	%f323, %r255;
	mov.b32 	%f324, %r254;
	add.s64 	%rd106, %rd92, 28672;
	// begin inline asm
	ld.global.nc.u64 %rd105, [%rd106];
	// end inline asm
	mov.b64 	{%r256, %r257}, %rd105;
	mov.b32 	%f325, %r257;
	mov.b32 	%f326, %r256;
	add.f32 	%f327, %f516, %f312;
	add.f32 	%f328, %f311, %f314;
	add.f32 	%f329, %f313, %f316;
	add.f32 	%f330, %f315, %f318;
	add.f32 	%f331, %f317, %f320;
	add.f32 	%f332, %f319, %f322;
	add.f32 	%f333, %f321, %f324;
	add.f32 	%f334, %f323, %f326;
	add.f32 	%f335, %f327, %f328;
	add.f32 	%f336, %f329, %f330;
	add.f32 	%f337, %f331, %f332;
	add.f32 	%f338, %f333, %f334;
	add.f32 	%f339, %f335, %f336;
	add.f32 	%f340, %f337, %f338;
	add.f32 	%f341, %f339, %f340;
	add.f32 	%f516, %f341, %f325;
	sub.s32 	%r258, %r67, %r387;
	setp.lt.s32 	%p59, %r258, 8192;
	@%p59 bra 	$L__BB6_34;
	add.s32 	%r387, %r387, 8192;
	setp.le.s32 	%p60, %r387, %r14;
	@%p60 bra 	$L__BB6_24;
$L__BB6_26:
	setp.le.s32 	%p61, %r67, %r387;
	@%p61 bra 	$L__BB6_34;
	sub.s32 	%r18, %r67, %r387;
	setp.ge.s32 	%p62, %r13, %r18;
	@%p62 bra 	$L__BB6_34;
	not.b32 	%r259, %r13;
	add.s32 	%r260, %r67, %r259;
	sub.s32 	%r19, %r260, %r387;
	and.b32  	%r261, %r19, 1536;
	setp.eq.s32 	%p63, %r261, 1536;
	mov.u32 	%r391, %r13;
	@%p63 bra 	$L__BB6_31;
	add.s32 	%r389, %r13, %r387;
	shr.u32 	%r262, %r19, 9;
	add.s32 	%r263, %r262, 1;
	and.b32  	%r264, %r263, 3;
	neg.s32 	%r388, %r264;
	mov.u32 	%r391, %r13;
$L__BB6_30:
	.pragma "nounroll";
	mul.wide.u32 	%rd109, %r389, 4;
	add.s64 	%rd108, %rd16, %rd109;
	// begin inline asm
	ld.global.nc.u32 %r265, [%rd108];
	// end inline asm
	mov.b32 	%f343, %r265;
	add.f32 	%f516, %f516, %f343;
	add.s32 	%r391, %r391, 512;
	add.s32 	%r389, %r389, 512;
	add.s32 	%r388, %r388, 1;
	setp.ne.s32 	%p64, %r388, 0;
	@%p64 bra 	$L__BB6_30;
$L__BB6_31:
	setp.lt.u32 	%p65, %r19, 1536;
	@%p65 bra 	$L__BB6_34;
	cvt.u64.u32 	%rd110, %r391;
	cvt.u64.u32 	%rd111, %r387;
	add.s64 	%rd112, %rd110, %rd111;
	shl.b64 	%rd113, %rd112, 2;
	add.s64 	%rd114, %rd113, %rd16;
	add.s64 	%rd130, %rd114, 4096;
	add.s32 	%r392, %r391, %r387;
$L__BB6_33:
	mul.wide.u32 	%rd119, %r392, 4;
	add.s64 	%rd115, %rd16, %rd119;
	// begin inline asm
	ld.global.nc.u32 %r266, [%rd115];
	// end inline asm
	mov.b32 	%f344, %r266;
	add.f32 	%f345, %f516, %f344;
	add.s64 	%rd116, %rd130, -2048;
	// begin inline asm
	ld.global.nc.u32 %r267, [%rd116];
	// end inline asm
	mov.b32 	%f346, %r267;
	add.f32 	%f347, %f345, %f346;
	// begin inline asm
	ld.global.nc.u32 %r268, [%rd130];
	// end inline asm
	mov.b32 	%f348, %r268;
	add.f32 	%f349, %f347, %f348;
	add.s64 	%rd118, %rd130, 2048;
	// begin inline asm
	ld.global.nc.u32 %r269, [%rd118];
	// end inline asm
	mov.b32 	%f350, %r269;
	add.f32 	%f516, %f349, %f350;
	add.s32 	%r391, %r391, 2048;
	add.s64 	%rd130, %rd130, 8192;
	add.s32 	%r392, %r392, 2048;
	setp.lt.s32 	%p66, %r391, %r18;
	@%p66 bra 	$L__BB6_33;
$L__BB6_34:
	// begin inline asm
	mov.u32 %r270, %laneid;
	// end inline asm
	mov.b32 	%r272, %f516;
	mov.b32 	%r273, 1;
	mov.b32 	%r294, 31;
	mov.b32 	%r295, -1;
	// begin inline asm
	shfl.sync.down.b32 %r271, %r272, %r273, %r294, %r295;
	// end inline asm
	setp.gt.s32 	%p67, %r270, 30;
	mov.b32 	%f351, %r271;
	add.f32 	%f352, %f516, %f351;
	selp.f32 	%f353, %f516, %f352, %p67;
	mov.b32 	%r277, %f353;
	mov.b32 	%r278, 2;
	// begin inline asm
	shfl.sync.down.b32 %r276, %r277, %r278, %r294, %r295;
	// end inline asm
	setp.gt.s32 	%p68, %r270, 29;
	mov.b32 	%f354, %r276;
	add.f32 	%f355, %f353, %f354;
	selp.f32 	%f356, %f353, %f355, %p68;
	mov.b32 	%r282, %f356;
	mov.b32 	%r283, 4;
	// begin inline asm
	shfl.sync.down.b32 %r281, %r282, %r283, %r294, %r295;
	// end inline asm
	setp.gt.s32 	%p69, %r270, 27;
	mov.b32 	%f357, %r281;
	add.f32 	%f358, %f356, %f357;
	selp.f32 	%f359, %f356, %f358, %p69;
	mov.b32 	%r287, %f359;
	mov.b32 	%r288, 8;
	// begin inline asm
	shfl.sync.down.b32 %r286, %r287, %r288, %r294, %r295;
	// end inline asm
	setp.gt.s32 	%p70, %r270, 23;
	mov.b32 	%f360, %r286;
	add.f32 	%f361, %f359, %f360;
	selp.f32 	%f362, %f359, %f361, %p70;
	mov.b32 	%r292, %f362;
	mov.b32 	%r293, 16;
	// begin inline asm
	shfl.sync.down.b32 %r291, %r292, %r293, %r294, %r295;
	// end inline asm
	setp.gt.s32 	%p71, %r270, 15;
	mov.b32 	%f363, %r291;
	add.f32 	%f26, %f362, %f363;
	selp.f32 	%f530, %f362, %f26, %p71;
	setp.ne.s32 	%p72, %r270, 0;
	@%p72 bra 	$L__BB6_36;
	shr.u32 	%r296, %r13, 3;
	and.b32  	%r297, %r296, 124;
	mov.u32 	%r298, _ZZN3cub18CUB_300001_SM_10006detail6reduce28DeviceReduceSingleTileKernelINS2_10policy_hubIfjN4cuda3std3__44plusIfEEE10Policy1000EPfSC_iS9_ffNS7_10__identityEEEvT0_T1_T2_T3_T4_T6_E12temp_storage;
	add.s32 	%r299, %r298, %r297;
	st.shared.f32 	[%r299+16], %f26;
$L__BB6_36:
	bar.sync 	0;
	setp.ne.s32 	%p73, %r13, 0;
	@%p73 bra 	$L__BB6_72;
	ld.shared.f32 	%f364, [_ZZN3cub18CUB_300001_SM_10006detail6reduce28DeviceReduceSingleTileKernelINS2_10policy_hubIfjN4cuda3std3__44plusIfEEE10Policy1000EPfSC_iS9_ffNS7_10__identityEEEvT0_T1_T2_T3_T4_T6_E12temp_storage+20];
	add.f32 	%f365, %f530, %f364;
	ld.shared.f32 	%f366, [_ZZN3cub18CUB_300001_SM_10006detail6reduce28DeviceReduceSingleTileKernelINS2_10policy_hubIfjN4cuda3std3__44plusIfEEE10Policy1000EPfSC_iS9_ffNS7_10__identityEEEvT0_T1_T2_T3_T4_T6_E12temp_storage+24];
	add.f32 	%f367, %f365, %f366;
	ld.shared.f32 	%f368, [_ZZN3cub18CUB_300001_SM_10006detail6reduce28DeviceReduceSingleTileKernelINS2_10policy_hubIfjN4cuda3std3__44plusIfEEE10Policy1000EPfSC_iS9_ffNS7_10__identityEEEvT0_T1_T2_T3_T4_T6_E12temp_storage+28];
	add.f32 	%f369, %f367, %f368;
	ld.shared.f32 	%f370, [_ZZN3cub18CUB_300001_SM_10006detail6reduce28DeviceReduceSingleTileKernelINS2_10policy_hubIfjN4cuda3std3__44plusIfEEE10Policy1000EPfSC_iS9_ffNS7_10__identityEEEvT0_T1_T2_T3_T4_T6_E12temp_storage+32];
	add.f32 	%f371, %f369, %f370;
	ld.shared.f32 	%f372, [_ZZN3cub18CUB_300001_SM_10006detail6reduce28DeviceReduceSingleTileKernelINS2_10policy_hubIfjN4cuda3std3__44plusIfEEE10Policy1000EPfSC_iS9_ffNS7_10__identityEEEvT0_T1_T2_T3_T4_T6_E12temp_storage+36];
	add.f32 	%f373, %f371, %f372;
	ld.shared.f32 	%f374, [_ZZN3cub18CUB_300001_SM_10006detail6reduce28DeviceReduceSingleTileKernelINS2_10policy_hubIfjN4cuda3std3__44plusIfEEE10Policy1000EPfSC_iS9_ffNS7_10__identityEEEvT0_T1_T2_T3_T4_T6_E12temp_storage+40];
	add.f32 	%f375, %f373, %f374;
	ld.shared.f32 	%f376, [_ZZN3cub18CUB_300001_SM_10006detail6reduce28DeviceReduceSingleTileKernelINS2_10policy_hubIfjN4cuda3std3__44plusIfEEE10Policy1000EPfSC_iS9_ffNS7_10__identityEEEvT0_T1_T2_T3_T4_T6_E12temp_storage+44];
	add.f32 	%f377, %f375, %f376;
	ld.shared.f32 	%f378, [_ZZN3cub18CUB_300001_SM_10006detail6reduce28DeviceReduceSingleTileKernelINS2_10policy_hubIfjN4cuda3std3__44plusIfEEE10Policy1000EPfSC_iS9_ffNS7_10__identityEEEvT0_T1_T2_T3_T4_T6_E12temp_storage+48];
	add.f32 	%f379, %f377, %f378;
	ld.shared.f32 	%f380, [_ZZN3cub18CUB_300001_SM_10006detail6reduce28DeviceReduceSingleTileKernelINS2_10policy_hubIfjN4cuda3std3__44plusIfEEE10Policy1000EPfSC_iS9_ffNS7_10__identityEEEvT0_T1_T2_T3_T4_T6_E12temp_storage+52];
	add.f32 	%f381, %f379, %f380;
	ld.shared.f32 	%f382, [_ZZN3cub18CUB_300001_SM_10006detail6reduce28DeviceReduceSingleTileKernelINS2_10policy_hubIfjN4cuda3std3__44plusIfEEE10Policy1000EPfSC_iS9_ffNS7_10__identityEEEvT0_T1_T2_T3_T4_T6_E12temp_storage+56];
	add.f32 	%f383, %f381, %f382;
	ld.shared.f32 	%f384, [_ZZN3cub18CUB_300001_SM_10006detail6reduce28DeviceReduceSingleTileKernelINS2_10policy_hubIfjN4cuda3std3__44plusIfEEE10Policy1000EPfSC_iS9_ffNS7_10__identityEEEvT0_T1_T2_T3_T4_T6_E12temp_storage+60];
	add.f32 	%f385, %f383, %f384;
	ld.shared.f32 	%f386, [_ZZN3cub18CUB_300001_SM_10006detail6reduce28DeviceReduceSingleTileKernelINS2_10policy_hubIfjN4cuda3std3__44plusIfEEE10Policy1000EPfSC_iS9_ffNS7_10__identityEEEvT0_T1_T2_T3_T4_T6_E12temp_storage+64];
	add.f32 	%f387, %f385, %f386;
	ld.shared.f32 	%f388, [_ZZN3cub18CUB_300001_SM_10006detail6reduce28DeviceReduceSingleTileKernelINS2_10policy_hubIfjN4cuda3std3__44plusIfEEE10Policy1000EPfSC_iS9_ffNS7_10__identityEEEvT0_T1_T2_T3_T4_T6_E12temp_storage+68];
	add.f32 	%f389, %f387, %f388;
	ld.shared.f32 	%f390, [_ZZN3cub18CUB_300001_SM_10006detail6reduce28DeviceReduceSingleTileKernelINS2_10policy_hubIfjN4cuda3std3__44plusIfEEE10Policy1000EPfSC_iS9_ffNS7_10__identityEEEvT0_T1_T2_T3_T4_T6_E12temp_storage+72];
	add.f32 	%f391, %f389, %f390;
	ld.shared.f32 	%f392, [_ZZN3cub18CUB_300001_SM_10006detail6reduce28DeviceReduceSingleTileKernelINS2_10policy_hubIfjN4cuda3std3__44plusIfEEE10Policy1000EPfSC_iS9_ffNS7_10__identityEEEvT0_T1_T2_T3_T4_T6_E12temp_storage+76];
	add.f32 	%f530, %f391, %f392;
	bra.uni 	$L__BB6_72;
$L__BB6_38:
	setp.gt.s32 	%p3, %r67, 8191;
	@%p3 bra 	$L__BB6_56;
	mov.u32 	%r34, %tid.x;
	setp.ge.s32 	%p20, %r34, %r67;
	mov.f32 	%f522, 0f00000000;
	mov.u32 	%r397, %r34;
	@%p20 bra 	$L__BB6_41;
	mul.wide.u32 	%rd66, %r34, 4;
	add.s64 	%rd65, %rd16, %rd66;
	// begin inline asm
	ld.global.nc.u32 %r144, [%rd65];
	// end inline asm
	mov.b32 	%f522, %r144;
	add.s32 	%r397, %r34, 512;
$L__BB6_41:
	setp.ge.s32 	%p21, %r397, %r67;
	@%p21 bra 	$L__BB6_47;
	not.b32 	%r145, %r397;
	add.s32 	%r37, %r67, %r145;
	and.b32  	%r146, %r37, 1536;
	setp.eq.s32 	%p22, %r146, 1536;
	@%p22 bra 	$L__BB6_45;
	mul.wide.u32 	%rd67, %r397, 4;
	add.s64 	%rd131, %rd16, %rd67;
	shr.u32 	%r147, %r37, 9;
	add.s32 	%r148, %r147, 1;
	and.b32  	%r149, %r148, 3;
	neg.s32 	%r395, %r149;
$L__BB6_44:
	.pragma "nounroll";
	// begin inline asm
	ld.global.nc.u32 %r150, [%rd131];
	// end inline asm
	mov.b32 	%f173, %r150;
	add.f32 	%f522, %f522, %f173;
	add.s32 	%r397, %r397, 512;
	add.s64 	%rd131, %rd131, 2048;
	add.s32 	%r395, %r395, 1;
	setp.ne.s32 	%p23, %r395, 0;
	@%p23 bra 	$L__BB6_44;
$L__BB6_45:
	setp.lt.u32 	%p24, %r37, 1536;
	@%p24 bra 	$L__BB6_47;
$L__BB6_46:
	mul.wide.s32 	%rd73, %r397, 4;
	add.s64 	%rd69, %rd16, %rd73;
	// begin inline asm
	ld.global.nc.u32 %r151, [%rd69];
	// end inline asm
	mov.b32 	%f174, %r151;
	add.f32 	%f175, %f522, %f174;
	add.s64 	%rd70, %rd69, 2048;
	// begin inline asm
	ld.global.nc.u32 %r152, [%rd70];
	// end inline asm
	mov.b32 	%f176, %r152;
	add.f32 	%f177, %f175, %f176;
	add.s64 	%rd71, %rd69, 4096;
	// begin inline asm
	ld.global.nc.u32 %r153, [%rd71];
	// end inline asm
	mov.b32 	%f178, %r153;
	add.f32 	%f179, %f177, %f178;
	add.s64 	%rd72, %rd69, 6144;
	// begin inline asm
	ld.global.nc.u32 %r154, [%rd72];
	// end inline asm
	mov.b32 	%f180, %r154;
	add.f32 	%f522, %f179, %f180;
	add.s32 	%r397, %r397, 2048;
	setp.lt.s32 	%p25, %r397, %r67;
	@%p25 bra 	$L__BB6_46;
$L__BB6_47:
	setp.lt.s32 	%p26, %r67, 512;
	@%p26 bra 	$L__BB6_52;
	// begin inline asm
	mov.u32 %r193, %laneid;
	// end inline asm
	mov.b32 	%r195, %f522;
	mov.b32 	%r196, 1;
	mov.b32 	%r217, 31;
	mov.b32 	%r218, -1;
	// begin inline asm
	shfl.sync.down.b32 %r194, %r195, %r196, %r217, %r218;
	// end inline asm
	setp.gt.s32 	%p50, %r193, 30;
	mov.b32 	%f239, %r194;
	add.f32 	%f240, %f522, %f239;
	selp.f32 	%f241, %f522, %f240, %p50;
	mov.b32 	%r200, %f241;
	mov.b32 	%r201, 2;
	// begin inline asm
	shfl.sync.down.b32 %r199, %r200, %r201, %r217, %r218;
	// end inline asm
	setp.gt.s32 	%p51, %r193, 29;
	mov.b32 	%f242, %r199;
	add.f32 	%f243, %f241, %f242;
	selp.f32 	%f244, %f241, %f243, %p51;
	mov.b32 	%r205, %f244;
	mov.b32 	%r206, 4;
	// begin inline asm
	shfl.sync.down.b32 %r204, %r205, %r206, %r217, %r218;
	// end inline asm
	setp.gt.s32 	%p52, %r193, 27;
	mov.b32 	%f245, %r204;
	add.f32 	%f246, %f244, %f245;
	selp.f32 	%f247, %f244, %f246, %p52;
	mov.b32 	%r210, %f247;
	mov.b32 	%r211, 8;
	// begin inline asm
	shfl.sync.down.b32 %r209, %r210, %r211, %r217, %r218;
	// end inline asm
	setp.gt.s32 	%p53, %r193, 23;
	mov.b32 	%f248, %r209;
	add.f32 	%f249, %f247, %f248;
	selp.f32 	%f250, %f247, %f249, %p53;
	mov.b32 	%r215, %f250;
	mov.b32 	%r216, 16;
	// begin inline asm
	shfl.sync.down.b32 %r214, %r215, %r216, %r217, %r218;
	// end inline asm
	setp.gt.s32 	%p54, %r193, 15;
	mov.b32 	%f251, %r214;
	add.f32 	%f38, %f250, %f251;
	selp.f32 	%f530, %f250, %f38, %p54;
	setp.ne.s32 	%p55, %r193, 0;
	@%p55 bra 	$L__BB6_50;
	shr.u32 	%r219, %r34, 3;
	and.b32  	%r220, %r219, 124;
	mov.u32 	%r221, _ZZN3cub18CUB_300001_SM_10006detail6reduce28DeviceReduceSingleTileKernelINS2_10policy_hubIfjN4cuda3std3__44plusIfEEE10Policy1000EPfSC_iS9_ffNS7_10__identityEEEvT0_T1_T2_T3_T4_T6_E12temp_storage;
	add.s32 	%r222, %r221, %r220;
	st.shared.f32 	[%r222+16], %f38;
$L__BB6_50:
	bar.sync 	0;
	setp.ne.s32 	%p56, %r34, 0;
	@%p56 bra 	$L__BB6_72;
	ld.shared.f32 	%f252, [_ZZN3cub18CUB_300001_SM_10006detail6reduce28DeviceReduceSingleTileKernelINS2_10policy_hubIfjN4cuda3std3__44plusIfEEE10Policy1000EPfSC_iS9_ffNS7_10__identityEEEvT0_T1_T2_T3_T4_T6_E12temp_storage+20];
	add.f32 	%f253, %f530, %f252;
	ld.shared.f32 	%f254, [_ZZN3cub18CUB_300001_SM_10006detail6reduce28DeviceReduceSingleTileKernelINS2_10policy_hubIfjN4cuda3std3__44plusIfEEE10Policy1000EPfSC_iS9_ffNS7_10__identityEEEvT0_T1_T2_T3_T4_T6_E12temp_storage+24];
	add.f32 	%f255, %f253, %f254;
	ld.shared.f32 	%f256, [_ZZN3cub18CUB_300001_SM_10006detail6reduce28DeviceReduceSingleTileKernelINS2_10policy_hubIfjN4cuda3std3__44plusIfEEE10Policy1000EPfSC_iS9_ffNS7_10__identityEEEvT0_T1_T2_T3_T4_T6_E12temp_storage+28];
	add.f32 	%f257, %f255, %f256;
	ld.shared.f32 	%f258, [_ZZN3cub18CUB_300001_SM_10006detail6reduce28DeviceReduceSingleTileKernelINS2_10policy_hubIfjN4cuda3std3__44plusIfEEE10Policy1000EPfSC_iS9_ffNS7_10__identityEEEvT0_T1_T2_T3_T4_T6_E12temp_storage+32];
	add.f32 	%f259, %f257, %f258;
	ld.shared.f32 	%f260, [_ZZN3cub18CUB_300001_SM_10006detail6reduce28DeviceReduceSingleTileKernelINS2_10policy_hubIfjN4cuda3std3__44plusIfEEE10Policy1000EPfSC_iS9_ffNS7_10__identityEEEvT0_T1_T2_T3_T4_T6_E12temp_storage+36];
	add.f32 	%f261, %f259, %f260;
	ld.shared.f32 	%f262, [_ZZN3cub18CUB_300001_SM_10006detail6reduce28DeviceReduceSingleTileKernelINS2_10policy_hubIfjN4cuda3std3__44plusIfEEE10Policy1000EPfSC_iS9_ffNS7_10__identityEEEvT0_T1_T2_T3_T4_T6_E12temp_storage+40];
	add.f32 	%f263, %f261, %f262;
	ld.shared.f32 	%f264, [_ZZN3cub18CUB_300001_SM_10006detail6reduce28DeviceReduceSingleTileKernelINS2_10policy_hubIfjN4cuda3std3__44plusIfEEE10Policy1000EPfSC_iS9_ffNS7_10__identityEEEvT0_T1_T2_T3_T4_T6_E12temp_storage+44];
	add.f32 	%f265, %f263, %f264;
	ld.shared.f32 	%f266, [_ZZN3cub18CUB_300001_SM_10006detail6reduce28DeviceReduceSingleTileKernelINS2_10policy_hubIfjN4cuda3std3__44plusIfEEE10Policy1000EPfSC_iS9_ffNS7_10__identityEEEvT0_T1_T2_T3_T4_T6_E12temp_storage+48];
	add.f32 	%f267, %f265, %f266;
	ld.shared.f32 	%f268, [_ZZN3cub18CUB_300001_SM_10006detail6reduce28DeviceReduceSingleTileKernelINS2_10policy_hubIfjN4cuda3std3__44plusIfEEE10Policy1000EPfSC_iS9_ffNS7_10__identityEEEvT0_T1_T2_T3_T4_T6_E12temp_storage+52];
	add.f32 	%f269, %f267, %f268;
	ld.shared.f32 	%f270, [_ZZN3cub18CUB_300001_SM_10006detail6reduce28DeviceReduceSingleTileKernelINS2_10policy_hubIfjN4cuda3std3__44plusIfEEE10Policy1000EPfSC_iS9_ffNS7_10__identityEEEvT0_T1_T2_T3_T4_T6_E12temp_storage+56];
	add.f32 	%f271, %f269, %f270;
	ld.shared.f32 	%f272, [_ZZN3cub18CUB_300001_SM_10006detail6reduce28DeviceReduceSingleTileKernelINS2_10policy_hubIfjN4cuda3std3__44plusIfEEE10Policy1000EPfSC_iS9_ffNS7_10__identityEEEvT0_T1_T2_T3_T4_T6_E12temp_storage+60];
	add.f32 	%f273, %f271, %f272;
	ld.shared.f32 	%f274, [_ZZN3cub18CUB_300001_SM_10006detail6reduce28DeviceReduceSingleTileKernelINS2_10policy_hubIfjN4cuda3std3__44plusIfEEE10Policy1000EPfSC_iS9_ffNS7_10__identityEEEvT0_T1_T2_T3_T4_T6_E12temp_storage+64];
	add.f32 	%f275, %f273, %f274;
	ld.shared.f32 	%f276, [_ZZN3cub18CUB_300001_SM_10006detail6reduce28DeviceReduceSingleTileKernelINS2_10policy_hubIfjN4cuda3std3__44plusIfEEE10Policy1000EPfSC_iS9_ffNS7_10__identityEEEvT0_T1_T2_T3_T4_T6_E12temp_storage+68];
	add.f32 	%f277, %f275, %f276;
	ld.shared.f32 	%f278, [_ZZN3cub18CUB_300001_SM_10006detail6reduce28DeviceReduceSingleTileKernelINS2_10policy_hubIfjN4cuda3std3__44plusIfEEE10Policy1000EPfSC_iS9_ffNS7_10__identityEEEvT0_T1_T2_T3_T4_T6_E12temp_storage+72];
	add.f32 	%f279, %f277, %f278;
	ld.shared.f32 	%f280, [_ZZN3cub18CUB_300001_SM_10006detail6reduce28DeviceReduceSingleTileKernelINS2_10policy_hubIfjN4cuda3std3__44plusIfEEE10Policy1000EPfSC_iS9_ffNS7_10__identityEEEvT0_T1_T2_T3_T4_T6_E12temp_storage+76];
	add.f32 	%f530, %f279, %f280;
	bra.uni 	$L__BB6_72;
$L__BB6_52:
	// begin inline asm
	mov.u32 %r155, %laneid;
	// end inline asm
	and.b32  	%r181, %r34, 992;
	add.s32 	%r182, %r181, 32;
	setp.gt.s32 	%p27, %r182, %r67;
	not.b32 	%r183, %r181;
	add.s32 	%r184, %r67, %r183;
	selp.b32 	%r179, %r184, 31, %p27;
	mov.b32 	%r157, %f522;
	mov.b32 	%r158, 1;
	mov.b32 	%r180, -1;
	// begin inline asm
	shfl.sync.down.b32 %r156, %r157, %r158, %r179, %r180;
	// end inline asm
	setp.lt.s32 	%p28, %r155, %r179;
	mov.b32 	%f181, %r156;
	add.f32 	%f182, %f522, %f181;
	selp.f32 	%f183, %f182, %f522, %p28;
	mov.b32 	%r162, %f183;
	mov.b32 	%r163, 2;
	// begin inline asm
	shfl.sync.down.b32 %r161, %r162, %r163, %r179, %r180;
	// end inline asm
	add.s32 	%r185, %r155, 2;
	setp.gt.s32 	%p29, %r185, %r179;
	mov.b32 	%f184, %r161;
	add.f32 	%f185, %f183, %f184;
	selp.f32 	%f186, %f183, %f185, %p29;
	mov.b32 	%r167, %f186;
	mov.b32 	%r168, 4;
	// begin inline asm
	shfl.sync.down.b32 %r166, %r167, %r168, %r179, %r180;
	// end inline asm
	add.s32 	%r186, %r155, 4;
	setp.gt.s32 	%p30, %r186, %r179;
	mov.b32 	%f187, %r166;
	add.f32 	%f188, %f186, %f187;
	selp.f32 	%f189, %f186, %f188, %p30;
	mov.b32 	%r172, %f189;
	mov.b32 	%r173, 8;
	// begin inline asm
	shfl.sync.down.b32 %r171, %r172, %r173, %r179, %r180;
	// end inline asm
	add.s32 	%r187, %r155, 8;
	setp.gt.s32 	%p31, %r187, %r179;
	mov.b32 	%f190, %r171;
	add.f32 	%f191, %f189, %f190;
	selp.f32 	%f192, %f189, %f191, %p31;
	mov.b32 	%r177, %f192;
	mov.b32 	%r178, 16;
	// begin inline asm
	shfl.sync.down.b32 %r176, %r177, %r178, %r179, %r180;
	// end inline asm
	add.s32 	%r188, %r155, 16;
	setp.gt.s32 	%p32, %r188, %r179;
	mov.b32 	%f193, %r176;
	add.f32 	%f194, %f192, %f193;
	selp.f32 	%f530, %f192, %f194, %p32;
	setp.ne.s32 	%p33, %r155, 0;
	@%p33 bra 	$L__BB6_54;
	shr.u32 	%r189, %r34, 3;
	and.b32  	%r190, %r189, 124;
	mov.u32 	%r191, _ZZN3cub18CUB_300001_SM_10006detail6reduce28DeviceReduceSingleTileKernelINS2_10policy_hubIfjN4cuda3std3__44plusIfEEE10Policy1000EPfSC_iS9_ffNS7_10__identityEEEvT0_T1_T2_T3_T4_T6_E12temp_storage;
	add.s32 	%r192, %r191, %r190;
	st.shared.f32 	[%r192+16], %f530;
$L__BB6_54:
	bar.sync 	0;
	setp.ne.s32 	%p34, %r34, 0;
	@%p34 bra 	$L__BB6_72;
	setp.gt.s32 	%p35, %r67, 32;
	ld.shared.f32 	%f195, [_ZZN3cub18CUB_300001_SM_10006detail6reduce28DeviceReduceSingleTileKernelINS2_10policy_hubIfjN4cuda3std3__44plusIfEEE10Policy1000EPfSC_iS9_ffNS7_10__identityEEEvT0_T1_T2_T3_T4_T6_E12temp_storage+20];
	add.f32 	%f196, %f530, %f195;
	selp.f32 	%f197, %f196, %f530, %p35;
	setp.gt.s32 	%p36, %r67, 64;
	ld.shared.f32 	%f198, [_ZZN3cub18CUB_300001_SM_10006detail6reduce28DeviceReduceSingleTileKernelINS2_10policy_hubIfjN4cuda3std3__44plusIfEEE10Policy1000EPfSC_iS9_ffNS7_10__identityEEEvT0_T1_T2_T3_T4_T6_E12temp_storage+24];
	add.f32 	%f199, %f198, %f197;
	selp.f32 	%f200, %f199, %f197, %p36;
	setp.gt.s32 	%p37, %r67, 96;
	ld.shared.f32 	%f201, [_ZZN3cub18CUB_300001_SM_10006detail6reduce28DeviceReduceSingleTileKernelINS2_10policy_hubIfjN4cuda3std3__44plusIfEEE10Policy1000EPfSC_iS9_ffNS7_10__identityEEEvT0_T1_T2_T3_T4_T6_E12temp_storage+28];
	add.f32 	%f202, %f201, %f200;
	selp.f32 	%f203, %f202, %f200, %p37;
	setp.gt.s32 	%p38, %r67, 128;
	ld.shared.f32 	%f204, [_ZZN3cub18CUB_300001_SM_10006detail6reduce28DeviceReduceSingleTileKernelINS2_10policy_hubIfjN4cuda3std3__44plusIfEEE10Policy1000EPfSC_iS9_ffNS7_10__identityEEEvT0_T1_T2_T3_T4_T6_E12temp_storage+32];
	add.f32 	%f205, %f204, %f203;
	selp.f32 	%f206, %f205, %f203, %p38;
	setp.gt.s32 	%p39, %r67, 160;
	ld.shared.f32 	%f207, [_ZZN3cub18CUB_300001_SM_10006detail6reduce28DeviceReduceSingleTileKernelINS2_10policy_hubIfjN4cuda3std3__44plusIfEEE10Policy1000EPfSC_iS9_ffNS7_10__identityEEEvT0_T1_T2_T3_T4_T6_E12temp_storage+36];
	add.f32 	%f208, %f207, %f206;
	selp.f32 	%f209, %f208, %f206, %p39;
	setp.gt.s32 	%p40, %r67, 192;
	ld.shared.f32 	%f210, [_ZZN3cub18CUB_300001_SM_10006detail6reduce28DeviceReduceSingleTileKernelINS2_10policy_hubIfjN4cuda3std3__44plusIfEEE10Policy1000EPfSC_iS9_ffNS7_10__identityEEEvT0_T1_T2_T3_T4_T6_E12temp_storage+40];
	add.f32 	%f211, %f210, %f209;
	selp.f32 	%f212, %f211, %f209, %p40;
	setp.gt.s32 	%p41, %r67, 224;
	ld.shared.f32 	%f213, [_ZZN3cub18CUB_300001_SM_10006detail6reduce28DeviceReduceSingleTileKernelINS2_10policy_hubIfjN4cuda3std3__44plusIfEEE10Policy1000EPfSC_iS9_ffNS7_10__identityEEEvT0_T1_T2_T3_T4_T6_E12temp_storage+44];
	add.f32 	%f214, %f213, %f212;
	selp.f32 	%f215, %f214, %f212, %p41;
	setp.gt.s32 	%p42, %r67, 256;
	ld.shared.f32 	%f216, [_ZZN3cub18CUB_300001_SM_10006detail6reduce28DeviceReduceSingleTileKernelINS2_10policy_hubIfjN4cuda3std3__44plusIfEEE10Policy1000EPfSC_iS9_ffNS7_10__identityEEEvT0_T1_T2_T3_T4_T6_E12temp_storage+48];
	add.f32 	%f217, %f216, %f215;
	selp.f32 	%f218, %f217, %f215, %p42;
	setp.gt.s32 	%p43, %r67, 288;
	ld.shared.f32 	%f219, [_ZZN3cub18CUB_300001_SM_10006detail6reduce28DeviceReduceSingleTileKernelINS2_10policy_hubIfjN4cuda3std3__44plusIfEEE10Policy1000EPfSC_iS9_ffNS7_10__identityEEEvT0_T1_T2_T3_T4_T6_E12temp_storage+52];
	add.f32 	%f220, %f219, %f218;
	selp.f32 	%f221, %f220, %f218, %p43;
	setp.gt.s32 	%p44, %r67, 320;
	ld.shared.f32 	%f222, [_ZZN3cub18CUB_300001_SM_10006detail6reduce28DeviceReduceSingleTileKernelINS2_10policy_hubIfjN4cuda3std3__44plusIfEEE10Policy1000EPfSC_iS9_ffNS7_10__identityEEEvT0_T1_T2_T3_T4_T6_E12temp_storage+56];
	add.f32 	%f223, %f222, %f221;
	selp.f32 	%f224, %f223, %f221, %p44;
	setp.gt.s32 	%p45, %r67, 352;
	ld.shared.f32 	%f225, [_ZZN3cub18CUB_300001_SM_10006detail6reduce28DeviceReduceSingleTileKernelINS2_10policy_hubIfjN4cuda3std3__44plusIfEEE10Policy1000EPfSC_iS9_ffNS7_10__identityEEEvT0_T1_T2_T3_T4_T6_E12temp_storage+60];
	add.f32 	%f226, %f225, %f224;
	selp.f32 	%f227, %f226, %f224, %p45;
	setp.gt.s32 	%p46, %r67, 384;
	ld.shared.f32 	%f228, [_ZZN3cub18CUB_300001_SM_10006detail6reduce28DeviceReduceSingleTileKernelINS2_10policy_hubIfjN4cuda3std3__44plusIfEEE10Policy1000EPfSC_iS9_ffNS7_10__identityEEEvT0_T1_T2_T3_T4_T6_E12temp_storage+64];
	add.f32 	%f229, %f228, %f227;
	selp.f32 	%f230, %f229, %f227, %p46;
	setp.gt.s32 	%p47, %r67, 416;
	ld.shared.f32 	%f231, [_ZZN3cub18CUB_300001_SM_10006detail6reduce28DeviceReduceSingleTileKernelINS2_10policy_hubIfjN4cuda3std3__44plusIfEEE10Policy1000EPfSC_iS9_ffNS7_10__identityEEEvT0_T1_T2_T3_T4_T6_E12temp_storage+68];
	add.f32 	%f232, %f231, %f230;
	selp.f32 	%f233, %f232, %f230, %p47;
	setp.gt.s32 	%p48, %r67, 448;
	ld.shared.f32 	%f234, [_ZZN3cub18CUB_300001_SM_10006detail6reduce28DeviceReduceSingleTileKernelINS2_10policy_hubIfjN4cuda3std3__44plusIfEEE10Policy1000EPfSC_iS9_ffNS7_10__identityEEEvT0_T1_T2_T3_T4_T6_E12temp_storage+72];
	add.f32 	%f235, %f234, %f233;
	selp.f32 	%f236, %f235, %f233, %p48;
	setp.gt.s32 	%p49, %r67, 480;
	ld.shared.f32 	%f237, [_ZZN3cub18CUB_300001_SM_10006detail6reduce28DeviceReduceSingleTileKernelINS2_10policy_hubIfjN4cuda3std3__44plusIfEEE10Policy1000EPfSC_iS9_ffNS7_10__identityEEEvT0_T1_T2_T3_T4_T6_E12temp_storage+76];
	add.f32 	%f238, %f237, %f236;
	selp.f32 	%f530, %f238, %f236, %p49;
	bra.uni 	$L__BB6_72;
$L__BB6_56:
	mov.u32 	%r46, %tid.x;
	mul.wide.u32 	%rd35, %r46, 4;
	add.s64 	%rd19, %rd16, %rd35;
	// begin inline asm
	ld.global.nc.u32 %r68, [%rd19];
	// end inline asm
	mov.b32 	%f59, %r68;
	add.s64 	%rd20, %rd19, 2048;
	// begin inline asm
	ld.global.nc.u32 %r69, [%rd20];
	// end inline asm
	mov.b32 	%f60, %r69;
	add.s64 	%rd21, %rd19, 4096;
	// begin inline asm
	ld.global.nc.u32 %r70, [%rd21];
	// end inline asm
	mov.b32 	%f61, %r70;
	add.s64 	%rd22, %rd19, 6144;
	// begin inline asm
	ld.global.nc.u32 %r71, [%rd22];
	// end inline asm
	mov.b32 	%f62, %r71;
	add.s64 	%rd23, %rd19, 8192;
	// begin inline asm
	ld.global.nc.u32 %r72, [%rd23];
	// end inline asm
	mov.b32 	%f63, %r72;
	add.s64 	%rd24, %rd19, 10240;
	// begin inline asm
	ld.global.nc.u32 %r73, [%rd24];
	// end inline asm
	mov.b32 	%f64, %r73;
	add.s64 	%rd25, %rd19, 12288;
	// begin inline asm
	ld.global.nc.u32 %r74, [%rd25];
	// end inline asm
	mov.b32 	%f65, %r74;
	add.s64 	%rd26, %rd19, 14336;
	// begin inline asm
	ld.global.nc.u32 %r75, [%rd26];
	// end inline asm
	mov.b32 	%f66, %r75;
	add.s64 	%rd27, %rd19, 16384;
	// begin inline asm
	ld.global.nc.u32 %r76, [%rd27];
	// end inline asm
	mov.b32 	%f67, %r76;
	add.s64 	%rd28, %rd19, 18432;
	// begin inline asm
	ld.global.nc.u32 %r77, [%rd28];
	// end inline asm
	mov.b32 	%f68, %r77;
	add.s64 	%rd29, %rd19, 20480;
	// begin inline asm
	ld.global.nc.u32 %r78, [%rd29];
	// end inline asm
	mov.b32 	%f69, %r78;
	add.s64 	%rd30, %rd19, 22528;
	// begin inline asm
	ld.global.nc.u32 %r79, [%rd30];
	// end inline asm
	mov.b32 	%f70, %r79;
	add.s64 	%rd31, %rd19, 24576;
	// begin inline asm
	ld.global.nc.u32 %r80, [%rd31];
	// end inline asm
	mov.b32 	%f71, %r80;
	add.s64 	%rd32, %rd19, 26624;
	// begin inline asm
	ld.global.nc.u32 %r81, [%rd32];
	// end inline asm
	mov.b32 	%f72, %r81;
	add.s64 	%rd33, %rd19, 28672;
	// begin inline asm
	ld.global.nc.u32 %r82, [%rd33];
	// end inline asm
	mov.b32 	%f73, %r82;
	add.s64 	%rd34, %rd19, 30720;
	// begin inline asm
	ld.global.nc.u32 %r83, [%rd34];
	// end inline asm
	mov.b32 	%f74, %r83;
	add.f32 	%f75, %f59, %f60;
	add.f32 	%f76, %f61, %f62;
	add.f32 	%f77, %f63, %f64;
	add.f32 	%f78, %f65, %f66;
	add.f32 	%f79, %f67, %f68;
	add.f32 	%f80, %f69, %f70;
	add.f32 	%f81, %f71, %f72;
	add.f32 	%f82, %f73, %f74;
	add.f32 	%f83, %f75, %f76;
	add.f32 	%f84, %f77, %f78;
	add.f32 	%f85, %f79, %f80;
	add.f32 	%f86, %f81, %f82;
	add.f32 	%f87, %f83, %f84;
	add.f32 	%f88, %f85, %f86;
	add.f32 	%f529, %f87, %f88;
	setp.lt.u32 	%p4, %r67, 16384;
	mov.b32 	%r400, 8192;
	@%p4 bra 	$L__BB6_60;
	add.s32 	%r47, %r67, -8192;
	mov.b32 	%r400, 8192;
$L__BB6_58:
	mul.wide.s32 	%rd52, %r400, 4;
	add.s64 	%rd36, %rd19, %rd52;
	// begin inline asm
	ld.global.nc.u32 %r86, [%rd36];
	// end inline asm
	mov.b32 	%f89, %r86;
	add.s64 	%rd37, %rd36, 2048;
	// begin inline asm
	ld.global.nc.u32 %r87, [%rd37];
	// end inline asm
	mov.b32 	%f90, %r87;
	add.s64 	%rd38, %rd36, 4096;
	// begin inline asm
	ld.global.nc.u32 %r88, [%rd38];
	// end inline asm
	mov.b32 	%f91, %r88;
	add.s64 	%rd39, %rd36, 6144;
	// begin inline asm
	ld.global.nc.u32 %r89, [%rd39];
	// end inline asm
	mov.b32 	%f92, %r89;
	add.s64 	%rd40, %rd36, 8192;
	// begin inline asm
	ld.global.nc.u32 %r90, [%rd40];
	// end inline asm
	mov.b32 	%f93, %r90;
	add.s64 	%rd41, %rd36, 10240;
	// begin inline asm
	ld.global.nc.u32 %r91, [%rd41];
	// end inline asm
	mov.b32 	%f94, %r91;
	add.s64 	%rd42, %rd36, 12288;
	// begin inline asm
	ld.global.nc.u32 %r92, [%rd42];
	// end inline asm
	mov.b32 	%f95, %r92;
	add.s64 	%rd43, %rd36, 14336;
	// begin inline asm
	ld.global.nc.u32 %r93, [%rd43];
	// end inline asm
	mov.b32 	%f96, %r93;
	add.s64 	%rd44, %rd36, 16384;
	// begin inline asm
	ld.global.nc.u32 %r94, [%rd44];
	// end inline asm
	mov.b32 	%f97, %r94;
	add.s64 	%rd45, %rd36, 18432;
	// begin inline asm
	ld.global.nc.u32 %r95, [%rd45];
	// end inline asm
	mov.b32 	%f98, %r95;
	add.s64 	%rd46, %rd36, 20480;
	// begin inline asm
	ld.global.nc.u32 %r96, [%rd46];
	// end inline asm
	mov.b32 	%f99, %r96;
	add.s64 	%rd47, %rd36, 22528;
	// begin inline asm
	ld.global.nc.u32 %r97, [%rd47];
	// end inline asm
	mov.b32 	%f100, %r97;
	add.s64 	%rd48, %rd36, 24576;
	// begin inline asm
	ld.global.nc.u32 %r98, [%rd48];
	// end inline asm
	mov.b32 	%f101, %r98;
	add.s64 	%rd49, %rd36, 26624;
	// begin inline asm
	ld.global.nc.u32 %r99, [%rd49];
	// end inline asm
	mov.b32 	%f102, %r99;
	add.s64 	%rd50, %rd36, 28672;
	// begin inline asm
	ld.global.nc.u32 %r100, [%rd50];
	// end inline asm
	mov.b32 	%f103, %r100;
	add.s64 	%rd51, %rd36, 30720;
	// begin inline asm
	ld.global.nc.u32 %r101, [%rd51];
	// end inline asm
	mov.b32 	%f104, %r101;
	add.f32 	%f105, %f529, %f89;
	add.f32 	%f106, %f90, %f91;
	add.f32 	%f107, %f92, %f93;
	add.f32 	%f108, %f94, %f95;
	add.f32 	%f109, %f96, %f97;
	add.f32 	%f110, %f98, %f99;
	add.f32 	%f111, %f100, %f101;
	add.f32 	%f112, %f102, %f103;
	add.f32 	%f113, %f105, %f106;
	add.f32 	%f114, %f107, %f108;
	add.f32 	%f115, %f109, %f110;
	add.f32 	%f116, %f111, %f112;
	add.f32 	%f117, %f113, %f114;
	add.f32 	%f118, %f115, %f116;
	add.f32 	%f119, %f117, %f118;
	add.f32 	%f529, %f119, %f104;
	sub.s32 	%r102, %r67, %r400;
	setp.lt.s32 	%p5, %r102, 8192;
	@%p5 bra 	$L__BB6_68;
	add.s32 	%r400, %r400, 8192;
	setp.le.s32 	%p6, %r400, %r47;
	@%p6 bra 	$L__BB6_58;
$L__BB6_60:
	setp.le.s32 	%p7, %r67, %r400;
	@%p7 bra 	$L__BB6_68;
	sub.s32 	%r51, %r67, %r400;
	setp.ge.s32 	%p8, %r46, %r51;
	@%p8 bra 	$L__BB6_68;
	not.b32 	%r103, %r46;
	add.s32 	%r104, %r67, %r103;
	sub.s32 	%r52, %r104, %r400;
	and.b32  	%r105, %r52, 1536;
	setp.eq.s32 	%p9, %r105, 1536;
	mov.u32 	%r404, %r46;
	@%p9 bra 	$L__BB6_65;
	add.s32 	%r402, %r46, %r400;
	shr.u32 	%r106, %r52, 9;
	add.s32 	%r107, %r106, 1;
	and.b32  	%r108, %r107, 3;
	neg.s32 	%r401, %r108;
	mov.u32 	%r404, %r46;
$L__BB6_64:
	.pragma "nounroll";
	mul.wide.u32 	%rd54, %r402, 4;
	add.s64 	%rd53, %rd16, %rd54;
	// begin inline asm
	ld.global.nc.u32 %r109, [%rd53];
	// end inline asm
	mov.b32 	%f121, %r109;
	add.f32 	%f529, %f529, %f121;
	add.s32 	%r404, %r404, 512;
	add.s32 	%r402, %r402, 512;
	add.s32 	%r401, %r401, 1;
	setp.ne.s32 	%p10, %r401, 0;
	@%p10 bra 	$L__BB6_64;
$L__BB6_65:
	setp.lt.u32 	%p11, %r52, 1536;
	@%p11 bra 	$L__BB6_68;
	cvt.u64.u32 	%rd55, %r404;
	cvt.u64.u32 	%rd56, %r400;
	add.s64 	%rd57, %rd55, %rd56;
	shl.b64 	%rd58, %rd57, 2;
	add.s64 	%rd59, %rd58, %rd16;
	add.s64 	%rd132, %rd59, 4096;
	add.s32 	%r405, %r404, %r400;
$L__BB6_67:
	mul.wide.u32 	%rd64, %r405, 4;
	add.s64 	%rd60, %rd16, %rd64;
	// begin inline asm
	ld.global.nc.u32 %r110, [%rd60];
	// end inline asm
	mov.b32 	%f122, %r110;
	add.f32 	%f123, %f529, %f122;
	add.s64 	%rd61, %rd132, -2048;
	// begin inline asm
	ld.global.nc.u32 %r111, [%rd61];
	// end inline asm
	mov.b32 	%f124, %r111;
	add.f32 	%f125, %f123, %f124;
	// begin inline asm
	ld.global.nc.u32 %r112, [%rd132];
	// end inline asm
	mov.b32 	%f126, %r112;
	add.f32 	%f127, %f125, %f126;
	add.s64 	%rd63, %rd132, 2048;
	// begin inline asm
	ld.global.nc.u32 %r113, [%rd63];
	// end inline asm
	mov.b32 	%f128, %r113;
	add.f32 	%f529, %f127, %f128;
	add.s32 	%r404, %r404, 2048;
	add.s64 	%rd132, %rd132, 8192;
	add.s32 	%r405, %r405, 2048;
	setp.lt.s32 	%p12, %r404, %r51;
	@%p12 bra 	$L__BB6_67;
$L__BB6_68:
	// begin inline asm
	mov.u32 %r114, %laneid;
	// end inline asm
	mov.b32 	%r116, %f529;
	mov.b32 	%r117, 1;
	mov.b32 	%r138, 31;
	mov.b32 	%r139, -1;
	// begin inline asm
	shfl.sync.down.b32 %r115, %r116, %r117, %r138, %r139;
	// end inline asm
	setp.gt.s32 	%p13, %r114, 30;
	mov.b32 	%f129, %r115;
	add.f32 	%f130, %f529, %f129;
	selp.f32 	%f131, %f529, %f130, %p13;
	mov.b32 	%r121, %f131;
	mov.b32 	%r122, 2;
	// begin inline asm
	shfl.sync.down.b32 %r120, %r121, %r122, %r138, %r139;
	// end inline asm
	setp.gt.s32 	%p14, %r114, 29;
	mov.b32 	%f132, %r120;
	add.f32 	%f133, %f131, %f132;
	selp.f32 	%f134, %f131, %f133, %p14;
	mov.b32 	%r126, %f134;
	mov.b32 	%r127, 4;
	// begin inline asm
	shfl.sync.down.b32 %r125, %r126, %r127, %r138, %r139;
	// end inline asm
	setp.gt.s32 	%p15, %r114, 27;
	mov.b32 	%f135, %r125;
	add.f32 	%f136, %f134, %f135;
	selp.f32 	%f137, %f134, %f136, %p15;
	mov.b32 	%r131, %f137;
	mov.b32 	%r132, 8;
	// begin inline asm
	shfl.sync.down.b32 %r130, %r131, %r132, %r138, %r139;
	// end inline asm
	setp.gt.s32 	%p16, %r114, 23;
	mov.b32 	%f138, %r130;
	add.f32 	%f139, %f137, %f138;
	selp.f32 	%f140, %f137, %f139, %p16;
	mov.b32 	%r136, %f140;
	mov.b32 	%r137, 16;
	// begin inline asm
	shfl.sync.down.b32 %r135, %r136, %r137, %r138, %r139;
	// end inline asm
	setp.gt.s32 	%p17, %r114, 15;
	mov.b32 	%f141, %r135;
	add.f32 	%f54, %f140, %f141;
	selp.f32 	%f530, %f140, %f54, %p17;
	setp.ne.s32 	%p18, %r114, 0;
	@%p18 bra 	$L__BB6_70;
	shr.u32 	%r140, %r46, 3;
	and.b32  	%r141, %r140, 124;
	mov.u32 	%r142, _ZZN3cub18CUB_300001_SM_10006detail6reduce28DeviceReduceSingleTileKernelINS2_10policy_hubIfjN4cuda3std3__44plusIfEEE10Policy1000EPfSC_iS9_ffNS7_10__identityEEEvT0_T1_T2_T3_T4_T6_E12temp_storage;
	add.s32 	%r143, %r142, %r141;
	st.shared.f32 	[%r143+16], %f54;
$L__BB6_70:
	bar.sync 	0;
	setp.ne.s32 	%p19, %r46, 0;
	@%p19 bra 	$L__BB6_72;
	ld.shared.f32 	%f142, [_ZZN3cub18CUB_300001_SM_10006detail6reduce28DeviceReduceSingleTileKernelINS2_10policy_hubIfjN4cuda3std3__44plusIfEEE10Policy1000EPfSC_iS9_ffNS7_10__identityEEEvT0_T1_T2_T3_T4_T6_E12temp_storage+20];
	add.f32 	%f143, %f530, %f142;
	ld.shared.f32 	%f144, [_ZZN3cub18CUB_300001_SM_10006detail6reduce28DeviceReduceSingleTileKernelINS2_10policy_hubIfjN4cuda3std3__44plusIfEEE10Policy1000EPfSC_iS9_ffNS7_10__identityEEEvT0_T1_T2_T3_T4_T6_E12temp_storage+24];
	add.f32 	%f145, %f143, %f144;
	ld.shared.f32 	%f146, [_ZZN3cub18CUB_300001_SM_10006detail6reduce28DeviceReduceSingleTileKernelINS2_10policy_hubIfjN4cuda3std3__44plusIfEEE10Policy1000EPfSC_iS9_ffNS7_10__identityEEEvT0_T1_T2_T3_T4_T6_E12temp_storage+28];
	add.f32 	%f147, %f145, %f146;
	ld.shared.f32 	%f148, [_ZZN3cub18CUB_300001_SM_10006detail6reduce28DeviceReduceSingleTileKernelINS2_10policy_hubIfjN4cuda3std3__44plusIfEEE10Policy1000EPfSC_iS9_ffNS7_10__identityEEEvT0_T1_T2_T3_T4_T6_E12temp_storage+32];
	add.f32 	%f149, %f147, %f148;
	ld.shared.f32 	%f150, [_ZZN3cub18CUB_300001_SM_10006detail6reduce28DeviceReduceSingleTileKernelINS2_10policy_hubIfjN4cuda3std3__44plusIfEEE10Policy1000EPfSC_iS9_ffNS7_10__identityEEEvT0_T1_T2_T3_T4_T6_E12temp_storage+36];
	add.f32 	%f151, %f149, %f150;
	ld.shared.f32 	%f152, [_ZZN3cub18CUB_300001_SM_10006detail6reduce28DeviceReduceSingleTileKernelINS2_10policy_hubIfjN4cuda3std3__44plusIfEEE10Policy1000EPfSC_iS9_ffNS7_10__identityEEEvT0_T1_T2_T3_T4_T6_E12temp_storage+40];
	add.f32 	%f153, %f151, %f152;
	ld.shared.f32 	%f154, [_ZZN3cub18CUB_300001_SM_10006detail6reduce28DeviceReduceSingleTileKernelINS2_10policy_hubIfjN4cuda3std3__44plusIfEEE10Policy1000EPfSC_iS9_ffNS7_10__identityEEEvT0_T1_T2_T3_T4_T6_E12temp_storage+44];
	add.f32 	%f155, %f153, %f154;
	ld.shared.f32 	%f156, [_ZZN3cub18CUB_300001_SM_10006detail6reduce28DeviceReduceSingleTileKernelINS2_10policy_hubIfjN4cuda3std3__44plusIfEEE10Policy1000EPfSC_iS9_ffNS7_10__identityEEEvT0_T1_T2_T3_T4_T6_E12temp_storage+48];
	add.f32 	%f157, %f155, %f156;
	ld.shared.f32 	%f158, [_ZZN3cub18CUB_300001_SM_10006detail6reduce28DeviceReduceSingleTileKernelINS2_10policy_hubIfjN4cuda3std3__44plusIfEEE10Policy1000EPfSC_iS9_ffNS7_10__identityEEEvT0_T1_T2_T3_T4_T6_E12temp_storage+52];
	add.f32 	%f159, %f157, %f158;
	ld.shared.f32 	%f160, [_ZZN3cub18CUB_300001_SM_10006detail6reduce28DeviceReduceSingleTileKernelINS2_10policy_hubIfjN4cuda3std3__44plusIfEEE10Policy1000EPfSC_iS9_ffNS7_10__identityEEEvT0_T1_T2_T3_T4_T6_E12temp_storage+56];
	add.f32 	%f161, %f159, %f160;
	ld.shared.f32 	%f162, [_ZZN3cub18CUB_300001_SM_10006detail6reduce28DeviceReduceSingleTileKernelINS2_10policy_hubIfjN4cuda3std3__44plusIfEEE10Policy1000EPfSC_iS9_ffNS7_10__identityEEEvT0_T1_T2_T3_T4_T6_E12temp_storage+60];
	add.f32 	%f163, %f161, %f162;
	ld.shared.f32 	%f164, [_ZZN3cub18CUB_300001_SM_10006detail6reduce28DeviceReduceSingleTileKernelINS2_10policy_hubIfjN4cuda3std3__44plusIfEEE10Policy1000EPfSC_iS9_ffNS7_10__identityEEEvT0_T1_T2_T3_T4_T6_E12temp_storage+64];
	add.f32 	%f165, %f163, %f164;
	ld.shared.f32 	%f166, [_ZZN3cub18CUB_300001_SM_10006detail6reduce28DeviceReduceSingleTileKernelINS2_10policy_hubIfjN4cuda3std3__44plusIfEEE10Policy1000EPfSC_iS9_ffNS7_10__identityEEEvT0_T1_T2_T3_T4_T6_E12temp_storage+68];
	add.f32 	%f167, %f165, %f166;
	ld.shared.f32 	%f168, [_ZZN3cub18CUB_300001_SM_10006detail6reduce28DeviceReduceSingleTileKernelINS2_10policy_hubIfjN4cuda3std3__44plusIfEEE10Policy1000EPfSC_iS9_ffNS7_10__identityEEEvT0_T1_T2_T3_T4_T6_E12temp_storage+72];
	add.f32 	%f169, %f167, %f168;
	ld.shared.f32 	%f170, [_ZZN3cub18CUB_300001_SM_10006detail6reduce28DeviceReduceSingleTileKernelINS2_10policy_hubIfjN4cuda3std3__44plusIfEEE10Policy1000EPfSC_iS9_ffNS7_10__identityEEEvT0_T1_T2_T3_T4_T6_E12temp_storage+76];
	add.f32 	%f530, %f169, %f170;
$L__BB6_72:
	mov.u32 	%r379, %tid.x;
	setp.ne.s32 	%p111, %r379, 0;
	@%p111 bra 	$L__BB6_74;
	add.f32 	%f503, %f58, %f530;
	st.global.f32 	[%rd1], %f503;
$L__BB6_74:
	ret;

}
	// .globl	_ZN3cub18CUB_300001_SM_10006detail6reduce28DeviceReduceSingleTileKernelINS2_10policy_hubIfyN4cuda3std3__44plusIfEEE10Policy1000EN6thrust24THRUST_300001_SM_1000_NS6detail15normal_iteratorINSD_10device_ptrIfEEEEPfyS9_ff27SquaredDistanceFromConstantEEvT0_T1_T2_T3_T4_T6_
.visible .entry _ZN3cub18CUB_300001_SM_10006detail6reduce28DeviceReduceSingleTileKernelINS2_10policy_hubIfyN4cuda3std3__44plusIfEEE10Policy1000EN6thrust24THRUST_300001_SM_1000_NS6detail15normal_iteratorINSD_10device_ptrIfEEEEPfyS9_ff27SquaredDistanceFromConstantEEvT0_T1_T2_T3_T4_T6_(
	.param .align 8 .b8 _ZN3cub18CUB_300001_SM_10006detail6reduce28DeviceReduceSingleTileKernelINS2_10policy_hubIfyN4cuda3std3__44plusIfEEE10Policy1000EN6thrust24THRUST_300001_SM_1000_NS6detail15normal_iteratorINSD_10device_ptrIfEEEEPfyS9_ff27SquaredDistanceFromConstantEEvT0_T1_T2_T3_T4_T6__param_0[8],
	.param .u64 .ptr .align 1 _ZN3cub18CUB_300001_SM_10006detail6reduce28DeviceReduceSingleTileKernelINS2_10policy_hubIfyN4cuda3std3__44plusIfEEE10Policy1000EN6thrust24THRUST_300001_SM_1000_NS6detail15normal_iteratorINSD_10device_ptrIfEEEEPfyS9_ff27SquaredDistanceFromConstantEEvT0_T1_T2_T3_T4_T6__param_1,
	.param .u64 _ZN3cub18CUB_300001_SM_10006detail6reduce28DeviceReduceSingleTileKernelINS2_10policy_hubIfyN4cuda3std3__44plusIfEEE10Policy1000EN6thrust24THRUST_300001_SM_1000_NS6detail15normal_iteratorINSD_10device_ptrIfEEEEPfyS9_ff27SquaredDistanceFromConstantEEvT0_T1_T2_T3_T4_T6__param_2,
	.param .align 1 .b8 _ZN3cub18CUB_300001_SM_10006detail6reduce28DeviceReduceSingleTileKernelINS2_10policy_hubIfyN4cuda3std3__44plusIfEEE10Policy1000EN6thrust24THRUST_300001_SM_1000_NS6detail15normal_iteratorINSD_10device_ptrIfEEEEPfyS9_ff27SquaredDistanceFromConstantEEvT0_T1_T2_T3_T4_T6__param_3[1],
	.param .f32 _ZN3cub18CUB_300001_SM_10006detail6reduce28DeviceReduceSingleTileKernelINS2_10policy_hubIfyN4cuda3std3__44plusIfEEE10Policy1000EN6thrust24THRUST_300001_SM_1000_NS6detail15normal_iteratorINSD_10device_ptrIfEEEEPfyS9_ff27SquaredDistanceFromConstantEEvT0_T1_T2_T3_T4_T6__param_4,
	.param .align 4 .b8 _ZN3cub18CUB_300001_SM_10006detail6reduce28DeviceReduceSingleTileKernelINS2_10policy_hubIfyN4cuda3std3__44plusIfEEE10Policy1000EN6thrust24THRUST_300001_SM_1000_NS6detail15normal_iteratorINSD_10device_ptrIfEEEEPfyS9_ff27SquaredDistanceFromConstantEEvT0_T1_T2_T3_T4_T6__param_5[4]
)
.maxntid 256
.minnctapersm 1
{
	.reg .pred 	%p<59>;
	.reg .b32 	%r<171>;
	.reg .b32 	%f<437>;
	.reg .b64 	%rd<56>;
	// demoted variable
	.shared .align 4 .b8 _ZZN3cub18CUB_300001_SM_10006detail6reduce28DeviceReduceSingleTileKernelINS2_10policy_hubIfyN4cuda3std3__44plusIfEEE10Policy1000EN6thrust24THRUST_300001_SM_1000_NS6detail15normal_iteratorINSD_10device_ptrIfEEEEPfyS9_ff27SquaredDistanceFromConstantEEvT0_T1_T2_T3_T4_T6_E12temp_storage[44];
	ld.param.f32 	%f44, [_ZN3cub18CUB_300001_SM_10006detail6reduce28DeviceReduceSingleTileKernelINS2_10policy_hubIfyN4cuda3std3__44plusIfEEE10Policy1000EN6thrust24THRUST_300001_SM_1000_NS6detail15normal_iteratorINSD_10device_ptrIfEEEEPfyS9_ff27SquaredDistanceFromConstantEEvT0_T1_T2_T3_T4_T6__param_5];
	ld.param.u64 	%rd18, [_ZN3cub18CUB_300001_SM_10006detail6reduce28DeviceReduceSingleTileKernelINS2_10policy_hubIfyN4cuda3std3__44plusIfEEE10Policy1000EN6thrust24THRUST_300001_SM_1000_NS6detail15normal_iteratorINSD_10device_ptrIfEEEEPfyS9_ff27SquaredDistanceFromConstantEEvT0_T1_T2_T3_T4_T6__param_0];
	ld.param.u64 	%rd20, [_ZN3cub18CUB_300001_SM_10006detail6reduce28DeviceReduceSingleTileKernelINS2_10policy_hubIfyN4cuda3std3__44plusIfEEE10Policy1000EN6thrust24THRUST_300001_SM_1000_NS6detail15normal_iteratorINSD_10device_ptrIfEEEEPfyS9_ff27SquaredDistanceFromConstantEEvT0_T1_T2_T3_T4_T6__param_1];
	ld.param.u64 	%rd19, [_ZN3cub18CUB_300001_SM_10006detail6reduce28DeviceReduceSingleTileKernelINS2_10policy_hubIfyN4cuda3std3__44plusIfEEE10Policy1000EN6thrust24THRUST_300001_SM_1000_NS6detail15normal_iteratorINSD_10device_ptrIfEEEEPfyS9_ff27SquaredDistanceFromConstantEEvT0_T1_T2_T3_T4_T6__param_2];
	ld.param.f32 	%f43, [_ZN3cub18CUB_300001_SM_10006detail6reduce28DeviceReduceSingleTileKernelINS2_10policy_hubIfyN4cuda3std3__44plusIfEEE10Policy1000EN6thrust24THRUST_300001_SM_1000_NS6detail15normal_iteratorINSD_10device_ptrIfEEEEPfyS9_ff27SquaredDistanceFromConstantEEvT0_T1_T2_T3_T4_T6__param_4];
	cvta.to.global.u64 	%rd1, %rd20;
	setp.ne.s64 	%p1, %rd19, 0;
	@%p1 bra 	$L__BB7_3;
	mov.u32 	%r156, %tid.x;
	setp.ne.s32 	%p58, %r156, 0;
	@%p58 bra 	$L__BB7_51;
	st.global.f32 	[%rd1], %f43;
	bra.uni 	$L__BB7_51;
$L__BB7_3:
	cvta.to.global.u64 	%rd2, %rd18;
	setp.gt.u64 	%p2, %rd19, 4095;
	@%p2 bra 	$L__BB7_28;
	cvt.u32.u64 	%r1, %rd19;
	mov.u32 	%r2, %tid.x;
	setp.ge.u32 	%p24, %r2, %r1;
	mov.f32 	%f424, 0f00000000;
	mov.u32 	%r160, %r2;
	@%p24 bra 	$L__BB7_6;
	mul.wide.u32 	%rd41, %r2, 4;
	add.s64 	%rd42, %rd2, %rd41;
	ld.global.f32 	%f266, [%rd42];
	sub.f32 	%f267, %f266, %f44;
	mul.f32 	%f424, %f267, %f267;
	add.s32 	%r160, %r2, 256;
$L__BB7_6:
	setp.ge.u32 	%p25, %r160, %r1;
	@%p25 bra 	$L__BB7_19;
	not.b32 	%r83, %r160;
	add.s32 	%r84, %r83, %r1;
	shr.u32 	%r85, %r84, 8;
	add.s32 	%r5, %r85, 1;
	and.b32  	%r6, %r5, 15;
	setp.lt.u32 	%p26, %r84, 3840;
	@%p26 bra 	$L__BB7_10;
	and.b32  	%r86, %r5, 33554416;
	neg.s32 	%r158, %r86;
	mul.wide.u32 	%rd43, %r160, 4;
	add.s64 	%rd44, %rd43, %rd2;
	add.s64 	%rd51, %rd44, 8192;
$L__BB7_9:
	.pragma "nounroll";
	ld.global.f32 	%f269, [%rd51+-8192];
	sub.f32 	%f270, %f269, %f44;
	fma.rn.f32 	%f271, %f270, %f270, %f424;
	ld.global.f32 	%f272, [%rd51+-7168];
	sub.f32 	%f273, %f272, %f44;
	fma.rn.f32 	%f274, %f273, %f273, %f271;
	ld.global.f32 	%f275, [%rd51+-6144];
	sub.f32 	%f276, %f275, %f44;
	fma.rn.f32 	%f277, %f276, %f276, %f274;
	ld.global.f32 	%f278, [%rd51+-5120];
	sub.f32 	%f279, %f278, %f44;
	fma.rn.f32 	%f280, %f279, %f279, %f277;
	ld.global.f32 	%f281, [%rd51+-4096];
	sub.f32 	%f282, %f281, %f44;
	fma.rn.f32 	%f283, %f282, %f282, %f280;
	ld.global.f32 	%f284, [%rd51+-3072];
	sub.f32 	%f285, %f284, %f44;
	fma.rn.f32 	%f286, %f285, %f285, %f283;
	ld.global.f32 	%f287, [%rd51+-2048];
	sub.f32 	%f288, %f287, %f44;
	fma.rn.f32 	%f289, %f288, %f288, %f286;
	ld.global.f32 	%f290, [%rd51+-1024];
	sub.f32 	%f291, %f290, %f44;
	fma.rn.f32 	%f292, %f291, %f291, %f289;
	ld.global.f32 	%f293, [%rd51];
	sub.f32 	%f294, %f293, %f44;
	fma.rn.f32 	%f295, %f294, %f294, %f292;
	ld.global.f32 	%f296, [%rd51+1024];
	sub.f32 	%f297, %f296, %f44;
	fma.rn.f32 	%f298, %f297, %f297, %f295;
	ld.global.f32 	%f299, [%rd51+2048];
	sub.f32 	%f300, %f299, %f44;
	fma.rn.f32 	%f301, %f300, %f300, %f298;
	ld.global.f32 	%f302, [%rd51+3072];
	sub.f32 	%f303, %f302, %f44;
	fma.rn.f32 	%f304, %f303, %f303, %f301;
	ld.global.f32 	%f305, [%rd51+4096];
	sub.f32 	%f306, %f305, %f44;
	fma.rn.f32 	%f307, %f306, %f306, %f304;
	ld.global.f32 	%f308, [%rd51+5120];
	sub.f32 	%f309, %f308, %f44;
	fma.rn.f32 	%f310, %f309, %f309, %f307;
	ld.global.f32 	%f311, [%rd51+6144];
	sub.f32 	%f312, %f311, %f44;
	fma.rn.f32 	%f313, %f312, %f312, %f310;
	ld.global.f32 	%f314, [%rd51+7168];
	sub.f32 	%f315, %f314, %f44;
	fma.rn.f32 	%f424, %f315, %f315, %f313;
	add.s32 	%r160, %r160, 4096;
	add.s32 	%r158, %r158, 16;
	add.s64 	%rd51, %rd51, 16384;
	setp.ne.s32 	%p27, %r158, 0;
	@%p27 bra 	$L__BB7_9;
$L__BB7_10:
	setp.eq.s32 	%p28, %r6, 0;
	@%p28 bra 	$L__BB7_19;
	and.b32  	%r13, %r5, 7;
	setp.lt.u32 	%p29, %r6, 8;
	@%p29 bra 	$L__BB7_13;
	mul.wide.s32 	%rd45, %r160, 4;
	add.s64 	%rd46, %rd2, %rd45;
	ld.global.f32 	%f317, [%rd46];
	sub.f32 	%f318, %f317, %f44;
	fma.rn.f32 	%f319, %f318, %f318, %f424;
	ld.global.f32 	%f320, [%rd46+1024];
	sub.f32 	%f321, %f320, %f44;
	fma.rn.f32 	%f322, %f321, %f321, %f319;
	ld.global.f32 	%f323, [%rd46+2048];
	sub.f32 	%f324, %f323, %f44;
	fma.rn.f32 	%f325, %f324, %f324, %f322;
	ld.global.f32 	%f326, [%rd46+3072];
	sub.f32 	%f327, %f326, %f44;
	fma.rn.f32 	%f328, %f327, %f327, %f325;
	ld.global.f32 	%f329, [%rd46+4096];
	sub.f32 	%f330, %f329, %f44;
	fma.rn.f32 	%f331, %f330, %f330, %f328;
	ld.global.f32 	%f332, [%rd46+5120];
	sub.f32 	%f333, %f332, %f44;
	fma.rn.f32 	%f334, %f333, %f333, %f331;
	ld.global.f32 	%f335, [%rd46+6144];
	sub.f32 	%f336, %f335, %f44;
	fma.rn.f32 	%f337, %f336, %f336, %f334;
	ld.global.f32 	%f338, [%rd46+7168];
	sub.f32 	%f339, %f338, %f44;
	fma.rn.f32 	%f424, %f339, %f339, %f337;
	add.s32 	%r160, %r160, 2048;
$L__BB7_13:
	setp.eq.s32 	%p30, %r13, 0;
	@%p30 bra 	$L__BB7_19;
	and.b32  	%r16, %r5, 3;
	setp.lt.u32 	%p31, %r13, 4;
	@%p31 bra 	$L__BB7_16;
	mul.wide.s32 	%rd47, %r160, 4;
	add.s64 	%rd48, %rd2, %rd47;
	ld.global.f32 	%f341, [%rd48];
	sub.f32 	%f342, %f341, %f44;
	fma.rn.f32 	%f343, %f342, %f342, %f424;
	ld.global.f32 	%f344, [%rd48+1024];
	sub.f32 	%f345, %f344, %f44;
	fma.rn.f32 	%f346, %f345, %f345, %f343;
	ld.global.f32 	%f347, [%rd48+2048];
	sub.f32 	%f348, %f347, %f44;
	fma.rn.f32 	%f349, %f348, %f348, %f346;
	ld.global.f32 	%f350, [%rd48+3072];
	sub.f32 	%f351, %f350, %f44;
	fma.rn.f32 	%f424, %f351, %f351, %f349;
	add.s32 	%r160, %r160, 1024;
$L__BB7_16:
	setp.eq.s32 	%p32, %r16, 0;
	@%p32 bra 	$L__BB7_19;
	neg.s32 	%r163, %r16;
$L__BB7_18:
	.pragma "nounroll";
	mul.wide.s32 	%rd49, %r160, 4;
	add.s64 	%rd50, %rd2, %rd49;
	ld.global.f32 	%f352, [%rd50];
	sub.f32 	%f353, %f352, %f44;
	fma.rn.f32 	%f424, %f353, %f353, %f424;
	add.s32 	%r160, %r160, 256;
	add.s32 	%r163, %r163, 1;
	setp.ne.s32 	%p33, %r163, 0;
	@%p33 bra 	$L__BB7_18;
$L__BB7_19:
	setp.lt.u64 	%p34, %rd19, 256;
	@%p34 bra 	$L__BB7_24;
	// begin inline asm
	mov.u32 %r125, %laneid;
	// end inline asm
	mov.b32 	%r127, %f424;
	mov.b32 	%r128, 1;
	mov.b32 	%r149, 31;
	mov.b32 	%r150, -1;
	// begin inline asm
	shfl.sync.down.b32 %r126, %r127, %r128, %r149, %r150;
	// end inline asm
	setp.gt.s32 	%p50, %r125, 30;
	mov.b32 	%f388, %r126;
	add.f32 	%f389, %f424, %f388;
	selp.f32 	%f390, %f424, %f389, %p50;
	mov.b32 	%r132, %f390;
	mov.b32 	%r133, 2;
	// begin inline asm
	shfl.sync.down.b32 %r131, %r132, %r133, %r149, %r150;
	// end inline asm
	setp.gt.s32 	%p51, %r125, 29;
	mov.b32 	%f391, %r131;
	add.f32 	%f392, %f390, %f391;
	selp.f32 	%f393, %f390, %f392, %p51;
	mov.b32 	%r137, %f393;
	mov.b32 	%r138, 4;
	// begin inline asm
	shfl.sync.down.b32 %r136, %r137, %r138, %r149, %r150;
	// end inline asm
	setp.gt.s32 	%p52, %r125, 27;
	mov.b32 	%f394, %r136;
	add.f32 	%f395, %f393, %f394;
	selp.f32 	%f396, %f393, %f395, %p52;
	mov.b32 	%r142, %f396;
	mov.b32 	%r143, 8;
	// begin inline asm
	shfl.sync.down.b32 %r141, %r142, %r143, %r149, %r150;
	// end inline asm
	setp.gt.s32 	%p53, %r125, 23;
	mov.b32 	%f397, %r141;
	add.f32 	%f398, %f396, %f397;
	selp.f32 	%f399, %f396, %f398, %p53;
	mov.b32 	%r147, %f399;
	mov.b32 	%r148, 16;
	// begin inline asm
	shfl.sync.down.b32 %r146, %r147, %r148, %r149, %r150;
	// end inline asm
	setp.gt.s32 	%p54, %r125, 15;
	mov.b32 	%f400, %r146;
	add.f32 	%f17, %f399, %f400;
	selp.f32 	%f436, %f399, %f17, %p54;
	setp.ne.s32 	%p55, %r125, 0;
	@%p55 bra 	$L__BB7_22;
	shr.u32 	%r151, %r2, 3;
	and.b32  	%r152, %r151, 124;
	mov.u32 	%r153, _ZZN3cub18CUB_300001_SM_10006detail6reduce28DeviceReduceSingleTileKernelINS2_10policy_hubIfyN4cuda3std3__44plusIfEEE10Policy1000EN6thrust24THRUST_300001_SM_1000_NS6detail15normal_iteratorINSD_10device_ptrIfEEEEPfyS9_ff27SquaredDistanceFromConstantEEvT0_T1_T2_T3_T4_T6_E12temp_storage;
	add.s32 	%r154, %r153, %r152;
	st.shared.f32 	[%r154+8], %f17;
$L__BB7_22:
	bar.sync 	0;
	setp.ne.s32 	%p56, %r2, 0;
	@%p56 bra 	$L__BB7_49;
	ld.shared.f32 	%f401, [_ZZN3cub18CUB_300001_SM_10006detail6reduce28DeviceReduceSingleTileKernelINS2_10policy_hubIfyN4cuda3std3__44plusIfEEE10Policy1000EN6thrust24THRUST_300001_SM_1000_NS6detail15normal_iteratorINSD_10device_ptrIfEEEEPfyS9_ff27SquaredDistanceFromConstantEEvT0_T1_T2_T3_T4_T6_E12temp_storage+12];
	add.f32 	%f402, %f436, %f401;
	ld.shared.f32 	%f403, [_ZZN3cub18CUB_300001_SM_10006detail6reduce28DeviceReduceSingleTileKernelINS2_10policy_hubIfyN4cuda3std3__44plusIfEEE10Policy1000EN6thrust24THRUST_300001_SM_1000_NS6detail15normal_iteratorINSD_10device_ptrIfEEEEPfyS9_ff27SquaredDistanceFromConstantEEvT0_T1_T2_T3_T4_T6_E12temp_storage+16];
	add.f32 	%f404, %f402, %f403;
	ld.shared.f32 	%f405, [_ZZN3cub18CUB_300001_SM_10006detail6reduce28DeviceReduceSingleTileKernelINS2_10policy_hubIfyN4cuda3std3__44plusIfEEE10Policy1000EN6thrust24THRUST_300001_SM_1000_NS6detail15normal_iteratorINSD_10device_ptrIfEEEEPfyS9_ff27SquaredDistanceFromConstantEEvT0_T1_T2_T3_T4_T6_E12temp_storage+20];
	add.f32 	%f406, %f404, %f405;
	ld.shared.f32 	%f407, [_ZZN3cub18CUB_300001_SM_10006detail6reduce28DeviceReduceSingleTileKernelINS2_10policy_hubIfyN4cuda3std3__44plusIfEEE10Policy1000EN6thrust24THRUST_300001_SM_1000_NS6detail15normal_iteratorINSD_10device_ptrIfEEEEPfyS9_ff27SquaredDistanceFromConstantEEvT0_T1_T2_T3_T4_T6_E12temp_storage+24];
	add.f32 	%f408, %f406, %f407;
	ld.shared.f32 	%f409, [_ZZN3cub18CUB_300001_SM_10006detail6reduce28DeviceReduceSingleTileKernelINS2_10policy_hubIfyN4cuda3std3__44plusIfEEE10Policy1000EN6thrust24THRUST_300001_SM_1000_NS6detail15normal_iteratorINSD_10device_ptrIfEEEEPfyS9_ff27SquaredDistanceFromConstantEEvT0_T1_T2_T3_T4_T6_E12temp_storage+28];
	add.f32 	%f410, %f408, %f409;
	ld.shared.f32 	%f411, [_ZZN3cub18CUB_300001_SM_10006detail6reduce28DeviceReduceSingleTileKernelINS2_10policy_hubIfyN4cuda3std3__44plusIfEEE10Policy1000EN6thrust24THRUST_300001_SM_1000_NS6detail15normal_iteratorINSD_10device_ptrIfEEEEPfyS9_ff27SquaredDistanceFromConstantEEvT0_T1_T2_T3_T4_T6_E12temp_storage+32];
	add.f32 	%f412, %f410, %f411;
	ld.shared.f32 	%f413, [_ZZN3cub18CUB_300001_SM_10006detail6reduce28DeviceReduceSingleTileKernelINS2_10policy_hubIfyN4cuda3std3__44plusIfEEE10Policy1000EN6thrust24THRUST_300001_SM_1000_NS6detail15normal_iteratorINSD_10device_ptrIfEEEEPfyS9_ff27SquaredDistanceFromConstantEEvT0_T1_T2_T3_T4_T6_E12temp_storage+36];
	add.f32 	%f436, %f412, %f413;
	bra.uni 	$L__BB7_49;
$L__BB7_24:
	// begin inline asm
	mov.u32 %r87, %laneid;
	// end inline asm
	and.b32  	%r113, %r2, 992;
	add.s32 	%r114, %r113, 32;
	setp.gt.u32 	%p35, %r114, %r1;
	not.b32 	%r115, %r113;
	add.s32 	%r116, %r1, %r115;
	selp.b32 	%r111, %r116, 31, %p35;
	mov.b32 	%r89, %f424;
	mov.b32 	%r90, 1;
	mov.b32 	%r112, -1;
	// begin inline asm
	shfl.sync.down.b32 %r88, %r89, %r90, %r111, %r112;
	// end inline asm
	setp.lt.s32 	%p36, %r87, %r111;
	mov.b32 	%f354, %r88;
	add.f32 	%f355, %f424, %f354;
	selp.f32 	%f356, %f355, %f424, %p36;
	mov.b32 	%r94, %f356;
	mov.b32 	%r95, 2;
	// begin inline asm
	shfl.sync.down.b32 %r93, %r94, %r95, %r111, %r112;
	// end inline asm
	add.s32 	%r117, %r87, 2;
	setp.gt.s32 	%p37, %r117, %r111;
	mov.b32 	%f357, %r93;
	add.f32 	%f358, %f356, %f357;
	selp.f32 	%f359, %f356, %f358, %p37;
	mov.b32 	%r99, %f359;
	mov.b32 	%r100, 4;
	// begin inline asm
	shfl.sync.down.b32 %r98, %r99, %r100, %r111, %r112;
	// end inline asm
	add.s32 	%r118, %r87, 4;
	setp.gt.s32 	%p38, %r118, %r111;
	mov.b32 	%f360, %r98;
	add.f32 	%f361, %f359, %f360;
	selp.f32 	%f362, %f359, %f361, %p38;
	mov.b32 	%r104, %f362;
	mov.b32 	%r105, 8;
	// begin inline asm
	shfl.sync.down.b32 %r103, %r104, %r105, %r111, %r112;
	// end inline asm
	add.s32 	%r119, %r87, 8;
	setp.gt.s32 	%p39, %r119, %r111;
	mov.b32 	%f363, %r103;
	add.f32 	%f364, %f362, %f363;
	selp.f32 	%f365, %f362, %f364, %p39;
	mov.b32 	%r109, %f365;
	mov.b32 	%r110, 16;
	// begin inline asm
	shfl.sync.down.b32 %r108, %r109, %r110, %r111, %r112;
	// end inline asm
	add.s32 	%r120, %r87, 16;
	setp.gt.s32 	%p40, %r120, %r111;
	mov.b32 	%f366, %r108;
	add.f32 	%f367, %f365, %f366;
	selp.f32 	%f436, %f365, %f367, %p40;
	setp.ne.s32 	%p41, %r87, 0;
	@%p41 bra 	$L__BB7_26;
	shr.u32 	%r121, %r2, 3;
	and.b32  	%r122, %r121, 124;
	mov.u32 	%r123, _ZZN3cub18CUB_300001_SM_10006detail6reduce28DeviceReduceSingleTileKernelINS2_10policy_hubIfyN4cuda3std3__44plusIfEEE10Policy1000EN6thrust24THRUST_300001_SM_1000_NS6detail15normal_iteratorINSD_10device_ptrIfEEEEPfyS9_ff27SquaredDistanceFromConstantEEvT0_T1_T2_T3_T4_T6_E12temp_storage;
	add.s32 	%r124, %r123, %r122;
	st.shared.f32 	[%r124+8], %f436;
$L__BB7_26:
	bar.sync 	0;
	setp.ne.s32 	%p42, %r2, 0;
	@%p42 bra 	$L__BB7_49;
	setp.gt.u64 	%p43, %rd19, 32;
	ld.shared.f32 	%f368, [_ZZN3cub18CUB_300001_SM_10006detail6reduce28DeviceReduceSingleTileKernelINS2_10policy_hubIfyN4cuda3std3__44plusIfEEE10Policy1000EN6thrust24THRUST_300001_SM_1000_NS6detail15normal_iteratorINSD_10device_ptrIfEEEEPfyS9_ff27SquaredDistanceFromConstantEEvT0_T1_T2_T3_T4_T6_E12temp_storage+12];
	add.f32 	%f369, %f436, %f368;
	selp.f32 	%f370, %f369, %f436, %p43;
	setp.gt.u64 	%p44, %rd19, 64;
	ld.shared.f32 	%f371, [_ZZN3cub18CUB_300001_SM_10006detail6reduce28DeviceReduceSingleTileKernelINS2_10policy_hubIfyN4cuda3std3__44plusIfEEE10Policy1000EN6thrust24THRUST_300001_SM_1000_NS6detail15normal_iteratorINSD_10device_ptrIfEEEEPfyS9_ff27SquaredDistanceFromConstantEEvT0_T1_T2_T3_T4_T6_E12temp_storage+16];
	add.f32 	%f372, %f371, %f370;
	selp.f32 	%f373, %f372, %f370, %p44;
	setp.gt.u64 	%p45, %rd19, 96;
	ld.shared.f32 	%f374, [_ZZN3cub18CUB_300001_SM_10006detail6reduce28DeviceReduceSingleTileKernelINS2_10policy_hubIfyN4cuda3std3__44plusIfEEE10Policy1000EN6thrust24THRUST_300001_SM_1000_NS6detail15normal_iteratorINSD_10device_ptrIfEEEEPfyS9_ff27SquaredDistanceFromConstantEEvT0_T1_T2_T3_T4_T6_E12temp_storage+20];
	add.f32 	%f375, %f374, %f373;
	selp.f32 	%f376, %f375, %f373, %p45;
	setp.gt.u64 	%p46, %rd19, 128;
	ld.shared.f32 	%f377, [_ZZN3cub18CUB_300001_SM_10006detail6reduce28DeviceReduceSingleTileKernelINS2_10policy_hubIfyN4cuda3std3__44plusIfEEE10Policy1000EN6thrust24THRUST_300001_SM_1000_NS6detail15normal_iteratorINSD_10device_ptrIfEEEEPfyS9_ff27SquaredDistanceFromConstantEEvT0_T1_T2_T3_T4_T6_E12temp_storage+24];
	add.f32 	%f378, %f377, %f376;
	selp.f32 	%f379, %f378, %f376, %p46;
	setp.gt.u64 	%p47, %rd19, 160;
	ld.shared.f32 	%f380, [_ZZN3cub18CUB_300001_SM_10006detail6reduce28DeviceReduceSingleTileKernelINS2_10policy_hubIfyN4cuda3std3__44plusIfEEE10Policy1000EN6thrust24THRUST_300001_SM_1000_NS6detail15normal_iteratorINSD_10device_ptrIfEEEEPfyS9_ff27SquaredDistanceFromConstantEEvT0_T1_T2_T3_T4_T6_E12temp_storage+28];
	add.f32 	%f381, %f380, %f379;
	selp.f32 	%f382, %f381, %f379, %p47;
	setp.gt.u64 	%p48, %rd19, 192;
	ld.shared.f32 	%f383, [_ZZN3cub18CUB_300001_SM_10006detail6reduce28DeviceReduceSingleTileKernelINS2_10policy_hubIfyN4cuda3std3__44plusIfEEE10Policy1000EN6thrust24THRUST_300001_SM_1000_NS6detail15normal_iteratorINSD_10device_ptrIfEEEEPfyS9_ff27SquaredDistanceFromConstantEEvT0_T1_T2_T3_T4_T6_E12temp_storage+32];
	add.f32 	%f384, %f383, %f382;
	selp.f32 	%f385, %f384, %f382, %p48;
	setp.gt.u64 	%p49, %rd19, 224;
	ld.shared.f32 	%f386, [_ZZN3cub18CUB_300001_SM_10006detail6reduce28DeviceReduceSingleTileKernelINS2_10policy_hubIfyN4cuda3std3__44plusIfEEE10Policy1000EN6thrust24THRUST_300001_SM_1000_NS6detail15normal_iteratorINSD_10device_ptrIfEEEEPfyS9_ff27SquaredDistanceFromConstantEEvT0_T1_T2_T3_T4_T6_E12temp_storage+36];
	add.f32 	%f387, %f386, %f385;
	selp.f32 	%f436, %f387, %f385, %p49;
	bra.uni 	$L__BB7_49;
$L__BB7_28:
	mov.u32 	%r24, %tid.x;
	cvt.u64.u32 	%rd6, %r24;
	mul.wide.u32 	%rd22, %r24, 4;
	add.s64 	%rd7, %rd2, %rd22;
	ld.global.f32 	%f45, [%rd7];
	sub.f32 	%f46, %f45, %f44;
	ld.global.f32 	%f47, [%rd7+1024];
	sub.f32 	%f48, %f47, %f44;
	mul.f32 	%f49, %f48, %f48;
	ld.global.f32 	%f50, [%rd7+2048];
	sub.f32 	%f51, %f50, %f44;
	ld.global.f32 	%f52, [%rd7+3072];
	sub.f32 	%f53, %f52, %f44;
	mul.f32 	%f54, %f53, %f53;
	ld.global.f32 	%f55, [%rd7+4096];
	sub.f32 	%f56, %f55, %f44;
	ld.global.f32 	%f57, [%rd7+5120];
	sub.f32 	%f58, %f57, %f44;
	mul.f32 	%f59, %f58, %f58;
	ld.global.f32 	%f60, [%rd7+6144];
	sub.f32 	%f61, %f60, %f44;
	ld.global.f32 	%f62, [%rd7+7168];
	sub.f32 	%f63, %f62, %f44;
	mul.f32 	%f64, %f63, %f63;
	ld.global.f32 	%f65, [%rd7+8192];
	sub.f32 	%f66, %f65, %f44;
	ld.global.f32 	%f67, [%rd7+9216];
	sub.f32 	%f68, %f67, %f44;
	mul.f32 	%f69, %f68, %f68;
	ld.global.f32 	%f70, [%rd7+10240];
	sub.f32 	%f71, %f70, %f44;
	ld.global.f32 	%f72, [%rd7+11264];
	sub.f32 	%f73, %f72, %f44;
	mul.f32 	%f74, %f73, %f73;
	ld.global.f32 	%f75, [%rd7+12288];
	sub.f32 	%f76, %f75, %f44;
	ld.global.f32 	%f77, [%rd7+13312];
	sub.f32 	%f78, %f77, %f44;
	mul.f32 	%f79, %f78, %f78;
	ld.global.f32 	%f80, [%rd7+14336];
	sub.f32 	%f81, %f80, %f44;
	ld.global.f32 	%f82, [%rd7+15360];
	sub.f32 	%f83, %f82, %f44;
	mul.f32 	%f84, %f83, %f83;
	fma.rn.f32 	%f85, %f46, %f46, %f49;
	fma.rn.f32 	%f86, %f51, %f51, %f54;
	fma.rn.f32 	%f87, %f56, %f56, %f59;
	fma.rn.f32 	%f88, %f61, %f61, %f64;
	fma.rn.f32 	%f89, %f66, %f66, %f69;
	fma.rn.f32 	%f90, %f71, %f71, %f74;
	fma.rn.f32 	%f91, %f76, %f76, %f79;
	fma.rn.f32 	%f92, %f81, %f81, %f84;
	add.f32 	%f93, %f85, %f86;
	add.f32 	%f94, %f87, %f88;
	add.f32 	%f95, %f89, %f90;
	add.f32 	%f96, %f91, %f92;
	add.f32 	%f97, %f93, %f94;
	add.f32 	%f98, %f95, %f96;
	add.f32 	%f435, %f97, %f98;
	add.s64 	%rd8, %rd19, -4096;
	setp.lt.u64 	%p3, %rd8, 4096;
	mov.b64 	%rd53, 4096;
	@%p3 bra 	$L__BB7_32;
	mov.b64 	%rd53, 4096;
$L__BB7_30:
	shl.b64 	%rd24, %rd53, 2;
	add.s64 	%rd25, %rd7, %rd24;
	ld.global.f32 	%f99, [%rd25];
	sub.f32 	%f100, %f99, %f44;
	ld.global.f32 	%f101, [%rd25+1024];
	sub.f32 	%f102, %f101, %f44;
	ld.global.f32 	%f103, [%rd25+2048];
	sub.f32 	%f104, %f103, %f44;
	mul.f32 	%f105, %f104, %f104;
	ld.global.f32 	%f106, [%rd25+3072];
	sub.f32 	%f107, %f106, %f44;
	ld.global.f32 	%f108, [%rd25+4096];
	sub.f32 	%f109, %f108, %f44;
	mul.f32 	%f110, %f109, %f109;
	ld.global.f32 	%f111, [%rd25+5120];
	sub.f32 	%f112, %f111, %f44;
	ld.global.f32 	%f113, [%rd25+6144];
	sub.f32 	%f114, %f113, %f44;
	mul.f32 	%f115, %f114, %f114;
	ld.global.f32 	%f116, [%rd25+7168];
	sub.f32 	%f117, %f116, %f44;
	ld.global.f32 	%f118, [%rd25+8192];
	sub.f32 	%f119, %f118, %f44;
	mul.f32 	%f120, %f119, %f119;
	ld.global.f32 	%f121, [%rd25+9216];
	sub.f32 	%f122, %f121, %f44;
	ld.global.f32 	%f123, [%rd25+10240];
	sub.f32 	%f124, %f123, %f44;
	mul.f32 	%f125, %f124, %f124;
	ld.global.f32 	%f126, [%rd25+11264];
	sub.f32 	%f127, %f126, %f44;
	ld.global.f32 	%f128, [%rd25+12288];
	sub.f32 	%f129, %f128, %f44;
	mul.f32 	%f130, %f129, %f129;
	ld.global.f32 	%f131, [%rd25+13312];
	sub.f32 	%f132, %f131, %f44;
	ld.global.f32 	%f133, [%rd25+14336];
	sub.f32 	%f134, %f133, %f44;
	mul.f32 	%f135, %f134, %f134;
	ld.global.f32 	%f136, [%rd25+15360];
	sub.f32 	%f137, %f136, %f44;
	fma.rn.f32 	%f138, %f100, %f100, %f435;
	fma.rn.f32 	%f139, %f102, %f102, %f105;
	fma.rn.f32 	%f140, %f107, %f107, %f110;
	fma.rn.f32 	%f141, %f112, %f112, %f115;
	fma.rn.f32 	%f142, %f117, %f117, %f120;
	fma.rn.f32 	%f143, %f122, %f122, %f125;
	fma.rn.f32 	%f144, %f127, %f127, %f130;
	fma.rn.f32 	%f145, %f132, %f132, %f135;
	add.f32 	%f146, %f138, %f139;
	add.f32 	%f147, %f140, %f141;
	add.f32 	%f148, %f142, %f143;
	add.f32 	%f149, %f144, %f145;
	add.f32 	%f150, %f146, %f147;
	add.f32 	%f151, %f148, %f149;
	add.f32 	%f152, %f150, %f151;
	fma.rn.f32 	%f435, %f137, %f137, %f152;
	sub.s64 	%rd26, %rd19, %rd53;
	setp.lt.u64 	%p4, %rd26, 4096;
	@%p4 bra 	$L__BB7_45;
	add.s64 	%rd53, %rd53, 4096;
	setp.le.u64 	%p5, %rd53, %rd8;
	@%p5 bra 	$L__BB7_30;
$L__BB7_32:
	setp.le.u64 	%p6, %rd19, %rd53;
	cvt.u32.u64 	%r42, %rd53;
	cvt.u32.u64 	%r43, %rd19;
	sub.s32 	%r44, %r43, %r42;
	setp.ge.s32 	%p7, %r24, %r44;
	or.pred  	%p8, %p6, %p7;
	@%p8 bra 	$L__BB7_45;
	not.b32 	%r47, %r24;
	add.s32 	%r48, %r47, %r43;
	sub.s32 	%r50, %r48, %r42;
	shr.u32 	%r51, %r50, 8;
	add.s32 	%r25, %r51, 1;
	and.b32  	%r26, %r25, 15;
	setp.lt.u32 	%p9, %r50, 3840;
	mov.u32 	%r167, %r24;
	@%p9 bra 	$L__BB7_36;
	and.b32  	%r52, %r25, 33554416;
	neg.s32 	%r165, %r52;
	add.s64 	%rd27, %rd53, %rd6;
	shl.b64 	%rd28, %rd27, 2;
	add.s64 	%rd29, %rd28, %rd2;
	add.s64 	%rd54, %rd29, 8192;
	mov.u32 	%r167, %r24;
$L__BB7_35:
	.pragma "nounroll";
	ld.global.f32 	%f154, [%rd54+-8192];
	sub.f32 	%f155, %f154, %f44;
	fma.rn.f32 	%f156, %f155, %f155, %f435;
	ld.global.f32 	%f157, [%rd54+-7168];
	sub.f32 	%f158, %f157, %f44;
	fma.rn.f32 	%f159, %f158, %f158, %f156;
	ld.global.f32 	%f160, [%rd54+-6144];
	sub.f32 	%f161, %f160, %f44;
	fma.rn.f32 	%f162, %f161, %f161, %f159;
	ld.global.f32 	%f163, [%rd54+-5120];
	sub.f32 	%f164, %f163, %f44;
	fma.rn.f32 	%f165, %f164, %f164, %f162;
	ld.global.f32 	%f166, [%rd54+-4096];
	sub.f32 	%f167, %f166, %f44;
	fma.rn.f32 	%f168, %f167, %f167, %f165;
	ld.global.f32 	%f169, [%rd54+-3072];
	sub.f32 	%f170, %f169, %f44;
	fma.rn.f32 	%f171, %f170, %f170, %f168;
	ld.global.f32 	%f172, [%rd54+-2048];
	sub.f32 	%f173, %f172, %f44;
	fma.rn.f32 	%f174, %f173, %f173, %f171;
	ld.global.f32 	%f175, [%rd54+-1024];
	sub.f32 	%f176, %f175, %f44;
	fma.rn.f32 	%f177, %f176, %f176, %f174;
	ld.global.f32 	%f178, [%rd54];
	sub.f32 	%f179, %f178, %f44;
	fma.rn.f32 	%f180, %f179, %f179, %f177;
	ld.global.f32 	%f181, [%rd54+1024];
	sub.f32 	%f182, %f181, %f44;
	fma.rn.f32 	%f183, %f182, %f182, %f180;
	ld.global.f32 	%f184, [%rd54+2048];
	sub.f32 	%f185, %f184, %f44;
	fma.rn.f32 	%f186, %f185, %f185, %f183;
	ld.global.f32 	%f187, [%rd54+3072];
	sub.f32 	%f188, %f187, %f44;
	fma.rn.f32 	%f189, %f188, %f188, %f186;
	ld.global.f32 	%f190, [%rd54+4096];
	sub.f32 	%f191, %f190, %f44;
	fma.rn.f32 	%f192, %f191, %f191, %f189;
	ld.global.f32 	%f193, [%rd54+5120];
	sub.f32 	%f194, %f193, %f44;
	fma.rn.f32 	%f195, %f194, %f194, %f192;
	ld.global.f32 	%f196, [%rd54+6144];
	sub.f32 	%f197, %f196, %f44;
	fma.rn.f32 	%f198, %f197, %f197, %f195;
	ld.global.f32 	%f199, [%rd54+7168];
	sub.f32 	%f200, %f199, %f44;
	fma.rn.f32 	%f435, %f200, %f200, %f198;
	add.s32 	%r167, %r167, 4096;
	add.s32 	%r165, %r165, 16;
	add.s64 	%rd54, %rd54, 16384;
	setp.ne.s32 	%p10, %r165, 0;
	@%p10 bra 	$L__BB7_35;
$L__BB7_36:
	setp.eq.s32 	%p11, %r26, 0;
	@%p11 bra 	$L__BB7_45;
	and.b32  	%r33, %r25, 7;
	setp.lt.u32 	%p12, %r26, 8;
	@%p12 bra 	$L__BB7_39;
	cvt.u64.u32 	%rd30, %r167;
	add.s64 	%rd31, %rd53, %rd30;
	shl.b64 	%rd32, %rd31, 2;
	add.s64 	%rd33, %rd2, %rd32;
	ld.global.f32 	%f202, [%rd33];
	sub.f32 	%f203, %f202, %f44;
	fma.rn.f32 	%f204, %f203, %f203, %f435;
	ld.global.f32 	%f205, [%rd33+1024];
	sub.f32 	%f206, %f205, %f44;
	fma.rn.f32 	%f207, %f206, %f206, %f204;
	ld.global.f32 	%f208, [%rd33+2048];
	sub.f32 	%f209, %f208, %f44;
	fma.rn.f32 	%f210, %f209, %f209, %f207;
	ld.global.f32 	%f211, [%rd33+3072];
	sub.f32 	%f212, %f211, %f44;
	fma.rn.f32 	%f213, %f212, %f212, %f210;
	ld.global.f32 	%f214, [%rd33+4096];
	sub.f32 	%f215, %f214, %f44;
	fma.rn.f32 	%f216, %f215, %f215, %f213;
	ld.global.f32 	%f217, [%rd33+5120];
	sub.f32 	%f218, %f217, %f44;
	fma.rn.f32 	%f219, %f218, %f218, %f216;
	ld.global.f32 	%f220, [%rd33+6144];
	sub.f32 	%f221, %f220, %f44;
	fma.rn.f32 	%f222, %f221, %f221, %f219;
	ld.global.f32 	%f223, [%rd33+7168];
	sub.f32 	%f224, %f223, %f44;
	fma.rn.f32 	%f435, %f224, %f224, %f222;
	add.s32 	%r167, %r167, 2048;
$L__BB7_39:
	setp.eq.s32 	%p13, %r33, 0;
	@%p13 bra 	$L__BB7_45;
	and.b32  	%r36, %r25, 3;
	setp.lt.u32 	%p14, %r33, 4;
	@%p14 bra 	$L__BB7_42;
	cvt.u64.u32 	%rd34, %r167;
	add.s64 	%rd35, %rd53, %rd34;
	shl.b64 	%rd36, %rd35, 2;
	add.s64 	%rd37, %rd2, %rd36;
	ld.global.f32 	%f226, [%rd37];
	sub.f32 	%f227, %f226, %f44;
	fma.rn.f32 	%f228, %f227, %f227, %f435;
	ld.global.f32 	%f229, [%rd37+1024];
	sub.f32 	%f230, %f229, %f44;
	fma.rn.f32 	%f231, %f230, %f230, %f228;
	ld.global.f32 	%f232, [%rd37+2048];
	sub.f32 	%f233, %f232, %f44;
	fma.rn.f32 	%f234, %f233, %f233, %f231;
	ld.global.f32 	%f235, [%rd37+3072];
	sub.f32 	%f236, %f235, %f44;
	fma.rn.f32 	%f435, %f236, %f236, %f234;
	add.s32 	%r167, %r167, 1024;
$L__BB7_42:
	setp.eq.s32 	%p15, %r36, 0;
	@%p15 bra 	$L__BB7_45;
	cvt.u64.u32 	%rd38, %r167;
	add.s64 	%rd39, %rd53, %rd38;
	shl.b64 	%rd40, %rd39, 2;
	add.s64 	%rd55, %rd2, %rd40;
	neg.s32 	%r170, %r36;
$L__BB7_44:
	.pragma "nounroll";
	ld.global.f32 	%f237, [%rd55];
	sub.f32 	%f238, %f237, %f44;
	fma.rn.f32 	%f435, %f238, %f238, %f435;
	add.s64 	%rd55, %rd55, 1024;
	add.s32 	%r170, %r170, 1;
	setp.ne.s32 	%p16, %r170, 0;
	@%p16 bra 	$L__BB7_44;
$L__BB7_45:
	// begin inline asm
	mov.u32 %r53, %laneid;
	// end inline asm
	mov.b32 	%r55, %f435;
	mov.b32 	%r56, 1;
	mov.b32 	%r77, 31;
	mov.b32 	%r78, -1;
	// begin inline asm
	shfl.sync.down.b32 %r54, %r55, %r56, %r77, %r78;
	// end inline asm
	setp.gt.s32 	%p17, %r53, 30;
	mov.b32 	%f239, %r54;
	add.f32 	%f240, %f435, %f239;
	selp.f32 	%f241, %f435, %f240, %p17;
	mov.b32 	%r60, %f241;
	mov.b32 	%r61, 2;
	// begin inline asm
	shfl.sync.down.b32 %r59, %r60, %r61, %r77, %r78;
	// end inline asm
	setp.gt.s32 	%p18, %r53, 29;
	mov.b32 	%f242, %r59;
	add.f32 	%f243, %f241, %f242;
	selp.f32 	%f244, %f241, %f243, %p18;
	mov.b32 	%r65, %f244;
	mov.b32 	%r66, 4;
	// begin inline asm
	shfl.sync.down.b32 %r64, %r65, %r66, %r77, %r78;
	// end inline asm
	setp.gt.s32 	%p19, %r53, 27;
	mov.b32 	%f245, %r64;
	add.f32 	%f246, %f244, %f245;
	selp.f32 	%f247, %f244, %f246, %p19;
	mov.b32 	%r70, %f247;
	mov.b32 	%r71, 8;
	// begin inline asm
	shfl.sync.down.b32 %r69, %r70, %r71, %r77, %r78;
	// end inline asm
	setp.gt.s32 	%p20, %r53, 23;
	mov.b32 	%f248, %r69;
	add.f32 	%f249, %f247, %f248;
	selp.f32 	%f250, %f247, %f249, %p20;
	mov.b32 	%r75, %f250;
	mov.b32 	%r76, 16;
	// begin inline asm
	shfl.sync.down.b32 %r74, %r75, %r76, %r77, %r78;
	// end inline asm
	setp.gt.s32 	%p21, %r53, 15;
	mov.b32 	%f251, %r74;
	add.f32 	%f39, %f250, %f251;
	selp.f32 	%f436, %f250, %f39, %p21;
	setp.ne.s32 	%p22, %r53, 0;
	@%p22 bra 	$L__BB7_47;
	shr.u32 	%r79, %r24, 3;
	and.b32  	%r80, %r79, 124;
	mov.u32 	%r81, _ZZN3cub18CUB_300001_SM_10006detail6reduce28DeviceReduceSingleTileKernelINS2_10policy_hubIfyN4cuda3std3__44plusIfEEE10Policy1000EN6thrust24THRUST_300001_SM_1000_NS6detail15normal_iteratorINSD_10device_ptrIfEEEEPfyS9_ff27SquaredDistanceFromConstantEEvT0_T1_T2_T3_T4_T6_E12temp_storage;
	add.s32 	%r82, %r81, %r80;
	st.shared.f32 	[%r82+8], %f39;
$L__BB7_47:
	bar.sync 	0;
	setp.ne.s32 	%p23, %r24, 0;
	@%p23 bra 	$L__BB7_49;
	ld.shared.f32 	%f252, [_ZZN3cub18CUB_300001_SM_10006detail6reduce28DeviceReduceSingleTileKernelINS2_10policy_hubIfyN4cuda3std3__44plusIfEEE10Policy1000EN6thrust24THRUST_300001_SM_1000_NS6detail15normal_iteratorINSD_10device_ptrIfEEEEPfyS9_ff27SquaredDistanceFromConstantEEvT0_T1_T2_T3_T4_T6_E12temp_storage+12];
	add.f32 	%f253, %f436, %f252;
	ld.shared.f32 	%f254, [_ZZN3cub18CUB_300001_SM_10006detail6reduce28DeviceReduceSingleTileKernelINS2_10policy_hubIfyN4cuda3std3__44plusIfEEE10Policy1000EN6thrust24THRUST_300001_SM_1000_NS6detail15normal_iteratorINSD_10device_ptrIfEEEEPfyS9_ff27SquaredDistanceFromConstantEEvT0_T1_T2_T3_T4_T6_E12temp_storage+16];
	add.f32 	%f255, %f253, %f254;
	ld.shared.f32 	%f256, [_ZZN3cub18CUB_300001_SM_10006detail6reduce28DeviceReduceSingleTileKernelINS2_10policy_hubIfyN4cuda3std3__44plusIfEEE10Policy1000EN6thrust24THRUST_300001_SM_1000_NS6detail15normal_iteratorINSD_10device_ptrIfEEEEPfyS9_ff27SquaredDistanceFromConstantEEvT0_T1_T2_T3_T4_T6_E12temp_storage+20];
	add.f32 	%f257, %f255, %f256;
	ld.shared.f32 	%f258, [_ZZN3cub18CUB_300001_SM_10006detail6reduce28DeviceReduceSingleTileKernelINS2_10policy_hubIfyN4cuda3std3__44plusIfEEE10Policy1000EN6thrust24THRUST_300001_SM_1000_NS6detail15normal_iteratorINSD_10device_ptrIfEEEEPfyS9_ff27SquaredDistanceFromConstantEEvT0_T1_T2_T3_T4_T6_E12temp_storage+24];
	add.f32 	%f259, %f257, %f258;
	ld.shared.f32 	%f260, [_ZZN3cub18CUB_300001_SM_10006detail6reduce28DeviceReduceSingleTileKernelINS2_10policy_hubIfyN4cuda3std3__44plusIfEEE10Policy1000EN6thrust24THRUST_300001_SM_1000_NS6detail15normal_iteratorINSD_10device_ptrIfEEEEPfyS9_ff27SquaredDistanceFromConstantEEvT0_T1_T2_T3_T4_T6_E12temp_storage+28];
	add.f32 	%f261, %f259, %f260;
	ld.shared.f32 	%f262, [_ZZN3cub18CUB_300001_SM_10006detail6reduce28DeviceReduceSingleTileKernelINS2_10policy_hubIfyN4cuda3std3__44plusIfEEE10Policy1000EN6thrust24THRUST_300001_SM_1000_NS6detail15normal_iteratorINSD_10device_ptrIfEEEEPfyS9_ff27SquaredDistanceFromConstantEEvT0_T1_T2_T3_T4_T6_E12temp_storage+32];
	add.f32 	%f263, %f261, %f262;
	ld.shared.f32 	%f264, [_ZZN3cub18CUB_300001_SM_10006detail6reduce28DeviceReduceSingleTileKernelINS2_10policy_hubIfyN4cuda3std3__44plusIfEEE10Policy1000EN6thrust24THRUST_300001_SM_1000_NS6detail15normal_iteratorINSD_10device_ptrIfEEEEPfyS9_ff27SquaredDistanceFromConstantEEvT0_T1_T2_T3_T4_T6_E12temp_storage+36];
	add.f32 	%f436, %f263, %f264;
$L__BB7_49:
	mov.u32 	%r155, %tid.x;
	setp.ne.s32 	%p57, %r155, 0;
	@%p57 bra 	$L__BB7_51;
	add.f32 	%f414, %f43, %f436;
	st.global.f32 	[%rd1], %f414;
$L__BB7_51:
	ret;

}
	// .globl	_ZN3cub18CUB_300001_SM_10006detail6reduce18DeviceReduceKernelINS2_10policy_hubIfyN4cuda3std3__44plusIfEEE10Policy1000EN6thrust24THRUST_300001_SM_1000_NS6detail15normal_iteratorINSD_10device_ptrIfEEEEyS9_f27SquaredDistanceFromConstantEEvT0_PT3_T1_NS0_13GridEvenShareISN_EET2_T4_
.visible .entry _ZN3cub18CUB_300001_SM_10006detail6reduce18DeviceReduceKernelINS2_10policy_hubIfyN4cuda3std3__44plusIfEEE10Policy1000EN6thrust24THRUST_300001_SM_1000_NS6detail15normal_iteratorINSD_10device_ptrIfEEEEyS9_f27SquaredDistanceFromConstantEEvT0_PT3_T1_NS0_13GridEvenShareISN_EET2_T4_(
	.param .align 8 .b8 _ZN3cub18CUB_300001_SM_10006detail6reduce18DeviceReduceKernelINS2_10policy_hubIfyN4cuda3std3__44plusIfEEE10Policy1000EN6thrust24THRUST_300001_SM_1000_NS6detail15normal_iteratorINSD_10device_ptrIfEEEEyS9_f27SquaredDistanceFromConstantEEvT0_PT3_T1_NS0_13GridEvenShareISN_EET2_T4__param_0[8],
	.param .u64 .ptr .align 1 _ZN3cub18CUB_300001_SM_10006detail6reduce18DeviceReduceKernelINS2_10policy_hubIfyN4cuda3std3__44plusIfEEE10Policy1000EN6thrust24THRUST_300001_SM_1000_NS6detail15normal_iteratorINSD_10device_ptrIfEEEEyS9_f27SquaredDistanceFromConstantEEvT0_PT3_T1_NS0_13GridEvenShareISN_EET2_T4__param_1,
	.param .u64 _ZN3cub18CUB_300001_SM_10006detail6reduce18DeviceReduceKernelINS2_10policy_hubIfyN4cuda3std3__44plusIfEEE10Policy1000EN6thrust24THRUST_300001_SM_1000_NS6detail15normal_iteratorINSD_10device_ptrIfEEEEyS9_f27SquaredDistanceFromConstantEEvT0_PT3_T1_NS0_13GridEvenShareISN_EET2_T4__param_2,
	.param .align 8 .b8 _ZN3cub18CUB_300001_SM_10006detail6reduce18DeviceReduceKernelINS2_10policy_hubIfyN4cuda3std3__44plusIfEEE10Policy1000EN6thrust24THRUST_300001_SM_1000_NS6detail15normal_iteratorINSD_10device_ptrIfEEEEyS9_f27SquaredDistanceFromConstantEEvT0_PT3_T1_NS0_13GridEvenShareISN_EET2_T4__param_3[72],
	.param .align 1 .b8 _ZN3cub18CUB_300001_SM_10006detail6reduce18DeviceReduceKernelINS2_10policy_hubIfyN4cuda3std3__44plusIfEEE10Policy1000EN6thrust24THRUST_300001_SM_1000_NS6detail15normal_iteratorINSD_10device_ptrIfEEEEyS9_f27SquaredDistanceFromConstantEEvT0_PT3_T1_NS0_13GridEvenShareISN_EET2_T4__param_4[1],
	.param .align 4 .b8 _ZN3cub18CUB_300001_SM_10006detail6reduce18DeviceReduceKernelINS2_10policy_hubIfyN4cuda3std3__44plusIfEEE10Policy1000EN6thrust24THRUST_300001_SM_1000_NS6detail15normal_iteratorINSD_10device_ptrIfEEEEyS9_f27SquaredDistanceFromConstantEEvT0_PT3_T1_NS0_13GridEvenShareISN_EET2_T4__param_5[4]
)
.maxntid 256
{
	.reg .pred 	%p<57>;
	.reg .b16 	%rs<4>;
	.reg .b32 	%r<205>;
	.reg .b32 	%f<432>;
	.reg .b64 	%rd<74>;
	// demoted variable
	.shared .align 4 .b8 _ZZN3cub18CUB_300001_SM_10006detail6reduce18DeviceReduceKernelINS2_10policy_hubIfyN4cuda3std3__44plusIfEEE10Policy1000EN6thrust24THRUST_300001_SM_1000_NS6detail15normal_iteratorINSD_10device_ptrIfEEEEyS9_f27SquaredDistanceFromConstantEEvT0_PT3_T1_NS0_13GridEvenShareISN_EET2_T4_E12temp_storage[44];
	ld.param.f32 	%f1, [_ZN3cub18CUB_300001_SM_10006detail6reduce18DeviceReduceKernelINS2_10policy_hubIfyN4cuda3std3__44plusIfEEE10Policy1000EN6thrust24THRUST_300001_SM_1000_NS6detail15normal_iteratorINSD_10device_ptrIfEEEEyS9_f27SquaredDistanceFromConstantEEvT0_PT3_T1_NS0_13GridEvenShareISN_EET2_T4__param_5];
	ld.param.u64 	%rd1, [_ZN3cub18CUB_300001_SM_10006detail6reduce18DeviceReduceKernelINS2_10policy_hubIfyN4cuda3std3__44plusIfEEE10Policy1000EN6thrust24THRUST_300001_SM_1000_NS6detail15normal_iteratorINSD_10device_ptrIfEEEEyS9_f27SquaredDistanceFromConstantEEvT0_PT3_T1_NS0_13GridEvenShareISN_EET2_T4__param_3+32];
	ld.param.u32 	%r1, [_ZN3cub18CUB_300001_SM_10006detail6reduce18DeviceReduceKernelINS2_10policy_hubIfyN4cuda3std3__44plusIfEEE10Policy1000EN6thrust24THRUST_300001_SM_1000_NS6detail15normal_iteratorINSD_10device_ptrIfEEEEyS9_f27SquaredDistanceFromConstantEEvT0_PT3_T1_NS0_13GridEvenShareISN_EET2_T4__param_3+40];
	ld.param.u64 	%rd25, [_ZN3cub18CUB_300001_SM_10006detail6reduce18DeviceReduceKernelINS2_10policy_hubIfyN4cuda3std3__44plusIfEEE10Policy1000EN6thrust24THRUST_300001_SM_1000_NS6detail15normal_iteratorINSD_10device_ptrIfEEEEyS9_f27SquaredDistanceFromConstantEEvT0_PT3_T1_NS0_13GridEvenShareISN_EET2_T4__param_0];
	ld.param.u64 	%rd24, [_ZN3cub18CUB_300001_SM_10006detail6reduce18DeviceReduceKernelINS2_10policy_hubIfyN4cuda3std3__44plusIfEEE10Policy1000EN6thrust24THRUST_300001_SM_1000_NS6detail15normal_iteratorINSD_10device_ptrIfEEEEyS9_f27SquaredDistanceFromConstantEEvT0_PT3_T1_NS0_13GridEvenShareISN_EET2_T4__param_1];
	cvta.to.global.u64 	%rd2, %rd25;
	mov.u32 	%r2, %ctaid.x;
	shl.b32 	%r50, %r1, 12;
	cvt.s64.s32 	%rd3, %r50;
	shl.b32 	%r51, %r2, 12;
	cvt.u64.u32 	%rd4, %r51;
	sub.s64 	%rd5, %rd1, %rd4;
	setp.gt.u64 	%p1, %rd5, 4095;
	@%p1 bra 	$L__BB8_25;
	cvt.u32.u64 	%r111, %rd4;
	cvt.u32.u64 	%r3, %rd1;
	sub.s32 	%r4, %r3, %r111;
	mov.u32 	%r5, %tid.x;
	setp.ge.s32 	%p23, %r5, %r4;
	mov.f32 	%f420, 0f00000000;
	mov.u32 	%r192, %r5;
	@%p23 bra 	$L__BB8_3;
	add.s32 	%r113, %r111, %r5;
	mul.wide.u32 	%rd48, %r113, 4;
	add.s64 	%rd49, %rd2, %rd48;
	ld.global.f32 	%f263, [%rd49];
	sub.f32 	%f264, %f263, %f1;
	mul.f32 	%f420, %f264, %f264;
	add.s32 	%r192, %r5, 256;
$L__BB8_3:
	setp.ge.s32 	%p24, %r192, %r4;
	@%p24 bra 	$L__BB8_16;
	not.b32 	%r115, %r192;
	add.s32 	%r116, %r115, %r3;
	sub.s32 	%r117, %r116, %r111;
	shr.u32 	%r118, %r117, 8;
	add.s32 	%r8, %r118, 1;
	and.b32  	%r9, %r8, 15;
	setp.lt.u32 	%p25, %r117, 3840;
	@%p25 bra 	$L__BB8_7;
	and.b32  	%r119, %r8, 33554416;
	neg.s32 	%r190, %r119;
	mul.wide.u32 	%rd50, %r2, 16384;
	mul.wide.u32 	%rd51, %r192, 4;
	or.b64  	%rd52, %rd50, %rd51;
	add.s64 	%rd53, %rd52, %rd2;
	add.s64 	%rd68, %rd53, 8192;
$L__BB8_6:
	.pragma "nounroll";
	ld.global.f32 	%f266, [%rd68+-8192];
	sub.f32 	%f267, %f266, %f1;
	fma.rn.f32 	%f268, %f267, %f267, %f420;
	ld.global.f32 	%f269, [%rd68+-7168];
	sub.f32 	%f270, %f269, %f1;
	fma.rn.f32 	%f271, %f270, %f270, %f268;
	ld.global.f32 	%f272, [%rd68+-6144];
	sub.f32 	%f273, %f272, %f1;
	fma.rn.f32 	%f274, %f273, %f273, %f271;
	ld.global.f32 	%f275, [%rd68+-5120];
	sub.f32 	%f276, %f275, %f1;
	fma.rn.f32 	%f277, %f276, %f276, %f274;
	ld.global.f32 	%f278, [%rd68+-4096];
	sub.f32 	%f279, %f278, %f1;
	fma.rn.f32 	%f280, %f279, %f279, %f277;
	ld.global.f32 	%f281, [%rd68+-3072];
	sub.f32 	%f282, %f281, %f1;
	fma.rn.f32 	%f283, %f282, %f282, %f280;
	ld.global.f32 	%f284, [%rd68+-2048];
	sub.f32 	%f285, %f284, %f1;
	fma.rn.f32 	%f286, %f285, %f285, %f283;
	ld.global.f32 	%f287, [%rd68+-1024];
	sub.f32 	%f288, %f287, %f1;
	fma.rn.f32 	%f289, %f288, %f288, %f286;
	ld.global.f32 	%f290, [%rd68];
	sub.f32 	%f291, %f290, %f1;
	fma.rn.f32 	%f292, %f291, %f291, %f289;
	ld.global.f32 	%f293, [%rd68+1024];
	sub.f32 	%f294, %f293, %f1;
	fma.rn.f32 	%f295, %f294, %f294, %f292;
	ld.global.f32 	%f296, [%rd68+2048];
	sub.f32 	%f297, %f296, %f1;
	fma.rn.f32 	%f298, %f297, %f297, %f295;
	ld.global.f32 	%f299, [%rd68+3072];
	sub.f32 	%f300, %f299, %f1;
	fma.rn.f32 	%f301, %f300, %f300, %f298;
	ld.global.f32 	%f302, [%rd68+4096];
	sub.f32 	%f303, %f302, %f1;
	fma.rn.f32 	%f304, %f303, %f303, %f301;
	ld.global.f32 	%f305, [%rd68+5120];
	sub.f32 	%f306, %f305, %f1;
	fma.rn.f32 	%f307, %f306, %f306, %f304;
	ld.global.f32 	%f308, [%rd68+6144];
	sub.f32 	%f309, %f308, %f1;
	fma.rn.f32 	%f310, %f309, %f309, %f307;
	ld.global.f32 	%f311, [%rd68+7168];
	sub.f32 	%f312, %f311, %f1;
	fma.rn.f32 	%f420, %f312, %f312, %f310;
	add.s32 	%r192, %r192, 4096;
	add.s32 	%r190, %r190, 16;
	add.s64 	%rd68, %rd68, 16384;
	setp.ne.s32 	%p26, %r190, 0;
	@%p26 bra 	$L__BB8_6;
$L__BB8_7:
	setp.eq.s32 	%p27, %r9, 0;
	@%p27 bra 	$L__BB8_16;
	and.b32  	%r16, %r8, 7;
	setp.lt.u32 	%p28, %r9, 8;
	@%p28 bra 	$L__BB8_10;
	cvt.s64.s32 	%rd54, %r192;
	add.s64 	%rd55, %rd54, %rd4;
	shl.b64 	%rd56, %rd55, 2;
	add.s64 	%rd57, %rd2, %rd56;
	ld.global.f32 	%f314, [%rd57];
	sub.f32 	%f315, %f314, %f1;
	fma.rn.f32 	%f316, %f315, %f315, %f420;
	ld.global.f32 	%f317, [%rd57+1024];
	sub.f32 	%f318, %f317, %f1;
	fma.rn.f32 	%f319, %f318, %f318, %f316;
	ld.global.f32 	%f320, [%rd57+2048];
	sub.f32 	%f321, %f320, %f1;
	fma.rn.f32 	%f322, %f321, %f321, %f319;
	ld.global.f32 	%f323, [%rd57+3072];
	sub.f32 	%f324, %f323, %f1;
	fma.rn.f32 	%f325, %f324, %f324, %f322;
	ld.global.f32 	%f326, [%rd57+4096];
	sub.f32 	%f327, %f326, %f1;
	fma.rn.f32 	%f328, %f327, %f327, %f325;
	ld.global.f32 	%f329, [%rd57+5120];
	sub.f32 	%f330, %f329, %f1;
	fma.rn.f32 	%f331, %f330, %f330, %f328;
	ld.global.f32 	%f332, [%rd57+6144];
	sub.f32 	%f333, %f332, %f1;
	fma.rn.f32 	%f334, %f333, %f333, %f331;
	ld.global.f32 	%f335, [%rd57+7168];
	sub.f32 	%f336, %f335, %f1;
	fma.rn.f32 	%f420, %f336, %f336, %f334;
	add.s32 	%r192, %r192, 2048;
$L__BB8_10:
	setp.eq.s32 	%p29, %r16, 0;
	@%p29 bra 	$L__BB8_16;
	and.b32  	%r19, %r8, 3;
	setp.lt.u32 	%p30, %r16, 4;
	@%p30 bra 	$L__BB8_13;
	cvt.s64.s32 	%rd58, %r192;
	add.s64 	%rd59, %rd58, %rd4;
	shl.b64 	%rd60, %rd59, 2;
	add.s64 	%rd61, %rd2, %rd60;
	ld.global.f32 	%f338, [%rd61];
	sub.f32 	%f339, %f338, %f1;
	fma.rn.f32 	%f340, %f339, %f339, %f420;
	ld.global.f32 	%f341, [%rd61+1024];
	sub.f32 	%f342, %f341, %f1;
	fma.rn.f32 	%f343, %f342, %f342, %f340;
	ld.global.f32 	%f344, [%rd61+2048];
	sub.f32 	%f345, %f344, %f1;
	fma.rn.f32 	%f346, %f345, %f345, %f343;
	ld.global.f32 	%f347, [%rd61+3072];
	sub.f32 	%f348, %f347, %f1;
	fma.rn.f32 	%f420, %f348, %f348, %f346;
	add.s32 	%r192, %r192, 1024;
$L__BB8_13:
	setp.eq.s32 	%p31, %r19, 0;
	@%p31 bra 	$L__BB8_16;
	mul.wide.u32 	%rd62, %r2, 16384;
	add.s64 	%rd9, %rd2, %rd62;
	neg.s32 	%r195, %r19;
$L__BB8_15:
	.pragma "nounroll";
	mul.wide.s32 	%rd63, %r192, 4;
	add.s64 	%rd64, %rd9, %rd63;
	ld.global.f32 	%f349, [%rd64];
	sub.f32 	%f350, %f349, %f1;
	fma.rn.f32 	%f420, %f350, %f350, %f420;
	add.s32 	%r192, %r192, 256;
	add.s32 	%r195, %r195, 1;
	setp.ne.s32 	%p32, %r195, 0;
	@%p32 bra 	$L__BB8_15;
$L__BB8_16:
	setp.lt.s32 	%p33, %r4, 256;
	@%p33 bra 	$L__BB8_21;
	// begin inline asm
	mov.u32 %r158, %laneid;
	// end inline asm
	mov.b32 	%r160, %f420;
	mov.b32 	%r161, 1;
	mov.b32 	%r182, 31;
	mov.b32 	%r183, -1;
	// begin inline asm
	shfl.sync.down.b32 %r159, %r160, %r161, %r182, %r183;
	// end inline asm
	setp.gt.s32 	%p49, %r158, 30;
	mov.b32 	%f385, %r159;
	add.f32 	%f386, %f420, %f385;
	selp.f32 	%f387, %f420, %f386, %p49;
	mov.b32 	%r165, %f387;
	mov.b32 	%r166, 2;
	// begin inline asm
	shfl.sync.down.b32 %r164, %r165, %r166, %r182, %r183;
	// end inline asm
	setp.gt.s32 	%p50, %r158, 29;
	mov.b32 	%f388, %r164;
	add.f32 	%f389, %f387, %f388;
	selp.f32 	%f390, %f387, %f389, %p50;
	mov.b32 	%r170, %f390;
	mov.b32 	%r171, 4;
	// begin inline asm
	shfl.sync.down.b32 %r169, %r170, %r171, %r182, %r183;
	// end inline asm
	setp.gt.s32 	%p51, %r158, 27;
	mov.b32 	%f391, %r169;
	add.f32 	%f392, %f390, %f391;
	selp.f32 	%f393, %f390, %f392, %p51;
	mov.b32 	%r175, %f393;
	mov.b32 	%r176, 8;
	// begin inline asm
	shfl.sync.down.b32 %r174, %r175, %r176, %r182, %r183;
	// end inline asm
	setp.gt.s32 	%p52, %r158, 23;
	mov.b32 	%f394, %r174;
	add.f32 	%f395, %f393, %f394;
	selp.f32 	%f396, %f393, %f395, %p52;
	mov.b32 	%r180, %f396;
	mov.b32 	%r181, 16;
	// begin inline asm
	shfl.sync.down.b32 %r179, %r180, %r181, %r182, %r183;
	// end inline asm
	setp.gt.s32 	%p53, %r158, 15;
	mov.b32 	%f397, %r179;
	add.f32 	%f17, %f396, %f397;
	selp.f32 	%f431, %f396, %f17, %p53;
	setp.ne.s32 	%p54, %r158, 0;
	@%p54 bra 	$L__BB8_19;
	shr.u32 	%r184, %r5, 3;
	and.b32  	%r185, %r184, 124;
	mov.u32 	%r186, _ZZN3cub18CUB_300001_SM_10006detail6reduce18DeviceReduceKernelINS2_10policy_hubIfyN4cuda3std3__44plusIfEEE10Policy1000EN6thrust24THRUST_300001_SM_1000_NS6detail15normal_iteratorINSD_10device_ptrIfEEEEyS9_f27SquaredDistanceFromConstantEEvT0_PT3_T1_NS0_13GridEvenShareISN_EET2_T4_E12temp_storage;
	add.s32 	%r187, %r186, %r185;
	st.shared.f32 	[%r187+8], %f17;
$L__BB8_19:
	bar.sync 	0;
	setp.ne.s32 	%p55, %r5, 0;
	@%p55 bra 	$L__BB8_46;
	ld.shared.f32 	%f398, [_ZZN3cub18CUB_300001_SM_10006detail6reduce18DeviceReduceKernelINS2_10policy_hubIfyN4cuda3std3__44plusIfEEE10Policy1000EN6thrust24THRUST_300001_SM_1000_NS6detail15normal_iteratorINSD_10device_ptrIfEEEEyS9_f27SquaredDistanceFromConstantEEvT0_PT3_T1_NS0_13GridEvenShareISN_EET2_T4_E12temp_storage+12];
	add.f32 	%f399, %f431, %f398;
	ld.shared.f32 	%f400, [_ZZN3cub18CUB_300001_SM_10006detail6reduce18DeviceReduceKernelINS2_10policy_hubIfyN4cuda3std3__44plusIfEEE10Policy1000EN6thrust24THRUST_300001_SM_1000_NS6detail15normal_iteratorINSD_10device_ptrIfEEEEyS9_f27SquaredDistanceFromConstantEEvT0_PT3_T1_NS0_13GridEvenShareISN_EET2_T4_E12temp_storage+16];
	add.f32 	%f401, %f399, %f400;
	ld.shared.f32 	%f402, [_ZZN3cub18CUB_300001_SM_10006detail6reduce18DeviceReduceKernelINS2_10policy_hubIfyN4cuda3std3__44plusIfEEE10Policy1000EN6thrust24THRUST_300001_SM_1000_NS6detail15normal_iteratorINSD_10device_ptrIfEEEEyS9_f27SquaredDistanceFromConstantEEvT0_PT3_T1_NS0_13GridEvenShareISN_EET2_T4_E12temp_storage+20];
	add.f32 	%f403, %f401, %f402;
	ld.shared.f32 	%f404, [_ZZN3cub18CUB_300001_SM_10006detail6reduce18DeviceReduceKernelINS2_10policy_hubIfyN4cuda3std3__44plusIfEEE10Policy1000EN6thrust24THRUST_300001_SM_1000_NS6detail15normal_iteratorINSD_10device_ptrIfEEEEyS9_f27SquaredDistanceFromConstantEEvT0_PT3_T1_NS0_13GridEvenShareISN_EET2_T4_E12temp_storage+24];
	add.f32 	%f405, %f403, %f404;
	ld.shared.f32 	%f406, [_ZZN3cub18CUB_300001_SM_10006detail6reduce18DeviceReduceKernelINS2_10policy_hubIfyN4cuda3std3__44plusIfEEE10Policy1000EN6thrust24THRUST_300001_SM_1000_NS6detail15normal_iteratorINSD_10device_ptrIfEEEEyS9_f27SquaredDistanceFromConstantEEvT0_PT3_T1_NS0_13GridEvenShareISN_EET2_T4_E12temp_storage+28];
	add.f32 	%f407, %f405, %f406;
	ld.shared.f32 	%f408, [_ZZN3cub18CUB_300001_SM_10006detail6reduce18DeviceReduceKernelINS2_10policy_hubIfyN4cuda3std3__44plusIfEEE10Policy1000EN6thrust24THRUST_300001_SM_1000_NS6detail15normal_iteratorINSD_10device_ptrIfEEEEyS9_f27SquaredDistanceFromConstantEEvT0_PT3_T1_NS0_13GridEvenShareISN_EET2_T4_E12temp_storage+32];
	add.f32 	%f409, %f407, %f408;
	ld.shared.f32 	%f410, [_ZZN3cub18CUB_300001_SM_10006detail6reduce18DeviceReduceKernelINS2_10policy_hubIfyN4cuda3std3__44plusIfEEE10Policy1000EN6thrust24THRUST_300001_SM_1000_NS6detail15normal_iteratorINSD_10device_ptrIfEEEEyS9_f27SquaredDistanceFromConstantEEvT0_PT3_T1_NS0_13GridEvenShareISN_EET2_T4_E12temp_storage+36];
	add.f32 	%f431, %f409, %f410;
	bra.uni 	$L__BB8_46;
$L__BB8_21:
	// begin inline asm
	mov.u32 %r120, %laneid;
	// end inline asm
	and.b32  	%r146, %r5, 992;
	add.s32 	%r147, %r146, 32;
	setp.gt.s32 	%p34, %r147, %r4;
	not.b32 	%r148, %r146;
	add.s32 	%r149, %r4, %r148;
	selp.b32 	%r144, %r149, 31, %p34;
	mov.b32 	%r122, %f420;
	mov.b32 	%r123, 1;
	mov.b32 	%r145, -1;
	// begin inline asm
	shfl.sync.down.b32 %r121, %r122, %r123, %r144, %r145;
	// end inline asm
	setp.lt.s32 	%p35, %r120, %r144;
	mov.b32 	%f351, %r121;
	add.f32 	%f352, %f420, %f351;
	selp.f32 	%f353, %f352, %f420, %p35;
	mov.b32 	%r127, %f353;
	mov.b32 	%r128, 2;
	// begin inline asm
	shfl.sync.down.b32 %r126, %r127, %r128, %r144, %r145;
	// end inline asm
	add.s32 	%r150, %r120, 2;
	setp.gt.s32 	%p36, %r150, %r144;
	mov.b32 	%f354, %r126;
	add.f32 	%f355, %f353, %f354;
	selp.f32 	%f356, %f353, %f355, %p36;
	mov.b32 	%r132, %f356;
	mov.b32 	%r133, 4;
	// begin inline asm
	shfl.sync.down.b32 %r131, %r132, %r133, %r144, %r145;
	// end inline asm
	add.s32 	%r151, %r120, 4;
	setp.gt.s32 	%p37, %r151, %r144;
	mov.b32 	%f357, %r131;
	add.f32 	%f358, %f356, %f357;
	selp.f32 	%f359, %f356, %f358, %p37;
	mov.b32 	%r137, %f359;
	mov.b32 	%r138, 8;
	// begin inline asm
	shfl.sync.down.b32 %r136, %r137, %r138, %r144, %r145;
	// end inline asm
	add.s32 	%r152, %r120, 8;
	setp.gt.s32 	%p38, %r152, %r144;
	mov.b32 	%f360, %r136;
	add.f32 	%f361, %f359, %f360;
	selp.f32 	%f362, %f359, %f361, %p38;
	mov.b32 	%r142, %f362;
	mov.b32 	%r143, 16;
	// begin inline asm
	shfl.sync.down.b32 %r141, %r142, %r143, %r144, %r145;
	// end inline asm
	add.s32 	%r153, %r120, 16;
	setp.gt.s32 	%p39, %r153, %r144;
	mov.b32 	%f363, %r141;
	add.f32 	%f364, %f362, %f363;
	selp.f32 	%f431, %f362, %f364, %p39;
	setp.ne.s32 	%p40, %r120, 0;
	@%p40 bra 	$L__BB8_23;
	shr.u32 	%r154, %r5, 3;
	and.b32  	%r155, %r154, 124;
	mov.u32 	%r156, _ZZN3cub18CUB_300001_SM_10006detail6reduce18DeviceReduceKernelINS2_10policy_hubIfyN4cuda3std3__44plusIfEEE10Policy1000EN6thrust24THRUST_300001_SM_1000_NS6detail15normal_iteratorINSD_10device_ptrIfEEEEyS9_f27SquaredDistanceFromConstantEEvT0_PT3_T1_NS0_13GridEvenShareISN_EET2_T4_E12temp_storage;
	add.s32 	%r157, %r156, %r155;
	st.shared.f32 	[%r157+8], %f431;
$L__BB8_23:
	bar.sync 	0;
	setp.ne.s32 	%p41, %r5, 0;
	@%p41 bra 	$L__BB8_46;
	setp.gt.s32 	%p42, %r4, 32;
	ld.shared.f32 	%f365, [_ZZN3cub18CUB_300001_SM_10006detail6reduce18DeviceReduceKernelINS2_10policy_hubIfyN4cuda3std3__44plusIfEEE10Policy1000EN6thrust24THRUST_300001_SM_1000_NS6detail15normal_iteratorINSD_10device_ptrIfEEEEyS9_f27SquaredDistanceFromConstantEEvT0_PT3_T1_NS0_13GridEvenShareISN_EET2_T4_E12temp_storage+12];
	add.f32 	%f366, %f431, %f365;
	selp.f32 	%f367, %f366, %f431, %p42;
	setp.gt.s32 	%p43, %r4, 64;
	ld.shared.f32 	%f368, [_ZZN3cub18CUB_300001_SM_10006detail6reduce18DeviceReduceKernelINS2_10policy_hubIfyN4cuda3std3__44plusIfEEE10Policy1000EN6thrust24THRUST_300001_SM_1000_NS6detail15normal_iteratorINSD_10device_ptrIfEEEEyS9_f27SquaredDistanceFromConstantEEvT0_PT3_T1_NS0_13GridEvenShareISN_EET2_T4_E12temp_storage+16];
	add.f32 	%f369, %f368, %f367;
	selp.f32 	%f370, %f369, %f367, %p43;
	setp.gt.s32 	%p44, %r4, 96;
	ld.shared.f32 	%f371, [_ZZN3cub18CUB_300001_SM_10006detail6reduce18DeviceReduceKernelINS2_10policy_hubIfyN4cuda3std3__44plusIfEEE10Policy1000EN6thrust24THRUST_300001_SM_1000_NS6detail15normal_iteratorINSD_10device_ptrIfEEEEyS9_f27SquaredDistanceFromConstantEEvT0_PT3_T1_NS0_13GridEvenShareISN_EET2_T4_E12temp_storage+20];
	add.f32 	%f372, %f371, %f370;
	selp.f32 	%f373, %f372, %f370, %p44;
	setp.gt.s32 	%p45, %r4, 128;
	ld.shared.f32 	%f374, [_ZZN3cub18CUB_300001_SM_10006detail6reduce18DeviceReduceKernelINS2_10policy_hubIfyN4cuda3std3__44plusIfEEE10Policy1000EN6thrust24THRUST_300001_SM_1000_NS6detail15normal_iteratorINSD_10device_ptrIfEEEEyS9_f27SquaredDistanceFromConstantEEvT0_PT3_T1_NS0_13GridEvenShareISN_EET2_T4_E12temp_storage+24];
	add.f32 	%f375, %f374, %f373;
	selp.f32 	%f376, %f375, %f373, %p45;
	setp.gt.s32 	%p46, %r4, 160;
	ld.shared.f32 	%f377, [_ZZN3cub18CUB_300001_SM_10006detail6reduce18DeviceReduceKernelINS2_10policy_hubIfyN4cuda3std3__44plusIfEEE10Policy1000EN6thrust24THRUST_300001_SM_1000_NS6detail15normal_iteratorINSD_10device_ptrIfEEEEyS9_f27SquaredDistanceFromConstantEEvT0_PT3_T1_NS0_13GridEvenShareISN_EET2_T4_E12temp_storage+28];
	add.f32 	%f378, %f377, %f376;
	selp.f32 	%f379, %f378, %f376, %p46;
	setp.gt.s32 	%p47, %r4, 192;
	ld.shared.f32 	%f380, [_ZZN3cub18CUB_300001_SM_10006detail6reduce18DeviceReduceKernelINS2_10policy_hubIfyN4cuda3std3__44plusIfEEE10Policy1000EN6thrust24THRUST_300001_SM_1000_NS6detail15normal_iteratorINSD_10device_ptrIfEEEEyS9_f27SquaredDistanceFromConstantEEvT0_PT3_T1_NS0_13GridEvenShareISN_EET2_T4_E12temp_storage+32];
	add.f32 	%f381, %f380, %f379;
	selp.f32 	%f382, %f381, %f379, %p47;
	setp.gt.s32 	%p48, %r4, 224;
	ld.shared.f32 	%f383, [_ZZN3cub18CUB_300001_SM_10006detail6reduce18DeviceReduceKernelINS2_10policy_hubIfyN4cuda3std3__44plusIfEEE10Policy1000EN6thrust24THRUST_300001_SM_1000_NS6detail15normal_iteratorINSD_10device_ptrIfEEEEyS9_f27SquaredDistanceFromConstantEEvT0_PT3_T1_NS0_13GridEvenShareISN_EET2_T4_E12temp_storage+36];
	add.f32 	%f384, %f383, %f382;
	selp.f32 	%f431, %f384, %f382, %p48;
	bra.uni 	$L__BB8_46;
$L__BB8_25:
	cvt.u32.u64 	%r52, %rd4;
	mov.u32 	%r27, %tid.x;
	add.s32 	%r53, %r27, %r52;
	mul.wide.u32 	%rd26, %r53, 4;
	add.s64 	%rd27, %rd2, %rd26;
	ld.global.f32 	%f42, [%rd27];
	sub.f32 	%f43, %f42, %f1;
	ld.global.f32 	%f44, [%rd27+1024];
	sub.f32 	%f45, %f44, %f1;
	mul.f32 	%f46, %f45, %f45;
	ld.global.f32 	%f47, [%rd27+2048];
	sub.f32 	%f48, %f47, %f1;
	ld.global.f32 	%f49, [%rd27+3072];
	sub.f32 	%f50, %f49, %f1;
	mul.f32 	%f51, %f50, %f50;
	ld.global.f32 	%f52, [%rd27+4096];
	sub.f32 	%f53, %f52, %f1;
	ld.global.f32 	%f54, [%rd27+5120];
	sub.f32 	%f55, %f54, %f1;
	mul.f32 	%f56, %f55, %f55;
	ld.global.f32 	%f57, [%rd27+6144];
	sub.f32 	%f58, %f57, %f1;
	ld.global.f32 	%f59, [%rd27+7168];
	sub.f32 	%f60, %f59, %f1;
	mul.f32 	%f61, %f60, %f60;
	ld.global.f32 	%f62, [%rd27+8192];
	sub.f32 	%f63, %f62, %f1;
	ld.global.f32 	%f64, [%rd27+9216];
	sub.f32 	%f65, %f64, %f1;
	mul.f32 	%f66, %f65, %f65;
	ld.global.f32 	%f67, [%rd27+10240];
	sub.f32 	%f68, %f67, %f1;
	ld.global.f32 	%f69, [%rd27+11264];
	sub.f32 	%f70, %f69, %f1;
	mul.f32 	%f71, %f70, %f70;
	ld.global.f32 	%f72, [%rd27+12288];
	sub.f32 	%f73, %f72, %f1;
	ld.global.f32 	%f74, [%rd27+13312];
	sub.f32 	%f75, %f74, %f1;
	mul.f32 	%f76, %f75, %f75;
	ld.global.f32 	%f77, [%rd27+14336];
	sub.f32 	%f78, %f77, %f1;
	ld.global.f32 	%f79, [%rd27+15360];
	sub.f32 	%f80, %f79, %f1;
	mul.f32 	%f81, %f80, %f80;
	fma.rn.f32 	%f82, %f43, %f43, %f46;
	fma.rn.f32 	%f83, %f48, %f48, %f51;
	fma.rn.f32 	%f84, %f53, %f53, %f56;
	fma.rn.f32 	%f85, %f58, %f58, %f61;
	fma.rn.f32 	%f86, %f63, %f63, %f66;
	fma.rn.f32 	%f87, %f68, %f68, %f71;
	fma.rn.f32 	%f88, %f73, %f73, %f76;
	fma.rn.f32 	%f89, %f78, %f78, %f81;
	add.f32 	%f90, %f82, %f83;
	add.f32 	%f91, %f84, %f85;
	add.f32 	%f92, %f86, %f87;
	add.f32 	%f93, %f88, %f89;
	add.f32 	%f94, %f90, %f91;
	add.f32 	%f95, %f92, %f93;
	add.f32 	%f430, %f94, %f95;
	setp.lt.u64 	%p2, %rd5, %rd3;
	@%p2 bra 	$L__BB8_42;
	cvt.u32.u64 	%r55, %rd3;
	cvt.u64.u32 	%rd10, %r27;
	add.s64 	%rd70, %rd4, %rd3;
	cvt.u32.u64 	%r28, %rd1;
	not.b32 	%r57, %r27;
	add.s32 	%r58, %r57, %r28;
	sub.s32 	%r59, %r58, %r55;
	sub.s32 	%r197, %r59, %r52;
	add.s64 	%rd28, %rd70, %rd10;
	shl.b64 	%rd29, %rd28, 2;
	add.s64 	%rd30, %rd29, %rd2;
	add.s64 	%rd69, %rd30, 8192;
	mov.b32 	%r198, 0;
	mov.u64 	%rd71, %rd4;
$L__BB8_27:
	add.s64 	%rd71, %rd71, %rd3;
	add.s64 	%rd31, %rd1, -4096;
	setp.gt.u64 	%p3, %rd71, %rd31;
	@%p3 bra 	$L__BB8_29;
	cvt.u32.u64 	%r60, %rd3;
	add.s64 	%rd32, %rd71, %rd10;
	shl.b64 	%rd33, %rd32, 2;
	add.s64 	%rd34, %rd2, %rd33;
	ld.global.f32 	%f96, [%rd34];
	sub.f32 	%f97, %f96, %f1;
	ld.global.f32 	%f98, [%rd34+1024];
	sub.f32 	%f99, %f98, %f1;
	ld.global.f32 	%f100, [%rd34+2048];
	sub.f32 	%f101, %f100, %f1;
	mul.f32 	%f102, %f101, %f101;
	ld.global.f32 	%f103, [%rd34+3072];
	sub.f32 	%f104, %f103, %f1;
	ld.global.f32 	%f105, [%rd34+4096];
	sub.f32 	%f106, %f105, %f1;
	mul.f32 	%f107, %f106, %f106;
	ld.global.f32 	%f108, [%rd34+5120];
	sub.f32 	%f109, %f108, %f1;
	ld.global.f32 	%f110, [%rd34+6144];
	sub.f32 	%f111, %f110, %f1;
	mul.f32 	%f112, %f111, %f111;
	ld.global.f32 	%f113, [%rd34+7168];
	sub.f32 	%f114, %f113, %f1;
	ld.global.f32 	%f115, [%rd34+8192];
	sub.f32 	%f116, %f115, %f1;
	mul.f32 	%f117, %f116, %f116;
	ld.global.f32 	%f118, [%rd34+9216];
	sub.f32 	%f119, %f118, %f1;
	ld.global.f32 	%f120, [%rd34+10240];
	sub.f32 	%f121, %f120, %f1;
	mul.f32 	%f122, %f121, %f121;
	ld.global.f32 	%f123, [%rd34+11264];
	sub.f32 	%f124, %f123, %f1;
	ld.global.f32 	%f125, [%rd34+12288];
	sub.f32 	%f126, %f125, %f1;
	mul.f32 	%f127, %f126, %f126;
	ld.global.f32 	%f128, [%rd34+13312];
	sub.f32 	%f129, %f128, %f1;
	ld.global.f32 	%f130, [%rd34+14336];
	sub.f32 	%f131, %f130, %f1;
	mul.f32 	%f132, %f131, %f131;
	ld.global.f32 	%f133, [%rd34+15360];
	sub.f32 	%f134, %f133, %f1;
	fma.rn.f32 	%f135, %f97, %f97, %f430;
	fma.rn.f32 	%f136, %f99, %f99, %f102;
	fma.rn.f32 	%f137, %f104, %f104, %f107;
	fma.rn.f32 	%f138, %f109, %f109, %f112;
	fma.rn.f32 	%f139, %f114, %f114, %f117;
	fma.rn.f32 	%f140, %f119, %f119, %f122;
	fma.rn.f32 	%f141, %f124, %f124, %f127;
	fma.rn.f32 	%f142, %f129, %f129, %f132;
	add.f32 	%f143, %f135, %f136;
	add.f32 	%f144, %f137, %f138;
	add.f32 	%f145, %f139, %f140;
	add.f32 	%f146, %f141, %f142;
	add.f32 	%f147, %f143, %f144;
	add.f32 	%f148, %f145, %f146;
	add.f32 	%f149, %f147, %f148;
	fma.rn.f32 	%f430, %f134, %f134, %f149;
	sub.s64 	%rd35, %rd1, %rd71;
	setp.lt.u64 	%p4, %rd35, %rd3;
	add.s32 	%r198, %r198, 1;
	add.s64 	%rd70, %rd70, %rd3;
	sub.s32 	%r197, %r197, %r60;
	shl.b64 	%rd36, %rd3, 2;
	add.s64 	%rd69, %rd69, %rd36;
	@%p4 bra 	$L__BB8_42;
	bra.uni 	$L__BB8_27;
$L__BB8_29:
	setp.le.u64 	%p5, %rd1, %rd71;
	cvt.u32.u64 	%r61, %rd71;
	cvt.u32.u64 	%r62, %rd1;
	sub.s32 	%r63, %r62, %r61;
	setp.ge.s32 	%p6, %r27, %r63;
	or.pred  	%p7, %p5, %p6;
	@%p7 bra 	$L__BB8_42;
	cvt.u32.u64 	%r65, %rd3;
	cvt.u32.u64 	%r66, %rd4;
	not.b32 	%r67, %r27;
	add.s32 	%r68, %r67, %r28;
	add.s32 	%r69, %r65, %r66;
	sub.s32 	%r70, %r68, %r69;
	mul.lo.s32 	%r71, %r1, %r198;
	shl.b32 	%r72, %r71, 12;
	sub.s32 	%r73, %r70, %r72;
	shr.u32 	%r74, %r73, 8;
	add.s32 	%r34, %r74, 1;
	and.b32  	%r35, %r34, 15;
	setp.lt.u32 	%p8, %r73, 3840;
	mov.u32 	%r201, %r27;
	@%p8 bra 	$L__BB8_33;
	shr.u32 	%r75, %r197, 8;
	add.s32 	%r76, %r75, 1;
	and.b32  	%r77, %r76, 33554416;
	neg.s32 	%r199, %r77;
	mov.u32 	%r201, %r27;
$L__BB8_32:
	.pragma "nounroll";
	ld.global.f32 	%f151, [%rd69+-8192];
	sub.f32 	%f152, %f151, %f1;
	fma.rn.f32 	%f153, %f152, %f152, %f430;
	ld.global.f32 	%f154, [%rd69+-7168];
	sub.f32 	%f155, %f154, %f1;
	fma.rn.f32 	%f156, %f155, %f155, %f153;
	ld.global.f32 	%f157, [%rd69+-6144];
	sub.f32 	%f158, %f157, %f1;
	fma.rn.f32 	%f159, %f158, %f158, %f156;
	ld.global.f32 	%f160, [%rd69+-5120];
	sub.f32 	%f161, %f160, %f1;
	fma.rn.f32 	%f162, %f161, %f161, %f159;
	ld.global.f32 	%f163, [%rd69+-4096];
	sub.f32 	%f164, %f163, %f1;
	fma.rn.f32 	%f165, %f164, %f164, %f162;
	ld.global.f32 	%f166, [%rd69+-3072];
	sub.f32 	%f167, %f166, %f1;
	fma.rn.f32 	%f168, %f167, %f167, %f165;
	ld.global.f32 	%f169, [%rd69+-2048];
	sub.f32 	%f170, %f169, %f1;
	fma.rn.f32 	%f171, %f170, %f170, %f168;
	ld.global.f32 	%f172, [%rd69+-1024];
	sub.f32 	%f173, %f172, %f1;
	fma.rn.f32 	%f174, %f173, %f173, %f171;
	ld.global.f32 	%f175, [%rd69];
	sub.f32 	%f176, %f175, %f1;
	fma.rn.f32 	%f177, %f176, %f176, %f174;
	ld.global.f32 	%f178, [%rd69+1024];
	sub.f32 	%f179, %f178, %f1;
	fma.rn.f32 	%f180, %f179, %f179, %f177;
	ld.global.f32 	%f181, [%rd69+2048];
	sub.f32 	%f182, %f181, %f1;
	fma.rn.f32 	%f183, %f182, %f182, %f180;
	ld.global.f32 	%f184, [%rd69+3072];
	sub.f32 	%f185, %f184, %f1;
	fma.rn.f32 	%f186, %f185, %f185, %f183;
	ld.global.f32 	%f187, [%rd69+4096];
	sub.f32 	%f188, %f187, %f1;
	fma.rn.f32 	%f189, %f188, %f188, %f186;
	ld.global.f32 	%f190, [%rd69+5120];
	sub.f32 	%f191, %f190, %f1;
	fma.rn.f32 	%f192, %f191, %f191, %f189;
	ld.global.f32 	%f193, [%rd69+6144];
	sub.f32 	%f194, %f193, %f1;
	fma.rn.f32 	%f195, %f194, %f194, %f192;
	ld.global.f32 	%f196, [%rd69+7168];
	sub.f32 	%f197, %f196, %f1;
	fma.rn.f32 	%f430, %f197, %f197, %f195;
	add.s32 	%r201, %r201, 4096;
	add.s32 	%r199, %r199, 16;
	add.s64 	%rd69, %rd69, 16384;
	setp.ne.s32 	%p9, %r199, 0;
	@%p9 bra 	$L__BB8_32;
$L__BB8_33:
	setp.eq.s32 	%p10, %r35, 0;
	@%p10 bra 	$L__BB8_42;
	and.b32  	%r42, %r34, 7;
	setp.lt.u32 	%p11, %r35, 8;
	@%p11 bra 	$L__BB8_36;
	cvt.u64.u32 	%rd37, %r201;
	add.s64 	%rd38, %rd71, %rd37;
	shl.b64 	%rd39, %rd38, 2;
	add.s64 	%rd40, %rd2, %rd39;
	ld.global.f32 	%f199, [%rd40];
	sub.f32 	%f200, %f199, %f1;
	fma.rn.f32 	%f201, %f200, %f200, %f430;
	ld.global.f32 	%f202, [%rd40+1024];
	sub.f32 	%f203, %f202, %f1;
	fma.rn.f32 	%f204, %f203, %f203, %f201;
	ld.global.f32 	%f205, [%rd40+2048];
	sub.f32 	%f206, %f205, %f1;
	fma.rn.f32 	%f207, %f206, %f206, %f204;
	ld.global.f32 	%f208, [%rd40+3072];
	sub.f32 	%f209, %f208, %f1;
	fma.rn.f32 	%f210, %f209, %f209, %f207;
	ld.global.f32 	%f211, [%rd40+4096];
	sub.f32 	%f212, %f211, %f1;
	fma.rn.f32 	%f213, %f212, %f212, %f210;
	ld.global.f32 	%f214, [%rd40+5120];
	sub.f32 	%f215, %f214, %f1;
	fma.rn.f32 	%f216, %f215, %f215, %f213;
	ld.global.f32 	%f217, [%rd40+6144];
	sub.f32 	%f218, %f217, %f1;
	fma.rn.f32 	%f219, %f218, %f218, %f216;
	ld.global.f32 	%f220, [%rd40+7168];
	sub.f32 	%f221, %f220, %f1;
	fma.rn.f32 	%f430, %f221, %f221, %f219;
	add.s32 	%r201, %r201, 2048;
$L__BB8_36:
	setp.eq.s32 	%p12, %r42, 0;
	@%p12 bra 	$L__BB8_42;
	setp.lt.u32 	%p13, %r42, 4;
	@%p13 bra 	$L__BB8_39;
	cvt.u64.u32 	%rd41, %r201;
	add.s64 	%rd42, %rd71, %rd41;
	shl.b64 	%rd43, %rd42, 2;
	add.s64 	%rd44, %rd2, %rd43;
	ld.global.f32 	%f223, [%rd44];
	sub.f32 	%f224, %f223, %f1;
	fma.rn.f32 	%f225, %f224, %f224, %f430;
	ld.global.f32 	%f226, [%rd44+1024];
	sub.f32 	%f227, %f226, %f1;
	fma.rn.f32 	%f228, %f227, %f227, %f225;
	ld.global.f32 	%f229, [%rd44+2048];
	sub.f32 	%f230, %f229, %f1;
	fma.rn.f32 	%f231, %f230, %f230, %f228;
	ld.global.f32 	%f232, [%rd44+3072];
	sub.f32 	%f233, %f232, %f1;
	fma.rn.f32 	%f430, %f233, %f233, %f231;
	add.s32 	%r201, %r201, 1024;
$L__BB8_39:
	and.b32  	%r78, %r34, 3;
	setp.eq.s32 	%p14, %r78, 0;
	@%p14 bra 	$L__BB8_42;
	cvt.u64.u32 	%rd45, %r201;
	add.s64 	%rd46, %rd45, %rd70;
	shl.b64 	%rd47, %rd46, 2;
	add.s64 	%rd73, %rd2, %rd47;
	cvt.u16.u32 	%rs1, %r197;
	shr.u16 	%rs2, %rs1, 8;
	add.s16 	%rs3, %rs2, 1;
	cvt.u32.u16 	%r79, %rs3;
	and.b32  	%r80, %r79, 3;
	neg.s32 	%r204, %r80;
$L__BB8_41:
	.pragma "nounroll";
	ld.global.f32 	%f234, [%rd73];
	sub.f32 	%f235, %f234, %f1;
	fma.rn.f32 	%f430, %f235, %f235, %f430;
	add.s64 	%rd73, %rd73, 1024;
	add.s32 	%r204, %r204, 1;
	setp.ne.s32 	%p15, %r204, 0;
	@%p15 bra 	$L__BB8_41;
$L__BB8_42:
	// begin inline asm
	mov.u32 %r81, %laneid;
	// end inline asm
	mov.b32 	%r83, %f430;
	mov.b32 	%r84, 1;
	mov.b32 	%r105, 31;
	mov.b32 	%r106, -1;
	// begin inline asm
	shfl.sync.down.b32 %r82, %r83, %r84, %r105, %r106;
	// end inline asm
	setp.gt.s32 	%p16, %r81, 30;
	mov.b32 	%f236, %r82;
	add.f32 	%f237, %f430, %f236;
	selp.f32 	%f238, %f430, %f237, %p16;
	mov.b32 	%r88, %f238;
	mov.b32 	%r89, 2;
	// begin inline asm
	shfl.sync.down.b32 %r87, %r88, %r89, %r105, %r106;
	// end inline asm
	setp.gt.s32 	%p17, %r81, 29;
	mov.b32 	%f239, %r87;
	add.f32 	%f240, %f238, %f239;
	selp.f32 	%f241, %f238, %f240, %p17;
	mov.b32 	%r93, %f241;
	mov.b32 	%r94, 4;
	// begin inline asm
	shfl.sync.down.b32 %r92, %r93, %r94, %r105, %r106;
	// end inline asm
	setp.gt.s32 	%p18, %r81, 27;
	mov.b32 	%f242, %r92;
	add.f32 	%f243, %f241, %f242;
	selp.f32 	%f244, %f241, %f243, %p18;
	mov.b32 	%r98, %f244;
	mov.b32 	%r99, 8;
	// begin inline asm
	shfl.sync.down.b32 %r97, %r98, %r99, %r105, %r106;
	// end inline asm
	setp.gt.s32 	%p19, %r81, 23;
	mov.b32 	%f245, %r97;
	add.f32 	%f246, %f244, %f245;
	selp.f32 	%f247, %f244, %f246, %p19;
	mov.b32 	%r103, %f247;
	mov.b32 	%r104, 16;
	// begin inline asm
	shfl.sync.down.b32 %r102, %r103, %r104, %r105, %r106;
	// end inline asm
	setp.gt.s32 	%p20, %r81, 15;
	mov.b32 	%f248, %r102;
	add.f32 	%f38, %f247, %f248;
	selp.f32 	%f431, %f247, %f38, %p20;
	setp.ne.s32 	%p21, %r81, 0;
	@%p21 bra 	$L__BB8_44;
	shr.u32 	%r107, %r27, 3;
	and.b32  	%r108, %r107, 124;
	mov.u32 	%r109, _ZZN3cub18CUB_300001_SM_10006detail6reduce18DeviceReduceKernelINS2_10policy_hubIfyN4cuda3std3__44plusIfEEE10Policy1000EN6thrust24THRUST_300001_SM_1000_NS6detail15normal_iteratorINSD_10device_ptrIfEEEEyS9_f27SquaredDistanceFromConstantEEvT0_PT3_T1_NS0_13GridEvenShareISN_EET2_T4_E12temp_storage;
	add.s32 	%r110, %r109, %r108;
	st.shared.f32 	[%r110+8], %f38;
$L__BB8_44:
	bar.sync 	0;
	setp.ne.s32 	%p22, %r27, 0;
	@%p22 bra 	$L__BB8_46;
	ld.shared.f32 	%f249, [_ZZN3cub18CUB_300001_SM_10006detail6reduce18DeviceReduceKernelINS2_10policy_hubIfyN4cuda3std3__44plusIfEEE10Policy1000EN6thrust24THRUST_300001_SM_1000_NS6detail15normal_iteratorINSD_10device_ptrIfEEEEyS9_f27SquaredDistanceFromConstantEEvT0_PT3_T1_NS0_13GridEvenShareISN_EET2_T4_E12temp_storage+12];
	add.f32 	%f250, %f431, %f249;
	ld.shared.f32 	%f251, [_ZZN3cub18CUB_300001_SM_10006detail6reduce18DeviceReduceKernelINS2_10policy_hubIfyN4cuda3std3__44plusIfEEE10Policy1000EN6thrust24THRUST_300001_SM_1000_NS6detail15normal_iteratorINSD_10device_ptrIfEEEEyS9_f27SquaredDistanceFromConstantEEvT0_PT3_T1_NS0_13GridEvenShareISN_EET2_T4_E12temp_storage+16];
	add.f32 	%f252, %f250, %f251;
	ld.shared.f32 	%f253, [_ZZN3cub18CUB_300001_SM_10006detail6reduce18DeviceReduceKernelINS2_10policy_hubIfyN4cuda3std3__44plusIfEEE10Policy1000EN6thrust24THRUST_300001_SM_1000_NS6detail15normal_iteratorINSD_10device_ptrIfEEEEyS9_f27SquaredDistanceFromConstantEEvT0_PT3_T1_NS0_13GridEvenShareISN_EET2_T4_E12temp_storage+20];
	add.f32 	%f254, %f252, %f253;
	ld.shared.f32 	%f255, [_ZZN3cub18CUB_300001_SM_10006detail6reduce18DeviceReduceKernelINS2_10policy_hubIfyN4cuda3std3__44plusIfEEE10Policy1000EN6thrust24THRUST_300001_SM_1000_NS6detail15normal_iteratorINSD_10device_ptrIfEEEEyS9_f27SquaredDistanceFromConstantEEvT0_PT3_T1_NS0_13GridEvenShareISN_EET2_T4_E12temp_storage+24];
	add.f32 	%f256, %f254, %f255;
	ld.shared.f32 	%f257, [_ZZN3cub18CUB_300001_SM_10006detail6reduce18DeviceReduceKernelINS2_10policy_hubIfyN4cuda3std3__44plusIfEEE10Policy1000EN6thrust24THRUST_300001_SM_1000_NS6detail15normal_iteratorINSD_10device_ptrIfEEEEyS9_f27SquaredDistanceFromConstantEEvT0_PT3_T1_NS0_13GridEvenShareISN_EET2_T4_E12temp_storage+28];
	add.f32 	%f258, %f256, %f257;
	ld.shared.f32 	%f259, [_ZZN3cub18CUB_300001_SM_10006detail6reduce18DeviceReduceKernelINS2_10policy_hubIfyN4cuda3std3__44plusIfEEE10Policy1000EN6thrust24THRUST_300001_SM_1000_NS6detail15normal_iteratorINSD_10device_ptrIfEEEEyS9_f27SquaredDistanceFromConstantEEvT0_PT3_T1_NS0_13GridEvenShareISN_EET2_T4_E12temp_storage+32];
	add.f32 	%f260, %f258, %f259;
	ld.shared.f32 	%f261, [_ZZN3cub18CUB_300001_SM_10006detail6reduce18DeviceReduceKernelINS2_10policy_hubIfyN4cuda3std3__44plusIfEEE10Policy1000EN6thrust24THRUST_300001_SM_1000_NS6detail15normal_iteratorINSD_10device_ptrIfEEEEyS9_f27SquaredDistanceFromConstantEEvT0_PT3_T1_NS0_13GridEvenShareISN_EET2_T4_E12temp_storage+36];
	add.f32 	%f431, %f260, %f261;
$L__BB8_46:
	mov.u32 	%r188, %tid.x;
	setp.ne.s32 	%p56, %r188, 0;
	@%p56 bra 	$L__BB8_48;
	cvta.to.global.u64 	%rd65, %rd24;
	mul.wide.u32 	%rd66, %r2, 4;
	add.s64 	%rd67, %rd65, %rd66;
	st.global.f32 	[%rd67], %f431;
$L__BB8_48:
	ret;

}
	// .globl	_ZN3cub18CUB_300001_SM_10006detail6reduce28DeviceReduceSingleTileKernelINS2_10policy_hubIfyN4cuda3std3__44plusIfEEE10Policy1000EPfSC_iS9_ffNS7_10__identityEEEvT0_T1_T2_T3_T4_T6_
.visible .entry _ZN3cub18CUB_300001_SM_10006detail6reduce28DeviceReduceSingleTileKernelINS2_10policy_hubIfyN4cuda3std3__44plusIfEEE10Policy1000EPfSC_iS9_ffNS7_10__identityEEEvT0_T1_T2_T3_T4_T6_(
	.param .u64 .ptr .align 1 _ZN3cub18CUB_300001_SM_10006detail6reduce28DeviceReduceSingleTileKernelINS2_10policy_hubIfyN4cuda3std3__44plusIfEEE10Policy1000EPfSC_iS9_ffNS7_10__identityEEEvT0_T1_T2_T3_T4_T6__param_0,
	.param .u64 .ptr .align 1 _ZN3cub18CUB_300001_SM_10006detail6reduce28DeviceReduceSingleTileKernelINS2_10policy_hubIfyN4cuda3std3__44plusIfEEE10Policy1000EPfSC_iS9_ffNS7_10__identityEEEvT0_T1_T2_T3_T4_T6__param_1,
	.param .u32 _ZN3cub18CUB_300001_SM_10006detail6reduce28DeviceReduceSingleTileKernelINS2_10policy_hubIfyN4cuda3std3__44plusIfEEE10Policy1000EPfSC_iS9_ffNS7_10__identityEEEvT0_T1_T2_T3_T4_T6__param_2,
	.param .align 1 .b8 _ZN3cub18CUB_300001_SM_10006detail6reduce28DeviceReduceSingleTileKernelINS2_10policy_hubIfyN4cuda3std3__44plusIfEEE10Policy1000EPfSC_iS9_ffNS7_10__identityEEEvT0_T1_T2_T3_T4_T6__param_3[1],
	.param .f32 _ZN3cub18CUB_300001_SM_10006detail6reduce28DeviceReduceSingleTileKernelINS2_10policy_hubIfyN4cuda3std3__44plusIfEEE10Policy1000EPfSC_iS9_ffNS7_10__identityEEEvT0_T1_T2_T3_T4_T6__param_4,
	.param .align 1 .b8 _ZN3cub18CUB_300001_SM_10006detail6reduce28DeviceReduceSingleTileKernelINS2_10policy_hubIfyN4cuda3std3__44plusIfEEE10Policy1000EPfSC_iS9_ffNS7_10__identityEEEvT0_T1_T2_T3_T4_T6__param_5[1]
)
.maxntid 256
.minnctapersm 1
{
	.reg .pred 	%p<97>;
	.reg .b32 	%r<407>;
	.reg .b32 	%f<419>;
	.reg .b64 	%rd<125>;
	// demoted variable
	.shared .align 4 .b8 _ZZN3cub18CUB_300001_SM_10006detail6reduce28DeviceReduceSingleTileKernelINS2_10policy_hubIfyN4cuda3std3__44plusIfEEE10Policy1000EPfSC_iS9_ffNS7_10__identityEEEvT0_T1_T2_T3_T4_T6_E12temp_storage[44];
	ld.param.u64 	%rd16, [_ZN3cub18CUB_300001_SM_10006detail6reduce28DeviceReduceSingleTileKernelINS2_10policy_hubIfyN4cuda3std3__44plusIfEEE10Policy1000EPfSC_iS9_ffNS7_10__identityEEEvT0_T1_T2_T3_T4_T6__param_0];
	ld.param.u64 	%rd17, [_ZN3cub18CUB_300001_SM_10006detail6reduce28DeviceReduceSingleTileKernelINS2_10policy_hubIfyN4cuda3std3__44plusIfEEE10Policy1000EPfSC_iS9_ffNS7_10__identityEEEvT0_T1_T2_T3_T4_T6__param_1];
	ld.param.u32 	%r67, [_ZN3cub18CUB_300001_SM_10006detail6reduce28DeviceReduceSingleTileKernelINS2_10policy_hubIfyN4cuda3std3__44plusIfEEE10Policy1000EPfSC_iS9_ffNS7_10__identityEEEvT0_T1_T2_T3_T4_T6__param_2];
	ld.param.f32 	%f58, [_ZN3cub18CUB_300001_SM_10006detail6reduce28DeviceReduceSingleTileKernelINS2_10policy_hubIfyN4cuda3std3__44plusIfEEE10Policy1000EPfSC_iS9_ffNS7_10__identityEEEvT0_T1_T2_T3_T4_T6__param_4];
	cvta.to.global.u64 	%rd1, %rd17;
	setp.ne.s32 	%p1, %r67, 0;
	@%p1 bra 	$L__BB9_3;
	mov.u32 	%r380, %tid.x;
	setp.ne.s32 	%p96, %r380, 0;
	@%p96 bra 	$L__BB9_74;
	st.global.f32 	[%rd1], %f58;
	bra.uni 	$L__BB9_74;
$L__BB9_3:
	and.b64  	%rd18, %rd16, 15;
	setp.ne.s64 	%p2, %rd18, 0;
	@%p2 bra 	$L__BB9_38;
	setp.gt.s32 	%p49, %r67, 4095;
	@%p49 bra 	$L__BB9_22;
	mov.u32 	%r1, %tid.x;
	setp.ge.s32 	%p66, %r1, %r67;
	mov.f32 	%f397, 0f00000000;
	mov.u32 	%r384, %r1;
	@%p66 bra 	$L__BB9_7;
	mul.wide.u32 	%rd113, %r1, 4;
	add.s64 	%rd112, %rd16, %rd113;
	// begin inline asm
	ld.global.nc.u32 %r300, [%rd112];
	// end inline asm
	mov.b32 	%f397, %r300;
	add.s32 	%r384, %r1, 256;
$L__BB9_7:
	setp.ge.s32 	%p67, %r384, %r67;
	@%p67 bra 	$L__BB9_13;
	not.b32 	%r301, %r384;
	add.s32 	%r4, %r67, %r301;
	and.b32  	%r302, %r4, 768;
	setp.eq.s32 	%p68, %r302, 768;
	@%p68 bra 	$L__BB9_11;
	mul.wide.u32 	%rd114, %r384, 4;
	add.s64 	%rd121, %rd16, %rd114;
	shr.u32 	%r303, %r4, 8;
	add.s32 	%r304, %r303, 1;
	and.b32  	%r305, %r304, 3;
	neg.s32 	%r382, %r305;
$L__BB9_10:
	.pragma "nounroll";
	// begin inline asm
	ld.global.nc.u32 %r306, [%rd121];
	// end inline asm
	mov.b32 	%f323, %r306;
	add.f32 	%f397, %f397, %f323;
	add.s32 	%r384, %r384, 256;
	add.s64 	%rd121, %rd121, 1024;
	add.s32 	%r382, %r382, 1;
	setp.ne.s32 	%p69, %r382, 0;
	@%p69 bra 	$L__BB9_10;
$L__BB9_11:
	setp.lt.u32 	%p70, %r4, 768;
	@%p70 bra 	$L__BB9_13;
$L__BB9_12:
	mul.wide.s32 	%rd120, %r384, 4;
	add.s64 	%rd116, %rd16, %rd120;
	// begin inline asm
	ld.global.nc.u32 %r307, [%rd116];
	// end inline asm
	mov.b32 	%f324, %r307;
	add.f32 	%f325, %f397, %f324;
	add.s64 	%rd117, %rd116, 1024;
	// begin inline asm
	ld.global.nc.u32 %r308, [%rd117];
	// end inline asm
	mov.b32 	%f326, %r308;
	add.f32 	%f327, %f325, %f326;
	add.s64 	%rd118, %rd116, 2048;
	// begin inline asm
	ld.global.nc.u32 %r309, [%rd118];
	// end inline asm
	mov.b32 	%f328, %r309;
	add.f32 	%f329, %f327, %f328;
	add.s64 	%rd119, %rd116, 3072;
	// begin inline asm
	ld.global.nc.u32 %r310, [%rd119];
	// end inline asm
	mov.b32 	%f330, %r310;
	add.f32 	%f397, %f329, %f330;
	add.s32 	%r384, %r384, 1024;
	setp.lt.s32 	%p71, %r384, %r67;
	@%p71 bra 	$L__BB9_12;
$L__BB9_13:
	setp.lt.s32 	%p72, %r67, 256;
	@%p72 bra 	$L__BB9_18;
	// begin inline asm
	mov.u32 %r349, %laneid;
	// end inline asm
	mov.b32 	%r351, %f397;
	mov.b32 	%r352, 1;
	mov.b32 	%r373, 31;
	mov.b32 	%r374, -1;
	// begin inline asm
	shfl.sync.down.b32 %r350, %r351, %r352, %r373, %r374;
	// end inline asm
	setp.gt.s32 	%p88, %r349, 30;
	mov.b32 	%f365, %r350;
	add.f32 	%f366, %f397, %f365;
	selp.f32 	%f367, %f397, %f366, %p88;
	mov.b32 	%r356, %f367;
	mov.b32 	%r357, 2;
	// begin inline asm
	shfl.sync.down.b32 %r355, %r356, %r357, %r373, %r374;
	// end inline asm
	setp.gt.s32 	%p89, %r349, 29;
	mov.b32 	%f368, %r355;
	add.f32 	%f369, %f367, %f368;
	selp.f32 	%f370, %f367, %f369, %p89;
	mov.b32 	%r361, %f370;
	mov.b32 	%r362, 4;
	// begin inline asm
	shfl.sync.down.b32 %r360, %r361, %r362, %r373, %r374;
	// end inline asm
	setp.gt.s32 	%p90, %r349, 27;
	mov.b32 	%f371, %r360;
	add.f32 	%f372, %f370, %f371;
	selp.f32 	%f373, %f370, %f372, %p90;
	mov.b32 	%r366, %f373;
	mov.b32 	%r367, 8;
	// begin inline asm
	shfl.sync.down.b32 %r365, %r366, %r367, %r373, %r374;
	// end inline asm
	setp.gt.s32 	%p91, %r349, 23;
	mov.b32 	%f374, %r365;
	add.f32 	%f375, %f373, %f374;
	selp.f32 	%f376, %f373, %f375, %p91;
	mov.b32 	%r371, %f376;
	mov.b32 	%r372, 16;
	// begin inline asm
	shfl.sync.down.b32 %r370, %r371, %r372, %r373, %r374;
	// end inline asm
	setp.gt.s32 	%p92, %r349, 15;
	mov.b32 	%f377, %r370;
	add.f32 	%f10, %f376, %f377;
	selp.f32 	%f418, %f376, %f10, %p92;
	setp.ne.s32 	%p93, %r349, 0;
	@%p93 bra 	$L__BB9_16;
	shr.u32 	%r375, %r1, 3;
	and.b32  	%r376, %r375, 124;
	mov.u32 	%r377, _ZZN3cub18CUB_300001_SM_10006detail6reduce28DeviceReduceSingleTileKernelINS2_10policy_hubIfyN4cuda3std3__44plusIfEEE10Policy1000EPfSC_iS9_ffNS7_10__identityEEEvT0_T1_T2_T3_T4_T6_E12temp_storage;
	add.s32 	%r378, %r377, %r376;
	st.shared.f32 	[%r378+8], %f10;
$L__BB9_16:
	bar.sync 	0;
	setp.ne.s32 	%p94, %r1, 0;
	@%p94 bra 	$L__BB9_72;
	ld.shared.f32 	%f378, [_ZZN3cub18CUB_300001_SM_10006detail6reduce28DeviceReduceSingleTileKernelINS2_10policy_hubIfyN4cuda3std3__44plusIfEEE10Policy1000EPfSC_iS9_ffNS7_10__identityEEEvT0_T1_T2_T3_T4_T6_E12temp_storage+12];
	add.f32 	%f379, %f418, %f378;
	ld.shared.f32 	%f380, [_ZZN3cub18CUB_300001_SM_10006detail6reduce28DeviceReduceSingleTileKernelINS2_10policy_hubIfyN4cuda3std3__44plusIfEEE10Policy1000EPfSC_iS9_ffNS7_10__identityEEEvT0_T1_T2_T3_T4_T6_E12temp_storage+16];
	add.f32 	%f381, %f379, %f380;
	ld.shared.f32 	%f382, [_ZZN3cub18CUB_300001_SM_10006detail6reduce28DeviceReduceSingleTileKernelINS2_10policy_hubIfyN4cuda3std3__44plusIfEEE10Policy1000EPfSC_iS9_ffNS7_10__identityEEEvT0_T1_T2_T3_T4_T6_E12temp_storage+20];
	add.f32 	%f383, %f381, %f382;
	ld.shared.f32 	%f384, [_ZZN3cub18CUB_300001_SM_10006detail6reduce28DeviceReduceSingleTileKernelINS2_10policy_hubIfyN4cuda3std3__44plusIfEEE10Policy1000EPfSC_iS9_ffNS7_10__identityEEEvT0_T1_T2_T3_T4_T6_E12temp_storage+24];
	add.f32 	%f385, %f383, %f384;
	ld.shared.f32 	%f386, [_ZZN3cub18CUB_300001_SM_10006detail6reduce28DeviceReduceSingleTileKernelINS2_10policy_hubIfyN4cuda3std3__44plusIfEEE10Policy1000EPfSC_iS9_ffNS7_10__identityEEEvT0_T1_T2_T3_T4_T6_E12temp_storage+28];
	add.f32 	%f387, %f385, %f386;
	ld.shared.f32 	%f388, [_ZZN3cub18CUB_300001_SM_10006detail6reduce28DeviceReduceSingleTileKernelINS2_10policy_hubIfyN4cuda3std3__44plusIfEEE10Policy1000EPfSC_iS9_ffNS7_10__identityEEEvT0_T1_T2_T3_T4_T6_E12temp_storage+32];
	add.f32 	%f389, %f387, %f388;
	ld.shared.f32 	%f390, [_ZZN3cub18CUB_300001_SM_10006detail6reduce28DeviceReduceSingleTileKernelINS2_10policy_hubIfyN4cuda3std3__44plusIfEEE10Policy1000EPfSC_iS9_ffNS7_10__identityEEEvT0_T1_T2_T3_T4_T6_E12temp_storage+36];
	add.f32 	%f418, %f389, %f390;
	bra.uni 	$L__BB9_72;
$L__BB9_18:
	// begin inline asm
	mov.u32 %r311, %laneid;
	// end inline asm
	and.b32  	%r337, %r1, 992;
	add.s32 	%r338, %r337, 32;
	setp.gt.s32 	%p73, %r338, %r67;
	not.b32 	%r339, %r337;
	add.s32 	%r340, %r67, %r339;
	selp.b32 	%r335, %r340, 31, %p73;
	mov.b32 	%r313, %f397;
	mov.b32 	%r314, 1;
	mov.b32 	%r336, -1;
	// begin inline asm
	shfl.sync.down.b32 %r312, %r313, %r314, %r335, %r336;
	// end inline asm
	setp.lt.s32 	%p74, %r311, %r335;
	mov.b32 	%f331, %r312;
	add.f32 	%f332, %f397, %f331;
	selp.f32 	%f333, %f332, %f397, %p74;
	mov.b32 	%r318, %f333;
	mov.b32 	%r319, 2;
	// begin inline asm
	shfl.sync.down.b32 %r317, %r318, %r319, %r335, %r336;
	// end inline asm
	add.s32 	%r341, %r311, 2;
	setp.gt.s32 	%p75, %r341, %r335;
	mov.b32 	%f334, %r317;
	add.f32 	%f335, %f333, %f334;
	selp.f32 	%f336, %f333, %f335, %p75;
	mov.b32 	%r323, %f336;
	mov.b32 	%r324, 4;
	// begin inline asm
	shfl.sync.down.b32 %r322, %r323, %r324, %r335, %r336;
	// end inline asm
	add.s32 	%r342, %r311, 4;
	setp.gt.s32 	%p76, %r342, %r335;
	mov.b32 	%f337, %r322;
	add.f32 	%f338, %f336, %f337;
	selp.f32 	%f339, %f336, %f338, %p76;
	mov.b32 	%r328, %f339;
	mov.b32 	%r329, 8;
	// begin inline asm
	shfl.sync.down.b32 %r327, %r328, %r329, %r335, %r336;
	// end inline asm
	add.s32 	%r343, %r311, 8;
	setp.gt.s32 	%p77, %r343, %r335;
	mov.b32 	%f340, %r327;
	add.f32 	%f341, %f339, %f340;
	selp.f32 	%f342, %f339, %f341, %p77;
	mov.b32 	%r333, %f342;
	mov.b32 	%r334, 16;
	// begin inline asm
	shfl.sync.down.b32 %r332, %r333, %r334, %r335, %r336;
	// end inline asm
	add.s32 	%r344, %r311, 16;
	setp.gt.s32 	%p78, %r344, %r335;
	mov.b32 	%f343, %r332;
	add.f32 	%f344, %f342, %f343;
	selp.f32 	%f418, %f342, %f344, %p78;
	setp.ne.s32 	%p79, %r311, 0;
	@%p79 bra 	$L__BB9_20;
	shr.u32 	%r345, %r1, 3;
	and.b32  	%r346, %r345, 124;
	mov.u32 	%r347, _ZZN3cub18CUB_300001_SM_10006detail6reduce28DeviceReduceSingleTileKernelINS2_10policy_hubIfyN4cuda3std3__44plusIfEEE10Policy1000EPfSC_iS9_ffNS7_10__identityEEEvT0_T1_T2_T3_T4_T6_E12temp_storage;
	add.s32 	%r348, %r347, %r346;
	st.shared.f32 	[%r348+8], %f418;
$L__BB9_20:
	bar.sync 	0;
	setp.ne.s32 	%p80, %r1, 0;
	@%p80 bra 	$L__BB9_72;
	setp.gt.s32 	%p81, %r67, 32;
	ld.shared.f32 	%f345, [_ZZN3cub18CUB_300001_SM_10006detail6reduce28DeviceReduceSingleTileKernelINS2_10policy_hubIfyN4cuda3std3__44plusIfEEE10Policy1000EPfSC_iS9_ffNS7_10__identityEEEvT0_T1_T2_T3_T4_T6_E12temp_storage+12];
	add.f32 	%f346, %f418, %f345;
	selp.f32 	%f347, %f346, %f418, %p81;
	setp.gt.s32 	%p82, %r67, 64;
	ld.shared.f32 	%f348, [_ZZN3cub18CUB_300001_SM_10006detail6reduce28DeviceReduceSingleTileKernelINS2_10policy_hubIfyN4cuda3std3__44plusIfEEE10Policy1000EPfSC_iS9_ffNS7_10__identityEEEvT0_T1_T2_T3_T4_T6_E12temp_storage+16];
	add.f32 	%f349, %f348, %f347;
	selp.f32 	%f350, %f349, %f347, %p82;
	setp.gt.s32 	%p83, %r67, 96;
	ld.shared.f32 	%f351, [_ZZN3cub18CUB_300001_SM_10006detail6reduce28DeviceReduceSingleTileKernelINS2_10policy_hubIfyN4cuda3std3__44plusIfEEE10Policy1000EPfSC_iS9_ffNS7_10__identityEEEvT0_T1_T2_T3_T4_T6_E12temp_storage+20];
	add.f32 	%f352, %f351, %f350;
	selp.f32 	%f353, %f352, %f350, %p83;
	setp.gt.s32 	%p84, %r67, 128;
	ld.shared.f32 	%f354, [_ZZN3cub18CUB_300001_SM_10006detail6reduce28DeviceReduceSingleTileKernelINS2_10policy_hubIfyN4cuda3std3__44plusIfEEE10Policy1000EPfSC_iS9_ffNS7_10__identityEEEvT0_T1_T2_T3_T4_T6_E12temp_storage+24];
	add.f32 	%f355, %f354, %f353;
	selp.f32 	%f356, %f355, %f353, %p84;
	setp.gt.s32 	%p85, %r67, 160;
	ld.shared.f32 	%f357, [_ZZN3cub18CUB_300001_SM_10006detail6reduce28DeviceReduceSingleTileKernelINS2_10policy_hubIfyN4cuda3std3__44plusIfEEE10Policy1000EPfSC_iS9_ffNS7_10__identityEEEvT0_T1_T2_T3_T4_T6_E12temp_storage+28];
	add.f32 	%f358, %f357, %f356;
	selp.f32 	%f359, %f358, %f356, %p85;
	setp.gt.s32 	%p86, %r67, 192;
	ld.shared.f32 	%f360, [_ZZN3cub18CUB_300001_SM_10006detail6reduce28DeviceReduceSingleTileKernelINS2_10policy_hubIfyN4cuda3std3__44plusIfEEE10Policy1000EPfSC_iS9_ffNS7_10__identityEEEvT0_T1_T2_T3_T4_T6_E12temp_storage+32];
	add.f32 	%f361, %f360, %f359;
	selp.f32 	%f362, %f361, %f359, %p86;
	setp.gt.s32 	%p87, %r67, 224;
	ld.shared.f32 	%f363, [_ZZN3cub18CUB_300001_SM_10006detail6reduce28DeviceReduceSingleTileKernelINS2_10policy_hubIfyN4cuda3std3__44plusIfEEE10Policy1000EPfSC_iS9_ffNS7_10__identityEEEvT0_T1_T2_T3_T4_T6_E12temp_storage+36];
	add.f32 	%f364, %f363, %f362;
	selp.f32 	%f418, %f364, %f362, %p87;
	bra.uni 	$L__BB9_72;
$L__BB9_22:
	mov.u32 	%r13, %tid.x;
	shl.b32 	%r224, %r13, 2;
	mul.wide.u32 	%rd86, %r224, 4;
	add.s64 	%rd76, %rd16, %rd86;
	// begin inline asm
	ld.global.nc.v2.u64 {%rd74, %rd75}, [%rd76];
	// end inline asm
	mov.b64 	{%r225, %r226}, %rd75;
	mov.b64 	{%r227, %r228}, %rd74;
	mov.b32 	%f225, %r228;
	mov.b32 	%f226, %r227;
	mov.b32 	%f227, %r226;
	mov.b32 	%f228, %r225;
	add.s64 	%rd79, %rd76, 4096;
	// begin inline asm
	ld.global.nc.v2.u64 {%rd77, %rd78}, [%rd79];
	// end inline asm
	mov.b64 	{%r229, %r230}, %rd78;
	mov.b64 	{%r231, %r232}, %rd77;
	mov.b32 	%f229, %r232;
	mov.b32 	%f230, %r231;
	mov.b32 	%f231, %r230;
	mov.b32 	%f232, %r229;
	add.s64 	%rd82, %rd76, 8192;
	// begin inline asm
	ld.global.nc.v2.u64 {%rd80, %rd81}, [%rd82];
	// end inline asm
	mov.b64 	{%r233, %r234}, %rd81;
	mov.b64 	{%r235, %r236}, %rd80;
	mov.b32 	%f233, %r236;
	mov.b32 	%f234, %r235;
	mov.b32 	%f235, %r234;
	mov.b32 	%f236, %r233;
	add.s64 	%rd85, %rd76, 12288;
	// begin inline asm
	ld.global.nc.v2.u64 {%rd83, %rd84}, [%rd85];
	// end inline asm
	mov.b64 	{%r237, %r238}, %rd84;
	mov.b64 	{%r239, %r240}, %rd83;
	mov.b32 	%f237, %r240;
	mov.b32 	%f238, %r239;
	mov.b32 	%f239, %r238;
	mov.b32 	%f240, %r237;
	add.f32 	%f241, %f226, %f225;
	add.f32 	%f242, %f228, %f227;
	add.f32 	%f243, %f230, %f229;
	add.f32 	%f244, %f232, %f231;
	add.f32 	%f245, %f234, %f233;
	add.f32 	%f246, %f236, %f235;
	add.f32 	%f247, %f238, %f237;
	add.f32 	%f248, %f240, %f239;
	add.f32 	%f249, %f241, %f242;
	add.f32 	%f250, %f243, %f244;
	add.f32 	%f251, %f245, %f246;
	add.f32 	%f252, %f247, %f248;
	add.f32 	%f253, %f249, %f250;
	add.f32 	%f254, %f251, %f252;
	add.f32 	%f404, %f253, %f254;
	setp.lt.u32 	%p50, %r67, 8192;
	mov.b32 	%r387, 4096;
	@%p50 bra 	$L__BB9_26;
	add.s32 	%r14, %r67, -4096;
	mov.b32 	%r387, 4096;
$L__BB9_24:
	mul.wide.s32 	%rd99, %r387, 4;
	add.s64 	%rd89, %rd76, %rd99;
	// begin inline asm
	ld.global.nc.v2.u64 {%rd87, %rd88}, [%rd89];
	// end inline asm
	mov.b64 	{%r242, %r243}, %rd88;
	mov.b64 	{%r244, %r245}, %rd87;
	mov.b32 	%f255, %r245;
	mov.b32 	%f256, %r244;
	mov.b32 	%f257, %r243;
	mov.b32 	%f258, %r242;
	add.s64 	%rd92, %rd89, 4096;
	// begin inline asm
	ld.global.nc.v2.u64 {%rd90, %rd91}, [%rd92];
	// end inline asm
	mov.b64 	{%r246, %r247}, %rd91;
	mov.b64 	{%r248, %r249}, %rd90;
	mov.b32 	%f259, %r249;
	mov.b32 	%f260, %r248;
	mov.b32 	%f261, %r247;
	mov.b32 	%f262, %r246;
	add.s64 	%rd95, %rd89, 8192;
	// begin inline asm
	ld.global.nc.v2.u64 {%rd93, %rd94}, [%rd95];
	// end inline asm
	mov.b64 	{%r250, %r251}, %rd94;
	mov.b64 	{%r252, %r253}, %rd93;
	mov.b32 	%f263, %r253;
	mov.b32 	%f264, %r252;
	mov.b32 	%f265, %r251;
	mov.b32 	%f266, %r250;
	add.s64 	%rd98, %rd89, 12288;
	// begin inline asm
	ld.global.nc.v2.u64 {%rd96, %rd97}, [%rd98];
	// end inline asm
	mov.b64 	{%r254, %r255}, %rd97;
	mov.b64 	{%r256, %r257}, %rd96;
	mov.b32 	%f267, %r257;
	mov.b32 	%f268, %r256;
	mov.b32 	%f269, %r255;
	mov.b32 	%f270, %r254;
	add.f32 	%f271, %f404, %f256;
	add.f32 	%f272, %f255, %f258;
	add.f32 	%f273, %f257, %f260;
	add.f32 	%f274, %f259, %f262;
	add.f32 	%f275, %f261, %f264;
	add.f32 	%f276, %f263, %f266;
	add.f32 	%f277, %f265, %f268;
	add.f32 	%f278, %f267, %f270;
	add.f32 	%f279, %f271, %f272;
	add.f32 	%f280, %f273, %f274;
	add.f32 	%f281, %f275, %f276;
	add.f32 	%f282, %f277, %f278;
	add.f32 	%f283, %f279, %f280;
	add.f32 	%f284, %f281, %f282;
	add.f32 	%f285, %f283, %f284;
	add.f32 	%f404, %f285, %f269;
	sub.s32 	%r258, %r67, %r387;
	setp.lt.s32 	%p51, %r258, 4096;
	@%p51 bra 	$L__BB9_34;
	add.s32 	%r387, %r387, 4096;
	setp.le.s32 	%p52, %r387, %r14;
	@%p52 bra 	$L__BB9_24;
$L__BB9_26:
	setp.le.s32 	%p53, %r67, %r387;
	@%p53 bra 	$L__BB9_34;
	sub.s32 	%r18, %r67, %r387;
	setp.ge.s32 	%p54, %r13, %r18;
	@%p54 bra 	$L__BB9_34;
	not.b32 	%r259, %r13;
	add.s32 	%r260, %r67, %r259;
	sub.s32 	%r19, %r260, %r387;
	and.b32  	%r261, %r19, 768;
	setp.eq.s32 	%p55, %r261, 768;
	mov.u32 	%r391, %r13;
	@%p55 bra 	$L__BB9_31;
	add.s32 	%r389, %r13, %r387;
	shr.u32 	%r262, %r19, 8;
	add.s32 	%r263, %r262, 1;
	and.b32  	%r264, %r263, 3;
	neg.s32 	%r388, %r264;
	mov.u32 	%r391, %r13;
$L__BB9_30:
	.pragma "nounroll";
	mul.wide.u32 	%rd101, %r389, 4;
	add.s64 	%rd100, %rd16, %rd101;
	// begin inline asm
	ld.global.nc.u32 %r265, [%rd100];
	// end inline asm
	mov.b32 	%f287, %r265;
	add.f32 	%f404, %f404, %f287;
	add.s32 	%r391, %r391, 256;
	add.s32 	%r389, %r389, 256;
	add.s32 	%r388, %r388, 1;
	setp.ne.s32 	%p56, %r388, 0;
	@%p56 bra 	$L__BB9_30;
$L__BB9_31:
	setp.lt.u32 	%p57, %r19, 768;
	@%p57 bra 	$L__BB9_34;
	cvt.u64.u32 	%rd102, %r391;
	cvt.u64.u32 	%rd103, %r387;
	add.s64 	%rd104, %rd102, %rd103;
	shl.b64 	%rd105, %rd104, 2;
	add.s64 	%rd106, %rd105, %rd16;
	add.s64 	%rd122, %rd106, 2048;
	add.s32 	%r392, %r391, %r387;
$L__BB9_33:
	mul.wide.u32 	%rd111, %r392, 4;
	add.s64 	%rd107, %rd16, %rd111;
	// begin inline asm
	ld.global.nc.u32 %r266, [%rd107];
	// end inline asm
	mov.b32 	%f288, %r266;
	add.f32 	%f289, %f404, %f288;
	add.s64 	%rd108, %rd122, -1024;
	// begin inline asm
	ld.global.nc.u32 %r267, [%rd108];
	// end inline asm
	mov.b32 	%f290, %r267;
	add.f32 	%f291, %f289, %f290;
	// begin inline asm
	ld.global.nc.u32 %r268, [%rd122];
	// end inline asm
	mov.b32 	%f292, %r268;
	add.f32 	%f293, %f291, %f292;
	add.s64 	%rd110, %rd122, 1024;
	// begin inline asm
	ld.global.nc.u32 %r269, [%rd110];
	// end inline asm
	mov.b32 	%f294, %r269;
	add.f32 	%f404, %f293, %f294;
	add.s32 	%r391, %r391, 1024;
	add.s64 	%rd122, %rd122, 4096;
	add.s32 	%r392, %r392, 1024;
	setp.lt.s32 	%p58, %r391, %r18;
	@%p58 bra 	$L__BB9_33;
$L__BB9_34:
	// begin inline asm
	mov.u32 %r270, %laneid;
	// end inline asm
	mov.b32 	%r272, %f404;
	mov.b32 	%r273, 1;
	mov.b32 	%r294, 31;
	mov.b32 	%r295, -1;
	// begin inline asm
	shfl.sync.down.b32 %r271, %r272, %r273, %r294, %r295;
	// end inline asm
	setp.gt.s32 	%p59, %r270, 30;
	mov.b32 	%f295, %r271;
	add.f32 	%f296, %f404, %f295;
	selp.f32 	%f297, %f404, %f296, %p59;
	mov.b32 	%r277, %f297;
	mov.b32 	%r278, 2;
	// begin inline asm
	shfl.sync.down.b32 %r276, %r277, %r278, %r294, %r295;
	// end inline asm
	setp.gt.s32 	%p60, %r270, 29;
	mov.b32 	%f298, %r276;
	add.f32 	%f299, %f297, %f298;
	selp.f32 	%f300, %f297, %f299, %p60;
	mov.b32 	%r282, %f300;
	mov.b32 	%r283, 4;
	// begin inline asm
	shfl.sync.down.b32 %r281, %r282, %r283, %r294, %r295;
	// end inline asm
	setp.gt.s32 	%p61, %r270, 27;
	mov.b32 	%f301, %r281;
	add.f32 	%f302, %f300, %f301;
	selp.f32 	%f303, %f300, %f302, %p61;
	mov.b32 	%r287, %f303;
	mov.b32 	%r288, 8;
	// begin inline asm
	shfl.sync.down.b32 %r286, %r287, %r288, %r294, %r295;
	// end inline asm
	setp.gt.s32 	%p62, %r270, 23;
	mov.b32 	%f304, %r286;
	add.f32 	%f305, %f303, %f304;
	selp.f32 	%f306, %f303, %f305, %p62;
	mov.b32 	%r292, %f306;
	mov.b32 	%r293, 16;
	// begin inline asm
	shfl.sync.down.b32 %r291, %r292, %r293, %r294, %r295;
	// end inline asm
	setp.gt.s32 	%p63, %r270, 15;
	mov.b32 	%f307, %r291;
	add.f32 	%f26, %f306, %f307;
	selp.f32 	%f418, %f306, %f26, %p63;
	setp.ne.s32 	%p64, %r270, 0;
	@%p64 bra 	$L__BB9_36;
	shr.u32 	%r296, %r13, 3;
	and.b32  	%r297, %r296, 124;
	mov.u32 	%r298, _ZZN3cub18CUB_300001_SM_10006detail6reduce28DeviceReduceSingleTileKernelINS2_10policy_hubIfyN4cuda3std3__44plusIfEEE10Policy1000EPfSC_iS9_ffNS7_10__identityEEEvT0_T1_T2_T3_T4_T6_E12temp_storage;
	add.s32 	%r299, %r298, %r297;
	st.shared.f32 	[%r299+8], %f26;
$L__BB9_36:
	bar.sync 	0;
	setp.ne.s32 	%p65, %r13, 0;
	@%p65 bra 	$L__BB9_72;
	ld.shared.f32 	%f308, [_ZZN3cub18CUB_300001_SM_10006detail6reduce28DeviceReduceSingleTileKernelINS2_10policy_hubIfyN4cuda3std3__44plusIfEEE10Policy1000EPfSC_iS9_ffNS7_10__identityEEEvT0_T1_T2_T3_T4_T6_E12temp_storage+12];
	add.f32 	%f309, %f418, %f308;
	ld.shared.f32 	%f310, [_ZZN3cub18CUB_300001_SM_10006detail6reduce28DeviceReduceSingleTileKernelINS2_10policy_hubIfyN4cuda3std3__44plusIfEEE10Policy1000EPfSC_iS9_ffNS7_10__identityEEEvT0_T1_T2_T3_T4_T6_E12temp_storage+16];
	add.f32 	%f311, %f309, %f310;
	ld.shared.f32 	%f312, [_ZZN3cub18CUB_300001_SM_10006detail6reduce28DeviceReduceSingleTileKernelINS2_10policy_hubIfyN4cuda3std3__44plusIfEEE10Policy1000EPfSC_iS9_ffNS7_10__identityEEEvT0_T1_T2_T3_T4_T6_E12temp_storage+20];
	add.f32 	%f313, %f311, %f312;
	ld.shared.f32 	%f314, [_ZZN3cub18CUB_300001_SM_10006detail6reduce28DeviceReduceSingleTileKernelINS2_10policy_hubIfyN4cuda3std3__44plusIfEEE10Policy1000EPfSC_iS9_ffNS7_10__identityEEEvT0_T1_T2_T3_T4_T6_E12temp_storage+24];
	add.f32 	%f315, %f313, %f314;
	ld.shared.f32 	%f316, [_ZZN3cub18CUB_300001_SM_10006detail6reduce28DeviceReduceSingleTileKernelINS2_10policy_hubIfyN4cuda3std3__44plusIfEEE10Policy1000EPfSC_iS9_ffNS7_10__identityEEEvT0_T1_T2_T3_T4_T6_E12temp_storage+28];
	add.f32 	%f317, %f315, %f316;
	ld.shared.f32 	%f318, [_ZZN3cub18CUB_300001_SM_10006detail6reduce28DeviceReduceSingleTileKernelINS2_10policy_hubIfyN4cuda3std3__44plusIfEEE10Policy1000EPfSC_iS9_ffNS7_10__identityEEEvT0_T1_T2_T3_T4_T6_E12temp_storage+32];
	add.f32 	%f319, %f317, %f318;
	ld.shared.f32 	%f320, [_ZZN3cub18CUB_300001_SM_10006detail6reduce28DeviceReduceSingleTileKernelINS2_10policy_hubIfyN4cuda3std3__44plusIfEEE10Policy1000EPfSC_iS9_ffNS7_10__identityEEEvT0_T1_T2_T3_T4_T6_E12temp_storage+36];
	add.f32 	%f418, %f319, %f320;
	bra.uni 	$L__BB9_72;
$L__BB9_38:
	setp.gt.s32 	%p3, %r67, 4095;
	@%p3 bra 	$L__BB9_56;
	mov.u32 	%r34, %tid.x;
	setp.ge.s32 	%p20, %r34, %r67;
	mov.f32 	%f410, 0f00000000;
	mov.u32 	%r397, %r34;
	@%p20 bra 	$L__BB9_41;
	mul.wide.u32 	%rd66, %r34, 4;
	add.s64 	%rd65, %rd16, %rd66;
	// begin inline asm
	ld.global.nc.u32 %r144, [%rd65];
	// end inline asm
	mov.b32 	%f410, %r144;
	add.s32 	%r397, %r34, 256;
$L__BB9_41:
	setp.ge.s32 	%p21, %r397, %r67;
	@%p21 bra 	$L__BB9_47;
	not.b32 	%r145, %r397;
	add.s32 	%r37, %r67, %r145;
	and.b32  	%r146, %r37, 768;
	setp.eq.s32 	%p22, %r146, 768;
	@%p22 bra 	$L__BB9_45;
	mul.wide.u32 	%rd67, %r397, 4;
	add.s64 	%rd123, %rd16, %rd67;
	shr.u32 	%r147, %r37, 8;
	add.s32 	%r148, %r147, 1;
	and.b32  	%r149, %r148, 3;
	neg.s32 	%r395, %r149;
$L__BB9_44:
	.pragma "nounroll";
	// begin inline asm
	ld.global.nc.u32 %r150, [%rd123];
	// end inline asm
	mov.b32 	%f157, %r150;
	add.f32 	%f410, %f410, %f157;
	add.s32 	%r397, %r397, 256;
	add.s64 	%rd123, %rd123, 1024;
	add.s32 	%r395, %r395, 1;
	setp.ne.s32 	%p23, %r395, 0;
	@%p23 bra 	$L__BB9_44;
$L__BB9_45:
	setp.lt.u32 	%p24, %r37, 768;
	@%p24 bra 	$L__BB9_47;
$L__BB9_46:
	mul.wide.s32 	%rd73, %r397, 4;
	add.s64 	%rd69, %rd16, %rd73;
	// begin inline asm
	ld.global.nc.u32 %r151, [%rd69];
	// end inline asm
	mov.b32 	%f158, %r151;
	add.f32 	%f159, %f410, %f158;
	add.s64 	%rd70, %rd69, 1024;
	// begin inline asm
	ld.global.nc.u32 %r152, [%rd70];
	// end inline asm
	mov.b32 	%f160, %r152;
	add.f32 	%f161, %f159, %f160;
	add.s64 	%rd71, %rd69, 2048;
	// begin inline asm
	ld.global.nc.u32 %r153, [%rd71];
	// end inline asm
	mov.b32 	%f162, %r153;
	add.f32 	%f163, %f161, %f162;
	add.s64 	%rd72, %rd69, 3072;
	// begin inline asm
	ld.global.nc.u32 %r154, [%rd72];
	// end inline asm
	mov.b32 	%f164, %r154;
	add.f32 	%f410, %f163, %f164;
	add.s32 	%r397, %r397, 1024;
	setp.lt.s32 	%p25, %r397, %r67;
	@%p25 bra 	$L__BB9_46;
$L__BB9_47:
	setp.lt.s32 	%p26, %r67, 256;
	@%p26 bra 	$L__BB9_52;
	// begin inline asm
	mov.u32 %r193, %laneid;
	// end inline asm
	mov.b32 	%r195, %f410;
	mov.b32 	%r196, 1;
	mov.b32 	%r217, 31;
	mov.b32 	%r218, -1;
	// begin inline asm
	shfl.sync.down.b32 %r194, %r195, %r196, %r217, %r218;
	// end inline asm
	setp.gt.s32 	%p42, %r193, 30;
	mov.b32 	%f199, %r194;
	add.f32 	%f200, %f410, %f199;
	selp.f32 	%f201, %f410, %f200, %p42;
	mov.b32 	%r200, %f201;
	mov.b32 	%r201, 2;
	// begin inline asm
	shfl.sync.down.b32 %r199, %r200, %r201, %r217, %r218;
	// end inline asm
	setp.gt.s32 	%p43, %r193, 29;
	mov.b32 	%f202, %r199;
	add.f32 	%f203, %f201, %f202;
	selp.f32 	%f204, %f201, %f203, %p43;
	mov.b32 	%r205, %f204;
	mov.b32 	%r206, 4;
	// begin inline asm
	shfl.sync.down.b32 %r204, %r205, %r206, %r217, %r218;
	// end inline asm
	setp.gt.s32 	%p44, %r193, 27;
	mov.b32 	%f205, %r204;
	add.f32 	%f206, %f204, %f205;
	selp.f32 	%f207, %f204, %f206, %p44;
	mov.b32 	%r210, %f207;
	mov.b32 	%r211, 8;
	// begin inline asm
	shfl.sync.down.b32 %r209, %r210, %r211, %r217, %r218;
	// end inline asm
	setp.gt.s32 	%p45, %r193, 23;
	mov.b32 	%f208, %r209;
	add.f32 	%f209, %f207, %f208;
	selp.f32 	%f210, %f207, %f209, %p45;
	mov.b32 	%r215, %f210;
	mov.b32 	%r216, 16;
	// begin inline asm
	shfl.sync.down.b32 %r214, %r215, %r216, %r217, %r218;
	// end inline asm
	setp.gt.s32 	%p46, %r193, 15;
	mov.b32 	%f211, %r214;
	add.f32 	%f38, %f210, %f211;
	selp.f32 	%f418, %f210, %f38, %p46;
	setp.ne.s32 	%p47, %r193, 0;
	@%p47 bra 	$L__BB9_50;
	shr.u32 	%r219, %r34, 3;
	and.b32  	%r220, %r219, 124;
	mov.u32 	%r221, _ZZN3cub18CUB_300001_SM_10006detail6reduce28DeviceReduceSingleTileKernelINS2_10policy_hubIfyN4cuda3std3__44plusIfEEE10Policy1000EPfSC_iS9_ffNS7_10__identityEEEvT0_T1_T2_T3_T4_T6_E12temp_storage;
	add.s32 	%r222, %r221, %r220;
	st.shared.f32 	[%r222+8], %f38;
$L__BB9_50:
	bar.sync 	0;
	setp.ne.s32 	%p48, %r34, 0;
	@%p48 bra 	$L__BB9_72;
	ld.shared.f32 	%f212, [_ZZN3cub18CUB_300001_SM_10006detail6reduce28DeviceReduceSingleTileKernelINS2_10policy_hubIfyN4cuda3std3__44plusIfEEE10Policy1000EPfSC_iS9_ffNS7_10__identityEEEvT0_T1_T2_T3_T4_T6_E12temp_storage+12];
	add.f32 	%f213, %f418, %f212;
	ld.shared.f32 	%f214, [_ZZN3cub18CUB_300001_SM_10006detail6reduce28DeviceReduceSingleTileKernelINS2_10policy_hubIfyN4cuda3std3__44plusIfEEE10Policy1000EPfSC_iS9_ffNS7_10__identityEEEvT0_T1_T2_T3_T4_T6_E12temp_storage+16];
	add.f32 	%f215, %f213, %f214;
	ld.shared.f32 	%f216, [_ZZN3cub18CUB_300001_SM_10006detail6reduce28DeviceReduceSingleTileKernelINS2_10policy_hubIfyN4cuda3std3__44plusIfEEE10Policy1000EPfSC_iS9_ffNS7_10__identityEEEvT0_T1_T2_T3_T4_T6_E12temp_storage+20];
	add.f32 	%f217, %f215, %f216;
	ld.shared.f32 	%f218, [_ZZN3cub18CUB_300001_SM_10006detail6reduce28DeviceReduceSingleTileKernelINS2_10policy_hubIfyN4cuda3std3__44plusIfEEE10Policy1000EPfSC_iS9_ffNS7_10__identityEEEvT0_T1_T2_T3_T4_T6_E12temp_storage+24];
	add.f32 	%f219, %f217, %f218;
	ld.shared.f32 	%f220, [_ZZN3cub18CUB_300001_SM_10006detail6reduce28DeviceReduceSingleTileKernelINS2_10policy_hubIfyN4cuda3std3__44plusIfEEE10Policy1000EPfSC_iS9_ffNS7_10__identityEEEvT0_T1_T2_T3_T4_T6_E12temp_storage+28];
	add.f32 	%f221, %f219, %f220;
	ld.shared.f32 	%f222, [_ZZN3cub18CUB_300001_SM_10006detail6reduce28DeviceReduceSingleTileKernelINS2_10policy_hubIfyN4cuda3std3__44plusIfEEE10Policy1000EPfSC_iS9_ffNS7_10__identityEEEvT0_T1_T2_T3_T4_T6_E12temp_storage+32];
	add.f32 	%f223, %f221, %f222;
	ld.shared.f32 	%f224, [_ZZN3cub18CUB_300001_SM_10006detail6reduce28DeviceReduceSingleTileKernelINS2_10policy_hubIfyN4cuda3std3__44plusIfEEE10Policy1000EPfSC_iS9_ffNS7_10__identityEEEvT0_T1_T2_T3_T4_T6_E12temp_storage+36];
	add.f32 	%f418, %f223, %f224;
	bra.uni 	$L__BB9_72;
$L__BB9_52:
	// begin inline asm
	mov.u32 %r155, %laneid;
	// end inline asm
	and.b32  	%r181, %r34, 992;
	add.s32 	%r182, %r181, 32;
	setp.gt.s32 	%p27, %r182, %r67;
	not.b32 	%r183, %r181;
	add.s32 	%r184, %r67, %r183;
	selp.b32 	%r179, %r184, 31, %p27;
	mov.b32 	%r157, %f410;
	mov.b32 	%r158, 1;
	mov.b32 	%r180, -1;
	// begin inline asm
	shfl.sync.down.b32 %r156, %r157, %r158, %r179, %r180;
	// end inline asm
	setp.lt.s32 	%p28, %r155, %r179;
	mov.b32 	%f165, %r156;
	add.f32 	%f166, %f410, %f165;
	selp.f32 	%f167, %f166, %f410, %p28;
	mov.b32 	%r162, %f167;
	mov.b32 	%r163, 2;
	// begin inline asm
	shfl.sync.down.b32 %r161, %r162, %r163, %r179, %r180;
	// end inline asm
	add.s32 	%r185, %r155, 2;
	setp.gt.s32 	%p29, %r185, %r179;
	mov.b32 	%f168, %r161;
	add.f32 	%f169, %f167, %f168;
	selp.f32 	%f170, %f167, %f169, %p29;
	mov.b32 	%r167, %f170;
	mov.b32 	%r168, 4;
	// begin inline asm
	shfl.sync.down.b32 %r166, %r167, %r168, %r179, %r180;
	// end inline asm
	add.s32 	%r186, %r155, 4;
	setp.gt.s32 	%p30, %r186, %r179;
	mov.b32 	%f171, %r166;
	add.f32 	%f172, %f170, %f171;
	selp.f32 	%f173, %f170, %f172, %p30;
	mov.b32 	%r172, %f173;
	mov.b32 	%r173, 8;
	// begin inline asm
	shfl.sync.down.b32 %r171, %r172, %r173, %r179, %r180;
	// end inline asm
	add.s32 	%r187, %r155, 8;
	setp.gt.s32 	%p31, %r187, %r179;
	mov.b32 	%f174, %r171;
	add.f32 	%f175, %f173, %f174;
	selp.f32 	%f176, %f173, %f175, %p31;
	mov.b32 	%r177, %f176;
	mov.b32 	%r178, 16;
	// begin inline asm
	shfl.sync.down.b32 %r176, %r177, %r178, %r179, %r180;
	// end inline asm
	add.s32 	%r188, %r155, 16;
	setp.gt.s32 	%p32, %r188, %r179;
	mov.b32 	%f177, %r176;
	add.f32 	%f178, %f176, %f177;
	selp.f32 	%f418, %f176, %f178, %p32;
	setp.ne.s32 	%p33, %r155, 0;
	@%p33 bra 	$L__BB9_54;
	shr.u32 	%r189, %r34, 3;
	and.b32  	%r190, %r189, 124;
	mov.u32 	%r191, _ZZN3cub18CUB_300001_SM_10006detail6reduce28DeviceReduceSingleTileKernelINS2_10policy_hubIfyN4cuda3std3__44plusIfEEE10Policy1000EPfSC_iS9_ffNS7_10__identityEEEvT0_T1_T2_T3_T4_T6_E12temp_storage;
	add.s32 	%r192, %r191, %r190;
	st.shared.f32 	[%r192+8], %f418;
$L__BB9_54:
	bar.sync 	0;
	setp.ne.s32 	%p34, %r34, 0;
	@%p34 bra 	$L__BB9_72;
	setp.gt.s32 	%p35, %r67, 32;
	ld.shared.f32 	%f179, [_ZZN3cub18CUB_300001_SM_10006detail6reduce28DeviceReduceSingleTileKernelINS2_10policy_hubIfyN4cuda3std3__44plusIfEEE10Policy1000EPfSC_iS9_ffNS7_10__identityEEEvT0_T1_T2_T3_T4_T6_E12temp_storage+12];
	add.f32 	%f180, %f418, %f179;
	selp.f32 	%f181, %f180, %f418, %p35;
	setp.gt.s32 	%p36, %r67, 64;
	ld.shared.f32 	%f182, [_ZZN3cub18CUB_300001_SM_10006detail6reduce28DeviceReduceSingleTileKernelINS2_10policy_hubIfyN4cuda3std3__44plusIfEEE10Policy1000EPfSC_iS9_ffNS7_10__identityEEEvT0_T1_T2_T3_T4_T6_E12temp_storage+16];
	add.f32 	%f183, %f182, %f181;
	selp.f32 	%f184, %f183, %f181, %p36;
	setp.gt.s32 	%p37, %r67, 96;
	ld.shared.f32 	%f185, [_ZZN3cub18CUB_300001_SM_10006detail6reduce28DeviceReduceSingleTileKernelINS2_10policy_hubIfyN4cuda3std3__44plusIfEEE10Policy1000EPfSC_iS9_ffNS7_10__identityEEEvT0_T1_T2_T3_T4_T6_E12temp_storage+20];
	add.f32 	%f186, %f185, %f184;
	selp.f32 	%f187, %f186, %f184, %p37;
	setp.gt.s32 	%p38, %r67, 128;
	ld.shared.f32 	%f188, [_ZZN3cub18CUB_300001_SM_10006detail6reduce28DeviceReduceSingleTileKernelINS2_10policy_hubIfyN4cuda3std3__44plusIfEEE10Policy1000EPfSC_iS9_ffNS7_10__identityEEEvT0_T1_T2_T3_T4_T6_E12temp_storage+24];
	add.f32 	%f189, %f188, %f187;
	selp.f32 	%f190, %f189, %f187, %p38;
	setp.gt.s32 	%p39, %r67, 160;
	ld.shared.f32 	%f191, [_ZZN3cub18CUB_300001_SM_10006detail6reduce28DeviceReduceSingleTileKernelINS2_10policy_hubIfyN4cuda3std3__44plusIfEEE10Policy1000EPfSC_iS9_ffNS7_10__identityEEEvT0_T1_T2_T3_T4_T6_E12temp_storage+28];
	add.f32 	%f192, %f191, %f190;
	selp.f32 	%f193, %f192, %f190, %p39;
	setp.gt.s32 	%p40, %r67, 192;
	ld.shared.f32 	%f194, [_ZZN3cub18CUB_300001_SM_10006detail6reduce28DeviceReduceSingleTileKernelINS2_10policy_hubIfyN4cuda3std3__44plusIfEEE10Policy1000EPfSC_iS9_ffNS7_10__identityEEEvT0_T1_T2_T3_T4_T6_E12temp_storage+32];
	add.f32 	%f195, %f194, %f193;
	selp.f32 	%f196, %f195, %f193, %p40;
	setp.gt.s32 	%p41, %r67, 224;
	ld.shared.f32 	%f197, [_ZZN3cub18CUB_300001_SM_10006detail6reduce28DeviceReduceSingleTileKernelINS2_10policy_hubIfyN4cuda3std3__44plusIfEEE10Policy1000EPfSC_iS9_ffNS7_10__identityEEEvT0_T1_T2_T3_T4_T6_E12temp_storage+36];
	add.f32 	%f198, %f197, %f196;
	selp.f32 	%f418, %f198, %f196, %p41;
	bra.uni 	$L__BB9_72;
$L__BB9_56:
	mov.u32 	%r46, %tid.x;
	mul.wide.u32 	%rd35, %r46, 4;
	add.s64 	%rd19, %rd16, %rd35;
	// begin inline asm
	ld.global.nc.u32 %r68, [%rd19];
	// end inline asm
	mov.b32 	%f59, %r68;
	add.s64 	%rd20, %rd19, 1024;
	// begin inline asm
	ld.global.nc.u32 %r69, [%rd20];
	// end inline asm
	mov.b32 	%f60, %r69;
	add.s64 	%rd21, %rd19, 2048;
	// begin inline asm
	ld.global.nc.u32 %r70, [%rd21];
	// end inline asm
	mov.b32 	%f61, %r70;
	add.s64 	%rd22, %rd19, 3072;
	// begin inline asm
	ld.global.nc.u32 %r71, [%rd22];
	// end inline asm
	mov.b32 	%f62, %r71;
	add.s64 	%rd23, %rd19, 4096;
	// begin inline asm
	ld.global.nc.u32 %r72, [%rd23];
	// end inline asm
	mov.b32 	%f63, %r72;
	add.s64 	%rd24, %rd19, 5120;
	// begin inline asm
	ld.global.nc.u32 %r73, [%rd24];
	// end inline asm
	mov.b32 	%f64, %r73;
	add.s64 	%rd25, %rd19, 6144;
	// begin inline asm
	ld.global.nc.u32 %r74, [%rd25];
	// end inline asm
	mov.b32 	%f65, %r74;
	add.s64 	%rd26, %rd19, 7168;
	// begin inline asm
	ld.global.nc.u32 %r75, [%rd26];
	// end inline asm
	mov.b32 	%f66, %r75;
	add.s64 	%rd27, %rd19, 8192;
	// begin inline asm
	ld.global.nc.u32 %r76, [%rd27];
	// end inline asm
	mov.b32 	%f67, %r76;
	add.s64 	%rd28, %rd19, 9216;
	// begin inline asm
	ld.global.nc.u32 %r77, [%rd28];
	// end inline asm
	mov.b32 	%f68, %r77;
	add.s64 	%rd29, %rd19, 10240;
	// begin inline asm
	ld.global.nc.u32 %r78, [%rd29];
	// end inline asm
	mov.b32 	%f69, %r78;
	add.s64 	%rd30, %rd19, 11264;
	// begin inline asm
	ld.global.nc.u32 %r79, [%rd30];
	// end inline asm
	mov.b32 	%f70, %r79;
	add.s64 	%rd31, %rd19, 12288;
	// begin inline asm
	ld.global.nc.u32 %r80, [%rd31];
	// end inline asm
	mov.b32 	%f71, %r80;
	add.s64 	%rd32, %rd19, 13312;
	// begin inline asm
	ld.global.nc.u32 %r81, [%rd32];
	// end inline asm
	mov.b32 	%f72, %r81;
	add.s64 	%rd33, %rd19, 14336;
	// begin inline asm
	ld.global.nc.u32 %r82, [%rd33];
	// end inline asm
	mov.b32 	%f73, %r82;
	add.s64 	%rd34, %rd19, 15360;
	// begin inline asm
	ld.global.nc.u32 %r83, [%rd34];
	// end inline asm
	mov.b32 	%f74, %r83;
	add.f32 	%f75, %f59, %f60;
	add.f32 	%f76, %f61, %f62;
	add.f32 	%f77, %f63, %f64;
	add.f32 	%f78, %f65, %f66;
	add.f32 	%f79, %f67, %f68;
	add.f32 	%f80, %f69, %f70;
	add.f32 	%f81, %f71, %f72;
	add.f32 	%f82, %f73, %f74;
	add.f32 	%f83, %f75, %f76;
	add.f32 	%f84, %f77, %f78;
	add.f32 	%f85, %f79, %f80;
	add.f32 	%f86, %f81, %f82;
	add.f32 	%f87, %f83, %f84;
	add.f32 	%f88, %f85, %f86;
	add.f32 	%f417, %f87, %f88;
	setp.lt.u32 	%p4, %r67, 8192;
	mov.b32 	%r400, 4096;
	@%p4 bra 	$L__BB9_60;
	add.s32 	%r47, %r67, -4096;
	mov.b32 	%r400, 4096;
$L__BB9_58:
	mul.wide.s32 	%rd52, %r400, 4;
	add.s64 	%rd36, %rd19, %rd52;
	// begin inline asm
	ld.global.nc.u32 %r86, [%rd36];
	// end inline asm
	mov.b32 	%f89, %r86;
	add.s64 	%rd37, %rd36, 1024;
	// begin inline asm
	ld.global.nc.u32 %r87, [%rd37];
	// end inline asm
	mov.b32 	%f90, %r87;
	add.s64 	%rd38, %rd36, 2048;
	// begin inline asm
	ld.global.nc.u32 %r88, [%rd38];
	// end inline asm
	mov.b32 	%f91, %r88;
	add.s64 	%rd39, %rd36, 3072;
	// begin inline asm
	ld.global.nc.u32 %r89, [%rd39];
	// end inline asm
	mov.b32 	%f92, %r89;
	add.s64 	%rd40, %rd36, 4096;
	// begin inline asm
	ld.global.nc.u32 %r90, [%rd40];
	// end inline asm
	mov.b32 	%f93, %r90;
	add.s64 	%rd41, %rd36, 5120;
	// begin inline asm
	ld.global.nc.u32 %r91, [%rd41];
	// end inline asm
	mov.b32 	%f94, %r91;
	add.s64 	%rd42, %rd36, 6144;
	// begin inline asm
	ld.global.nc.u32 %r92, [%rd42];
	// end inline asm
	mov.b32 	%f95, %r92;
	add.s64 	%rd43, %rd36, 7168;
	// begin inline asm
	ld.global.nc.u32 %r93, [%rd43];
	// end inline asm
	mov.b32 	%f96, %r93;
	add.s64 	%rd44, %rd36, 8192;
	// begin inline asm
	ld.global.nc.u32 %r94, [%rd44];
	// end inline asm
	mov.b32 	%f97, %r94;
	add.s64 	%rd45, %rd36, 9216;
	// begin inline asm
	ld.global.nc.u32 %r95, [%rd45];
	// end inline asm
	mov.b32 	%f98, %r95;
	add.s64 	%rd46, %rd36, 10240;
	// begin inline asm
	ld.global.nc.u32 %r96, [%rd46];
	// end inline asm
	mov.b32 	%f99, %r96;
	add.s64 	%rd47, %rd36, 11264;
	// begin inline asm
	ld.global.nc.u32 %r97, [%rd47];
	// end inline asm
	mov.b32 	%f100, %r97;
	add.s64 	%rd48, %rd36, 12288;
	// begin inline asm
	ld.global.nc.u32 %r98, [%rd48];
	// end inline asm
	mov.b32 	%f101, %r98;
	add.s64 	%rd49, %rd36, 13312;
	// begin inline asm
	ld.global.nc.u32 %r99, [%rd49];
	// end inline asm
	mov.b32 	%f102, %r99;
	add.s64 	%rd50, %rd36, 14336;
	// begin inline asm
	ld.global.nc.u32 %r100, [%rd50];
	// end inline asm
	mov.b32 	%f103, %r100;
	add.s64 	%rd51, %rd36, 15360;
	// begin inline asm
	ld.global.nc.u32 %r101, [%rd51];
	// end inline asm
	mov.b32 	%f104, %r101;
	add.f32 	%f105, %f417, %f89;
	add.f32 	%f106, %f90, %f91;
	add.f32 	%f107, %f92, %f93;
	add.f32 	%f108, %f94, %f95;
	add.f32 	%f109, %f96, %f97;
	add.f32 	%f110, %f98, %f99;
	add.f32 	%f111, %f100, %f101;
	add.f32 	%f112, %f102, %f103;
	add.f32 	%f113, %f105, %f106;
	add.f32 	%f114, %f107, %f108;
	add.f32 	%f115, %f109, %f110;
	add.f32 	%f116, %f111, %f112;
	add.f32 	%f117, %f113, %f114;
	add.f32 	%f118, %f115, %f116;
	add.f32 	%f119, %f117, %f118;
	add.f32 	%f417, %f119, %f104;
	sub.s32 	%r102, %r67, %r400;
	setp.lt.s32 	%p5, %r102, 4096;
	@%p5 bra 	$L__BB9_68;
	add.s32 	%r400, %r400, 4096;
	setp.le.s32 	%p6, %r400, %r47;
	@%p6 bra 	$L__BB9_58;
$L__BB9_60:
	setp.le.s32 	%p7, %r67, %r400;
	@%p7 bra 	$L__BB9_68;
	sub.s32 	%r51, %r67, %r400;
	setp.ge.s32 	%p8, %r46, %r51;
	@%p8 bra 	$L__BB9_68;
	not.b32 	%r103, %r46;
	add.s32 	%r104, %r67, %r103;
	sub.s32 	%r52, %r104, %r400;
	and.b32  	%r105, %r52, 768;
	setp.eq.s32 	%p9, %r105, 768;
	mov.u32 	%r404, %r46;
	@%p9 bra 	$L__BB9_65;
	add.s32 	%r402, %r46, %r400;
	shr.u32 	%r106, %r52, 8;
	add.s32 	%r107, %r106, 1;
	and.b32  	%r108, %r107, 3;
	neg.s32 	%r401, %r108;
	mov.u32 	%r404, %r46;
$L__BB9_64:
	.pragma "nounroll";
	mul.wide.u32 	%rd54, %r402, 4;
	add.s64 	%rd53, %rd16, %rd54;
	// begin inline asm
	ld.global.nc.u32 %r109, [%rd53];
	// end inline asm
	mov.b32 	%f121, %r109;
	add.f32 	%f417, %f417, %f121;
	add.s32 	%r404, %r404, 256;
	add.s32 	%r402, %r402, 256;
	add.s32 	%r401, %r401, 1;
	setp.ne.s32 	%p10, %r401, 0;
	@%p10 bra 	$L__BB9_64;
$L__BB9_65:
	setp.lt.u32 	%p11, %r52, 768;
	@%p11 bra 	$L__BB9_68;
	cvt.u64.u32 	%rd55, %r404;
	cvt.u64.u32 	%rd56, %r400;
	add.s64 	%rd57, %rd55, %rd56;
	shl.b64 	%rd58, %rd57, 2;
	add.s64 	%rd59, %rd58, %rd16;
	add.s64 	%rd124, %rd59, 2048;
	add.s32 	%r405, %r404, %r400;
$L__BB9_67:
	mul.wide.u32 	%rd64, %r405, 4;
	add.s64 	%rd60, %rd16, %rd64;
	// begin inline asm
	ld.global.nc.u32 %r110, [%rd60];
	// end inline asm
	mov.b32 	%f122, %r110;
	add.f32 	%f123, %f417, %f122;
	add.s64 	%rd61, %rd124, -1024;
	// begin inline asm
	ld.global.nc.u32 %r111, [%rd61];
	// end inline asm
	mov.b32 	%f124, %r111;
	add.f32 	%f125, %f123, %f124;
	// begin inline asm
	ld.global.nc.u32 %r112, [%rd124];
	// end inline asm
	mov.b32 	%f126, %r112;
	add.f32 	%f127, %f125, %f126;
	add.s64 	%rd63, %rd124, 1024;
	// begin inline asm
	ld.global.nc.u32 %r113, [%rd63];
	// end inline asm
	mov.b32 	%f128, %r113;
	add.f32 	%f417, %f127, %f128;
	add.s32 	%r404, %r404, 1024;
	add.s64 	%rd124, %rd124, 4096;
	add.s32 	%r405, %r405, 1024;
	setp.lt.s32 	%p12, %r404, %r51;
	@%p12 bra 	$L__BB9_67;
$L__BB9_68:
	// begin inline asm
	mov.u32 %r114, %laneid;
	// end inline asm
	mov.b32 	%r116, %f417;
	mov.b32 	%r117, 1;
	mov.b32 	%r138, 31;
	mov.b32 	%r139, -1;
	// begin inline asm
	shfl.sync.down.b32 %r115, %r116, %r117, %r138, %r139;
	// end inline asm
	setp.gt.s32 	%p13, %r114, 30;
	mov.b32 	%f129, %r115;
	add.f32 	%f130, %f417, %f129;
	selp.f32 	%f131, %f417, %f130, %p13;
	mov.b32 	%r121, %f131;
	mov.b32 	%r122, 2;
	// begin inline asm
	shfl.sync.down.b32 %r120, %r121, %r122, %r138, %r139;
	// end inline asm
	setp.gt.s32 	%p14, %r114, 29;
	mov.b32 	%f132, %r120;
	add.f32 	%f133, %f131, %f132;
	selp.f32 	%f134, %f131, %f133, %p14;
	mov.b32 	%r126, %f134;
	mov.b32 	%r127, 4;
	// begin inline asm
	shfl.sync.down.b32 %r125, %r126, %r127, %r138, %r139;
	// end inline asm
	setp.gt.s32 	%p15, %r114, 27;
	mov.b32 	%f135, %r125;
	add.f32 	%f136, %f134, %f135;
	selp.f32 	%f137, %f134, %f136, %p15;
	mov.b32 	%r131, %f137;
	mov.b32 	%r132, 8;
	// begin inline asm
	shfl.sync.down.b32 %r130, %r131, %r132, %r138, %r139;
	// end inline asm
	setp.gt.s32 	%p16, %r114, 23;
	mov.b32 	%f138, %r130;
	add.f32 	%f139, %f137, %f138;
	selp.f32 	%f140, %f137, %f139, %p16;
	mov.b32 	%r136, %f140;
	mov.b32 	%r137, 16;
	// begin inline asm
	shfl.sync.down.b32 %r135, %r136, %r137, %r138, %r139;
	// end inline asm
	setp.gt.s32 	%p17, %r114, 15;
	mov.b32 	%f141, %r135;
	add.f32 	%f54, %f140, %f141;
	selp.f32 	%f418, %f140, %f54, %p17;
	setp.ne.s32 	%p18, %r114, 0;
	@%p18 bra 	$L__BB9_70;
	shr.u32 	%r140, %r46, 3;
	and.b32  	%r141, %r140, 124;
	mov.u32 	%r142, _ZZN3cub18CUB_300001_SM_10006detail6reduce28DeviceReduceSingleTileKernelINS2_10policy_hubIfyN4cuda3std3__44plusIfEEE10Policy1000EPfSC_iS9_ffNS7_10__identityEEEvT0_T1_T2_T3_T4_T6_E12temp_storage;
	add.s32 	%r143, %r142, %r141;
	st.shared.f32 	[%r143+8], %f54;
$L__BB9_70:
	bar.sync 	0;
	setp.ne.s32 	%p19, %r46, 0;
	@%p19 bra 	$L__BB9_72;
	ld.shared.f32 	%f142, [_ZZN3cub18CUB_300001_SM_10006detail6reduce28DeviceReduceSingleTileKernelINS2_10policy_hubIfyN4cuda3std3__44plusIfEEE10Policy1000EPfSC_iS9_ffNS7_10__identityEEEvT0_T1_T2_T3_T4_T6_E12temp_storage+12];
	add.f32 	%f143, %f418, %f142;
	ld.shared.f32 	%f144, [_ZZN3cub18CUB_300001_SM_10006detail6reduce28DeviceReduceSingleTileKernelINS2_10policy_hubIfyN4cuda3std3__44plusIfEEE10Policy1000EPfSC_iS9_ffNS7_10__identityEEEvT0_T1_T2_T3_T4_T6_E12temp_storage+16];
	add.f32 	%f145, %f143, %f144;
	ld.shared.f32 	%f146, [_ZZN3cub18CUB_300001_SM_10006detail6reduce28DeviceReduceSingleTileKernelINS2_10policy_hubIfyN4cuda3std3__44plusIfEEE10Policy1000EPfSC_iS9_ffNS7_10__identityEEEvT0_T1_T2_T3_T4_T6_E12temp_storage+20];
	add.f32 	%f147, %f145, %f146;
	ld.shared.f32 	%f148, [_ZZN3cub18CUB_300001_SM_10006detail6reduce28DeviceReduceSingleTileKernelINS2_10policy_hubIfyN4cuda3std3__44plusIfEEE10Policy1000EPfSC_iS9_ffNS7_10__identityEEEvT0_T1_T2_T3_T4_T6_E12temp_storage+24];
	add.f32 	%f149, %f147, %f148;
	ld.shared.f32 	%f150, [_ZZN3cub18CUB_300001_SM_10006detail6reduce28DeviceReduceSingleTileKernelINS2_10policy_hubIfyN4cuda3std3__44plusIfEEE10Policy1000EPfSC_iS9_ffNS7_10__identityEEEvT0_T1_T2_T3_T4_T6_E12temp_storage+28];
	add.f32 	%f151, %f149, %f150;
	ld.shared.f32 	%f152, [_ZZN3cub18CUB_300001_SM_10006detail6reduce28DeviceReduceSingleTileKernelINS2_10policy_hubIfyN4cuda3std3__44plusIfEEE10Policy1000EPfSC_iS9_ffNS7_10__identityEEEvT0_T1_T2_T3_T4_T6_E12temp_storage+32];
	add.f32 	%f153, %f151, %f152;
	ld.shared.f32 	%f154, [_ZZN3cub18CUB_300001_SM_10006detail6reduce28DeviceReduceSingleTileKernelINS2_10policy_hubIfyN4cuda3std3__44plusIfEEE10Policy1000EPfSC_iS9_ffNS7_10__identityEEEvT0_T1_T2_T3_T4_T6_E12temp_storage+36];
	add.f32 	%f418, %f153, %f154;
$L__BB9_72:
	mov.u32 	%r379, %tid.x;
	setp.ne.s32 	%p95, %r379, 0;
	@%p95 bra 	$L__BB9_74;
	add.f32 	%f391, %f58, %f418;
	st.global.f32 	[%rd1], %f391;
$L__BB9_74:
	ret;

}


// ===== COMPILED SASS (sm_100) =====

	.target	sm_100

	.elftype	@"ET_EXEC"


//--------------------- .note.nv.tkinfo           --------------------------
	.section	.note.nv.tkinfo,"",@"SHT_NOTE"
	.sectionflags	@"SHF_NOTE_NV_TKINFO"
	.tkinfo
        /*0018*/ 	.word	0x00000002
        /*0030*/ 	.string	""
        /*0030*/ 	.string	"ptxas"
        /*0030*/ 	.string	"Cuda compilation tools, release 13.0, V13.0.88"
        /*0030*/ 	.string	"Build cuda_13.0.r13.0/compiler.36424714_0"
        /*0030*/ 	.string	"-arch sm_100 -m 64 "



//--------------------- .note.nv.cuinfo           --------------------------
	.section	.note.nv.cuinfo,"",@"SHT_NOTE"
	.sectionflags	@"SHF_NOTE_NV_CUINFO"
        /*0018*/ 	.short	0x0002
        /*001a*/ 	.short	0x0064
        /*001c*/ 	.short	0x0082
	.zero		2


//--------------------- .nv.info                  --------------------------
	.section	.nv.info,"",@"SHT_CUDA_INFO"
	.align	4


	//----- nvinfo : EIATTR_REGCOUNT
	.align		4
        /*0000*/ 	.byte	0x04, 0x2f
        /*0002*/ 	.short	(.L_44 - .L_43)
	.align		4
.L_43:
        /*0004*/ 	.word	index@(_ZN3cub18CUB_300001_SM_10006detail11EmptyKernelIvEEvv)
        /*0008*/ 	.word	0x00000004


	//----- nvinfo : EIATTR_FRAME_SIZE
	.align		4
.L_44:
        /*000c*/ 	.byte	0x04, 0x11
        /*000e*/ 	.short	(.L_46 - .L_45)
	.align		4
.L_45:
        /*0010*/ 	.word	index@(_ZN3cub18CUB_300001_SM_10006detail11EmptyKernelIvEEvv)
        /*0014*/ 	.word	0x00000000


	//----- nvinfo : EIATTR_REGCOUNT
	.align		4
.L_46:
        /*0018*/ 	.byte	0x04, 0x2f
        /*001a*/ 	.short	(.L_48 - .L_47)
	.align		4
.L_47:
        /*001c*/ 	.word	index@(_ZN3cub18CUB_300001_SM_10006detail8for_each13static_kernelINS2_12policy_hub_t12policy_500_tEmN6thrust24THRUST_300001_SM_1000_NS8cuda_cub6__fill7functorINS7_6detail15normal_iteratorINS7_10device_ptrIfEEEEfEEEEvT0_T1_)
        /*0020*/ 	.word	0x00000008


	//----- nvinfo : EIATTR_FRAME_SIZE
	.align		4
.L_48:
        /*0024*/ 	.byte	0x04, 0x11
        /*0026*/ 	.short	(.L_50 - .L_49)
	.align		4
.L_49:
        /*0028*/ 	.word	index@(_ZN3cub18CUB_300001_SM_10006detail8for_each13static_kernelINS2_12policy_hub_t12policy_500_tEmN6thrust24THRUST_300001_SM_1000_NS8cuda_cub6__fill7functorINS7_6detail15normal_iteratorINS7_10device_ptrIfEEEEfEEEEvT0_T1_)
        /*002c*/ 	.word	0x00000000


	//----- nvinfo : EIATTR_REGCOUNT
	.align		4
.L_50:
        /*0030*/ 	.byte	0x04, 0x2f
        /*0032*/ 	.short	(.L_52 - .L_51)
	.align		4
.L_51:
        /*0034*/ 	.word	index@(_ZN3cub18CUB_300001_SM_10006detail8for_each13static_kernelINS2_12policy_hub_t12policy_500_tEmN6thrust24THRUST_300001_SM_1000_NS8cuda_cub20__uninitialized_fill7functorINS7_10device_ptrIfEEfEEEEvT0_T1_)
        /*0038*/ 	.word	0x00000008


	//----- nvinfo : EIATTR_FRAME_SIZE
	.align		4
.L_52:
        /*003c*/ 	.byte	0x04, 0x11
        /*003e*/ 	.short	(.L_54 - .L_53)
	.align		4
.L_53:
        /*0040*/ 	.word	index@(_ZN3cub18CUB_300001_SM_10006detail8for_each13static_kernelINS2_12policy_hub_t12policy_500_tEmN6thrust24THRUST_300001_SM_1000_NS8cuda_cub20__uninitialized_fill7functorINS7_10device_ptrIfEEfEEEEvT0_T1_)
        /*0044*/ 	.word	0x00000000


	//----- nvinfo : EIATTR_REGCOUNT
	.align		4
.L_54:
        /*0048*/ 	.byte	0x04, 0x2f
        /*004a*/ 	.short	(.L_56 - .L_55)
	.align		4
.L_55:
        /*004c*/ 	.word	index@(_ZN3cub18CUB_300001_SM_10006detail8for_each13static_kernelINS2_12policy_hub_t12policy_500_tElN6thrust24THRUST_300001_SM_1000_NS8cuda_cub6__fill7functorINS7_6detail15normal_iteratorINS7_10device_ptrIfEEEEfEEEEvT0_T1_)
        /*0050*/ 	.word	0x00000008


	//----- nvinfo : EIATTR_FRAME_SIZE
	.align		4
.L_56:
        /*0054*/ 	.byte	0x04, 0x11
        /*0056*/ 	.short	(.L_58 - .L_57)
	.align		4
.L_57:
        /*0058*/ 	.word	index@(_ZN3cub18CUB_300001_SM_10006detail8for_each13static_kernelINS2_12policy_hub_t12policy_500_tElN6thrust24THRUST_300001_SM_1000_NS8cuda_cub6__fill7functorINS7_6detail15normal_iteratorINS7_10device_ptrIfEEEEfEEEEvT0_T1_)
        /*005c*/ 	.word	0x00000000


	//----- nvinfo : EIATTR_REGCOUNT
	.align		4
.L_58:
        /*0060*/ 	.byte	0x04, 0x2f
        /*0062*/ 	.short	(.L_60 - .L_59)
	.align		4
.L_59:
        /*0064*/ 	.word	index@(_ZN3cub18CUB_300001_SM_10006detail6reduce28DeviceReduceSingleTileKernelINS2_10policy_hubIfjN4cuda3std3__44plusIfEEE10Policy1000EN6thrust24THRUST_300001_SM_1000_NS6detail15normal_iteratorINSD_10device_ptrIfEEEEPfjS9_ff27SquaredDistanceFromConstantEEvT0_T1_T2_T3_T4_T6_)
        /*0068*/ 	.word	0x00000020


	//----- nvinfo : EIATTR_FRAME_SIZE
	.align		4
.L_60:
        /*006c*/ 	.byte	0x04, 0x11
        /*006e*/ 	.short	(.L_62 - .L_61)
	.align		4
.L_61:
        /*0070*/ 	.word	index@(_ZN3cub18CUB_300001_SM_10006detail6reduce28DeviceReduceSingleTileKernelINS2_10policy_hubIfjN4cuda3std3__44plusIfEEE10Policy1000EN6thrust24THRUST_300001_SM_1000_NS6detail15normal_iteratorINSD_10device_ptrIfEEEEPfjS9_ff27SquaredDistanceFromConstantEEvT0_T1_T2_T3_T4_T6_)
        /*0074*/ 	.word	0x00000000


	//----- nvinfo : EIATTR_REGCOUNT
	.align		4
.L_62:
        /*0078*/ 	.byte	0x04, 0x2f
        /*007a*/ 	.short	(.L_64 - .L_63)
	.align		4
.L_63:
        /*007c*/ 	.word	index@(_ZN3cub18CUB_300001_SM_10006detail6reduce18DeviceReduceKernelINS2_10policy_hubIfjN4cuda3std3__44plusIfEEE10Policy1000EN6thrust24THRUST_300001_SM_1000_NS6detail15normal_iteratorINSD_10device_ptrIfEEEEjS9_f27SquaredDistanceFromConstantEEvT0_PT3_T1_NS0_13GridEvenShareISN_EET2_T4_)
        /*0080*/ 	.word	0x00000020


	//----- nvinfo : EIATTR_FRAME_SIZE
	.align		4
.L_64:
        /*0084*/ 	.byte	0x04, 0x11
        /*0086*/ 	.short	(.L_66 - .L_65)
	.align		4
.L_65:
        /*0088*/ 	.word	index@(_ZN3cub18CUB_300001_SM_10006detail6reduce18DeviceReduceKernelINS2_10policy_hubIfjN4cuda3std3__44plusIfEEE10Policy1000EN6thrust24THRUST_300001_SM_1000_NS6detail15normal_iteratorINSD_10device_ptrIfEEEEjS9_f27SquaredDistanceFromConstantEEvT0_PT3_T1_NS0_13GridEvenShareISN_EET2_T4_)
        /*008c*/ 	.word	0x00000000


	//----- nvinfo : EIATTR_REGCOUNT
	.align		4
.L_66:
        /*0090*/ 	.byte	0x04, 0x2f
        /*0092*/ 	.short	(.L_68 - .L_67)
	.align		4
.L_67:
        /*0094*/ 	.word	index@(_ZN3cub18CUB_300001_SM_10006detail6reduce28DeviceReduceSingleTileKernelINS2_10policy_hubIfjN4cuda3std3__44plusIfEEE10Policy1000EPfSC_iS9_ffNS7_10__identityEEEvT0_T1_T2_T3_T4_T6_)
        /*0098*/ 	.word	0x0000001e


	//----- nvinfo : EIATTR_FRAME_SIZE
	.align		4
.L_68:
        /*009c*/ 	.byte	0x04, 0x11
        /*009e*/ 	.short	(.L_70 - .L_69)
	.align		4
.L_69:
        /*00a0*/ 	.word	index@(_ZN3cub18CUB_300001_SM_10006detail6reduce28DeviceReduceSingleTileKernelINS2_10policy_hubIfjN4cuda3std3__44plusIfEEE10Policy1000EPfSC_iS9_ffNS7_10__identityEEEvT0_T1_T2_T3_T4_T6_)
        /*00a4*/ 	.word	0x00000000


	//----- nvinfo : EIATTR_REGCOUNT
	.align		4
.L_70:
        /*00a8*/ 	.byte	0x04, 0x2f
        /*00aa*/ 	.short	(.L_72 - .L_71)
	.align		4
.L_71:
        /*00ac*/ 	.word	index@(_ZN3cub18CUB_300001_SM_10006detail6reduce28DeviceReduceSingleTileKernelINS2_10policy_hubIfyN4cuda3std3__44plusIfEEE10Policy1000EN6thrust24THRUST_300001_SM_1000_NS6detail15normal_iteratorINSD_10device_ptrIfEEEEPfyS9_ff27SquaredDistanceFromConstantEEvT0_T1_T2_T3_T4_T6_)
        /*00b0*/ 	.word	0x00000020


	//----- nvinfo : EIATTR_FRAME_SIZE
	.align		4
.L_72:
        /*00b4*/ 	.byte	0x04, 0x11
        /*00b6*/ 	.short	(.L_74 - .L_73)
	.align		4
.L_73:
        /*00b8*/ 	.word	index@(_ZN3cub18CUB_300001_SM_10006detail6reduce28DeviceReduceSingleTileKernelINS2_10policy_hubIfyN4cuda3std3__44plusIfEEE10Policy1000EN6thrust24THRUST_300001_SM_1000_NS6detail15normal_iteratorINSD_10device_ptrIfEEEEPfyS9_ff27SquaredDistanceFromConstantEEvT0_T1_T2_T3_T4_T6_)
        /*00bc*/ 	.word	0x00000000


	//----- nvinfo : EIATTR_REGCOUNT
	.align		4
.L_74:
        /*00c0*/ 	.byte	0x04, 0x2f
        /*00c2*/ 	.short	(.L_76 - .L_75)
	.align		4
.L_75:
        /*00c4*/ 	.word	index@(_ZN3cub18CUB_300001_SM_10006detail6reduce18DeviceReduceKernelINS2_10policy_hubIfyN4cuda3std3__44plusIfEEE10Policy1000EN6thrust24THRUST_300001_SM_1000_NS6detail15normal_iteratorINSD_10device_ptrIfEEEEyS9_f27SquaredDistanceFromConstantEEvT0_PT3_T1_NS0_13GridEvenShareISN_EET2_T4_)
        /*00c8*/ 	.word	0x0000001d


	//----- nvinfo : EIATTR_FRAME_SIZE
	.align		4
.L_76:
        /*00cc*/ 	.byte	0x04, 0x11
        /*00ce*/ 	.short	(.L_78 - .L_77)
	.align		4
.L_77:
        /*00d0*/ 	.word	index@(_ZN3cub18CUB_300001_SM_10006detail6reduce18DeviceReduceKernelINS2_10policy_hubIfyN4cuda3std3__44plusIfEEE10Policy1000EN6thrust24THRUST_300001_SM_1000_NS6detail15normal_iteratorINSD_10device_ptrIfEEEEyS9_f27SquaredDistanceFromConstantEEvT0_PT3_T1_NS0_13GridEvenShareISN_EET2_T4_)
        /*00d4*/ 	.word	0x00000000


	//----- nvinfo : EIATTR_REGCOUNT
	.align		4
.L_78:
        /*00d8*/ 	.byte	0x04, 0x2f
        /*00da*/ 	.short	(.L_80 - .L_79)
	.align		4
.L_79:
        /*00dc*/ 	.word	index@(_ZN3cub18CUB_300001_SM_10006detail6reduce28DeviceReduceSingleTileKernelINS2_10policy_hubIfyN4cuda3std3__44plusIfEEE10Policy1000EPfSC_iS9_ffNS7_10__identityEEEvT0_T1_T2_T3_T4_T6_)
        /*00e0*/ 	.word	0x0000001e


	//----- nvinfo : EIATTR_FRAME_SIZE
	.align		4
.L_80:
        /*00e4*/ 	.byte	0x04, 0x11
        /*00e6*/ 	.short	(.L_82 - .L_81)
	.align		4
.L_81:
        /*00e8*/ 	.word	index@(_ZN3cub18CUB_300001_SM_10006detail6reduce28DeviceReduceSingleTileKernelINS2_10policy_hubIfyN4cuda3std3__44plusIfEEE10Policy1000EPfSC_iS9_ffNS7_10__identityEEEvT0_T1_T2_T3_T4_T6_)
        /*00ec*/ 	.word	0x00000000


	//----- nvinfo : EIATTR_MIN_STACK_SIZE
	.align		4
.L_82:
        /*00f0*/ 	.byte	0x04, 0x12
        /*00f2*/ 	.short	(.L_84 - .L_83)
	.align		4
.L_83:
        /*00f4*/ 	.word	index@(_ZN3cub18CUB_300001_SM_10006detail6reduce28DeviceReduceSingleTileKernelINS2_10policy_hubIfyN4cuda3std3__44plusIfEEE10Policy1000EPfSC_iS9_ffNS7_10__identityEEEvT0_T1_T2_T3_T4_T6_)
        /*00f8*/ 	.word	0x00000000


	//----- nvinfo : EIATTR_MIN_STACK_SIZE
	.align		4
.L_84:
        /*00fc*/ 	.byte	0x04, 0x12
        /*00fe*/ 	.short	(.L_86 - .L_85)
	.align		4
.L_85:
        /*0100*/ 	.word	index@(_ZN3cub18CUB_300001_SM_10006detail6reduce18DeviceReduceKernelINS2_10policy_hubIfyN4cuda3std3__44plusIfEEE10Policy1000EN6thrust24THRUST_300001_SM_1000_NS6detail15normal_iteratorINSD_10device_ptrIfEEEEyS9_f27SquaredDistanceFromConstantEEvT0_PT3_T1_NS0_13GridEvenShareISN_EET2_T4_)
        /*0104*/ 	.word	0x00000000


	//----- nvinfo : EIATTR_MIN_STACK_SIZE
	.align		4
.L_86:
        /*0108*/ 	.byte	0x04, 0x12
        /*010a*/ 	.short	(.L_88 - .L_87)
	.align		4
.L_87:
        /*010c*/ 	.word	index@(_ZN3cub18CUB_300001_SM_10006detail6reduce28DeviceReduceSingleTileKernelINS2_10policy_hubIfyN4cuda3std3__44plusIfEEE10Policy1000EN6thrust24THRUST_300001_SM_1000_NS6detail15normal_iteratorINSD_10device_ptrIfEEEEPfyS9_ff27SquaredDistanceFromConstantEEvT0_T1_T2_T3_T4_T6_)
        /*0110*/ 	.word	0x00000000


	//----- nvinfo : EIATTR_MIN_STACK_SIZE
	.align		4
.L_88:
        /*0114*/ 	.byte	0x04, 0x12
        /*0116*/ 	.short	(.L_90 - .L_89)
	.align		4
.L_89:
        /*0118*/ 	.word	index@(_ZN3cub18CUB_300001_SM_10006detail6reduce28DeviceReduceSingleTileKernelINS2_10policy_hubIfjN4cuda3std3__44plusIfEEE10Policy1000EPfSC_iS9_ffNS7_10__identityEEEvT0_T1_T2_T3_T4_T6_)
        /*011c*/ 	.word	0x00000000


	//----- nvinfo : EIATTR_MIN_STACK_SIZE
	.align		4
.L_90:
        /*0120*/ 	.byte	0x04, 0x12
        /*0122*/ 	.short	(.L_92 - .L_91)
	.align		4
.L_91:
        /*0124*/ 	.word	index@(_ZN3cub18CUB_300001_SM_10006detail6reduce18DeviceReduceKernelINS2_10policy_hubIfjN4cuda3std3__44plusIfEEE10Policy1000EN6thrust24THRUST_300001_SM_1000_NS6detail15normal_iteratorINSD_10device_ptrIfEEEEjS9_f27SquaredDistanceFromConstantEEvT0_PT3_T1_NS0_13GridEvenShareISN_EET2_T4_)
        /*0128*/ 	.word	0x00000000


	//----- nvinfo : EIATTR_MIN_STACK_SIZE
	.align		4
.L_92:
        /*012c*/ 	.byte	0x04, 0x12
        /*012e*/ 	.short	(.L_94 - .L_93)
	.align		4
.L_93:
        /*0130*/ 	.word	index@(_ZN3cub18CUB_300001_SM_10006detail6reduce28DeviceReduceSingleTileKernelINS2_10policy_hubIfjN4cuda3std3__44plusIfEEE10Policy1000EN6thrust24THRUST_300001_SM_1000_NS6detail15normal_iteratorINSD_10device_ptrIfEEEEPfjS9_ff27SquaredDistanceFromConstantEEvT0_T1_T2_T3_T4_T6_)
        /*0134*/ 	.word	0x00000000


	//----- nvinfo : EIATTR_MIN_STACK_SIZE
	.align		4
.L_94:
        /*0138*/ 	.byte	0x04, 0x12
        /*013a*/ 	.short	(.L_96 - .L_95)
	.align		4
.L_95:
        /*013c*/ 	.word	index@(_ZN3cub18CUB_300001_SM_10006detail8for_each13static_kernelINS2_12policy_hub_t12policy_500_tElN6thrust24THRUST_300001_SM_1000_NS8cuda_cub6__fill7functorINS7_6detail15normal_iteratorINS7_10device_ptrIfEEEEfEEEEvT0_T1_)
        /*0140*/ 	.word	0x00000000


	//----- nvinfo : EIATTR_MIN_STACK_SIZE
	.align		4
.L_96:
        /*0144*/ 	.byte	0x04, 0x12
        /*0146*/ 	.short	(.L_98 - .L_97)
	.align		4
.L_97:
        /*0148*/ 	.word	index@(_ZN3cub18CUB_300001_SM_10006detail8for_each13static_kernelINS2_12policy_hub_t12policy_500_tEmN6thrust24THRUST_300001_SM_1000_NS8cuda_cub20__uninitialized_fill7functorINS7_10device_ptrIfEEfEEEEvT0_T1_)
        /*014c*/ 	.word	0x00000000


	//----- nvinfo : EIATTR_MIN_STACK_SIZE
	.align		4
.L_98:
        /*0150*/ 	.byte	0x04, 0x12
        /*0152*/ 	.short	(.L_100 - .L_99)
	.align		4
.L_99:
        /*0154*/ 	.word	index@(_ZN3cub18CUB_300001_SM_10006detail8for_each13static_kernelINS2_12policy_hub_t12policy_500_tEmN6thrust24THRUST_300001_SM_1000_NS8cuda_cub6__fill7functorINS7_6detail15normal_iteratorINS7_10device_ptrIfEEEEfEEEEvT0_T1_)
        /*0158*/ 	.word	0x00000000


	//----- nvinfo : EIATTR_MIN_STACK_SIZE
	.align		4
.L_100:
        /*015c*/ 	.byte	0x04, 0x12
        /*015e*/ 	.short	(.L_102 - .L_101)
	.align		4
.L_101:
        /*0160*/ 	.word	index@(_ZN3cub18CUB_300001_SM_10006detail11EmptyKernelIvEEvv)
        /*0164*/ 	.word	0x00000000
.L_102:


//--------------------- .nv.compat                --------------------------
	.section	.nv.compat,"",@"SHT_CUDA_COMPAT_INFO"
	.align	4
        /*0000*/ 	.byte	0x02, 0x09, 0x00, 0x00, 0x02, 0x02, 0x01, 0x00, 0x02, 0x05, 0x05, 0x00, 0x03, 0x07, 0x01, 0x01
        /*0010*/ 	.byte	0x02, 0x03, 0x00, 0x00, 0x02, 0x06, 0x01, 0x00, 0x04, 0x0b, 0x08, 0x00, 0x09, 0x00, 0x00, 0x00
        /*0020*/ 	.byte	0x00, 0x00, 0x00, 0x00


//--------------------- .nv.info._ZN3cub18CUB_300001_SM_10006detail6reduce28DeviceReduceSingleTileKernelINS2_10policy_hubIfyN4cuda3std3__44plusIfEEE10Policy1000EPfSC_iS9_ffNS7_10__identityEEEvT0_T1_T2_T3_T4_T6_ --------------------------
	.section	.nv.info._ZN3cub18CUB_300001_SM_10006detail6reduce28DeviceReduceSingleTileKernelINS2_10policy_hubIfyN4cuda3std3__44plusIfEEE10Policy1000EPfSC_iS9_ffNS7_10__identityEEEvT0_T1_T2_T3_T4_T6_,"",@"SHT_CUDA_INFO"
	.sectionflags	@""
	.align	4


	//----- nvinfo : EIATTR_CUDA_API_VERSION
	.align		4
        /*0000*/ 	.byte	0x04, 0x37
        /*0002*/ 	.short	(.L_104 - .L_103)
.L_103:
        /*0004*/ 	.word	0x00000082


	//----- nvinfo : EIATTR_KPARAM_INFO
	.align		4
.L_104:
        /*0008*/ 	.byte	0x04, 0x17
        /*000a*/ 	.short	(.L_106 - .L_105)
.L_105:
        /*000c*/ 	.word	0x00000000
        /*0010*/ 	.short	0x0005
        /*0012*/ 	.short	0x001c
        /*0014*/ 	.byte	0x00, 0xf0, 0x05, 0x00


	//----- nvinfo : EIATTR_KPARAM_INFO
	.align		4
.L_106:
        /*0018*/ 	.byte	0x04, 0x17
        /*001a*/ 	.short	(.L_108 - .L_107)
.L_107:
        /*001c*/ 	.word	0x00000000
        /*0020*/ 	.short	0x0004
        /*0022*/ 	.short	0x0018
        /*0024*/ 	.byte	0x00, 0xf0, 0x11, 0x00


	//----- nvinfo : EIATTR_KPARAM_INFO
	.align		4
.L_108:
        /*0028*/ 	.byte	0x04, 0x17
        /*002a*/ 	.short	(.L_110 - .L_109)
.L_109:
        /*002c*/ 	.word	0x00000000
        /*0030*/ 	.short	0x0003
        /*0032*/ 	.short	0x0014
        /*0034*/ 	.byte	0x00, 0xf0, 0x05, 0x00


	//----- nvinfo : EIATTR_KPARAM_INFO
	.align		4
.L_110:
        /*0038*/ 	.byte	0x04, 0x17
        /*003a*/ 	.short	(.L_112 - .L_111)
.L_111:
        /*003c*/ 	.word	0x00000000
        /*0040*/ 	.short	0x0002
        /*0042*/ 	.short	0x0010
        /*0044*/ 	.byte	0x00, 0xf0, 0x11, 0x00


	//----- nvinfo : EIATTR_KPARAM_INFO
	.align		4
.L_112:
        /*0048*/ 	.byte	0x04, 0x17
        /*004a*/ 	.short	(.L_114 - .L_113)
.L_113:
        /*004c*/ 	.word	0x00000000
        /*0050*/ 	.short	0x0001
        /*0052*/ 	.short	0x0008
        /*0054*/ 	.byte	0x00, 0xf5, 0x21, 0x00


	//----- nvinfo : EIATTR_KPARAM_INFO
	.align		4
.L_114:
        /*0058*/ 	.byte	0x04, 0x17
        /*005a*/ 	.short	(.L_116 - .L_115)
.L_115:
        /*005c*/ 	.word	0x00000000
        /*0060*/ 	.short	0x0000
        /*0062*/ 	.short	0x0000
        /*0064*/ 	.byte	0x00, 0xf5, 0x21, 0x00


	//----- nvinfo : EIATTR_SPARSE_MMA_MASK
	.align		4
.L_116:
        /*0068*/ 	.byte	0x03, 0x50
        /*006a*/ 	.short	0x0000


	//----- nvinfo : EIATTR_MAXREG_COUNT
	.align		4
        /*006c*/ 	.byte	0x03, 0x1b
        /*006e*/ 	.short	0x00ff


	//----- nvinfo : EIATTR_NUM_BARRIERS
	.align		4
        /*0070*/ 	.byte	0x02, 0x4c
        /*0072*/ 	.byte	0x01
	.zero		1


	//----- nvinfo : EIATTR_MERCURY_ISA_VERSION
	.align		4
        /*0074*/ 	.byte	0x03, 0x5f
        /*0076*/ 	.short	0x0101


	//----- nvinfo : EIATTR_COOP_GROUP_MASK_REGIDS
	.align		4
        /*0078*/ 	.byte	0x04, 0x29
        /*007a*/ 	.short	(.L_118 - .L_117)


	//   ....[0]....
.L_117:
        /*007c*/ 	.word	0xffffffff


	//   ....[1]....
        /*0080*/ 	.word	0xffffffff


	//   ....[2]....
        /*0084*/ 	.word	0xffffffff


	//   ....[3]....
        /*0088*/ 	.word	0xffffffff


	//   ....[4]....
        /*008c*/ 	.word	0xffffffff


	//   ....[5]....
        /*0090*/ 	.word	0xffffffff


	//   ....[6]....
        /*0094*/ 	.word	0xffffffff


	//   ....[7]....
        /*0098*/ 	.word	0xffffffff


	//   ....[8]....
        /*009c*/ 	.word	0xffffffff


	//   ....[9]....
        /*00a0*/ 	.word	0xffffffff


	//   ....[10]....
        /*00a4*/ 	.word	0xffffffff


	//   ....[11]....
        /*00a8*/ 	.word	0xffffffff


	//   ....[12]....
        /*00ac*/ 	.word	0xffffffff


	//   ....[13]....
        /*00b0*/ 	.word	0xffffffff


	//   ....[14]....
        /*00b4*/ 	.word	0xffffffff


	//   ....[15]....
        /*00b8*/ 	.word	0xffffffff


	//   ....[16]....
        /*00bc*/ 	.word	0xffffffff


	//   ....[17]....
        /*00c0*/ 	.word	0xffffffff


	//   ....[18]....
        /*00c4*/ 	.word	0xffffffff


	//   ....[19]....
        /*00c8*/ 	.word	0xffffffff


	//   ....[20]....
        /*00cc*/ 	.word	0xffffffff


	//   ....[21]....
        /*00d0*/ 	.word	0xffffffff


	//   ....[22]....
        /*00d4*/ 	.word	0xffffffff


	//   ....[23]....
        /*00d8*/ 	.word	0xffffffff


	//   ....[24]....
        /*00dc*/ 	.word	0xffffffff


	//   ....[25]....
        /*00e0*/ 	.word	0xffffffff


	//   ....[26]....
        /*00e4*/ 	.word	0xffffffff


	//   ....[27]....
        /*00e8*/ 	.word	0xffffffff


	//   ....[28]....
        /*00ec*/ 	.word	0xffffffff


	//   ....[29]....
        /*00f0*/ 	.word	0xffffffff


	//----- nvinfo : EIATTR_COOP_GROUP_INSTR_OFFSETS
	.align		4
.L_118:
        /*00f4*/ 	.byte	0x04, 0x28
        /*00f6*/ 	.short	(.L_120 - .L_119)


	//   ....[0]....
.L_119:
        /*00f8*/ 	.word	0x00000980


	//   ....[1]....
        /*00fc*/ 	.word	0x000009e0


	//   ....[2]....
        /*0100*/ 	.word	0x00000a50


	//   ....[3]....
        /*0104*/ 	.word	0x00000aa0


	//   ....[4]....
        /*0108*/ 	.word	0x00000ad0


	//   ....[5]....
        /*010c*/ 	.word	0x00000c90


	//   ....[6]....
        /*0110*/ 	.word	0x00000d20


	//   ....[7]....
        /*0114*/ 	.word	0x00000d60


	//   ....[8]....
        /*0118*/ 	.word	0x00000db0


	//   ....[9]....
        /*011c*/ 	.word	0x00000df0


	//   ....[10]....
        /*0120*/ 	.word	0x00001c00


	//   ....[11]....
        /*0124*/ 	.word	0x00001c80


	//   ....[12]....
        /*0128*/ 	.word	0x00001cd0


	//   ....[13]....
        /*012c*/ 	.word	0x00001d10


	//   ....[14]....
        /*0130*/ 	.word	0x00001d40


	//   ....[15]....
        /*0134*/ 	.word	0x00002700


	//   ....[16]....
        /*0138*/ 	.word	0x00002760


	//   ....[17]....
        /*013c*/ 	.word	0x000027d0


	//   ....[18]....
        /*0140*/ 	.word	0x00002820


	//   ....[19]....
        /*0144*/ 	.word	0x00002850


	//   ....[20]....
        /*0148*/ 	.word	0x00002a10


	//   ....[21]....
        /*014c*/ 	.word	0x00002a90


	//   ....[22]....
        /*0150*/ 	.word	0x00002ad0


	//   ....[23]....
        /*0154*/ 	.word	0x00002b10


	//   ....[24]....
        /*0158*/ 	.word	0x00002b70


	//   ....[25]....
        /*015c*/ 	.word	0x00003b00


	//   ....[26]....
        /*0160*/ 	.word	0x00003b80


	//   ....[27]....
        /*0164*/ 	.word	0x00003bd0


	//   ....[28]....
        /*0168*/ 	.word	0x00003c10


	//   ....[29]....
        /*016c*/ 	.word	0x00003c40


	//----- nvinfo : EIATTR_VRC_CTA_INIT_COUNT
	.align		4
.L_120:
        /*0170*/ 	.byte	0x02, 0x4a
	.zero		1
	.zero		1


	//----- nvinfo : EIATTR_EXIT_INSTR_OFFSETS
	.align		4
        /*0174*/ 	.byte	0x04, 0x1c
        /*0176*/ 	.short	(.L_122 - .L_121)


	//   ....[0]....
.L_121:
        /*0178*/ 	.word	0x00000080


	//   ....[1]....
        /*017c*/ 	.word	0x000000c0


	//   ....[2]....
        /*0180*/ 	.word	0x00003d90


	//   ....[3]....
        /*0184*/ 	.word	0x00003de0


	//----- nvinfo : EIATTR_MAX_THREADS
	.align		4
.L_122:
        /*0188*/ 	.byte	0x04, 0x05
        /*018a*/ 	.short	(.L_124 - .L_123)
.L_123:
        /*018c*/ 	.word	0x00000100
        /*0190*/ 	.word	0x00000001
        /*0194*/ 	.word	0x00000001


	//----- nvinfo : EIATTR_CRS_STACK_SIZE
	.align		4
.L_124:
        /*0198*/ 	.byte	0x04, 0x1e
        /*019a*/ 	.short	(.L_126 - .L_125)
.L_125:
        /*019c*/ 	.word	0x00000000


	//----- nvinfo : EIATTR_CBANK_PARAM_SIZE
	.align		4
.L_126:
        /*01a0*/ 	.byte	0x03, 0x19
        /*01a2*/ 	.short	0x001d


	//----- nvinfo : EIATTR_PARAM_CBANK
	.align		4
        /*01a4*/ 	.byte	0x04, 0x0a
        /*01a6*/ 	.short	(.L_128 - .L_127)
	.align		4
.L_127:
        /*01a8*/ 	.word	index@(.nv.constant0._ZN3cub18CUB_300001_SM_10006detail6reduce28DeviceReduceSingleTileKernelINS2_10policy_hubIfyN4cuda3std3__44plusIfEEE10Policy1000EPfSC_iS9_ffNS7_10__identityEEEvT0_T1_T2_T3_T4_T6_)
        /*01ac*/ 	.short	0x0380
        /*01ae*/ 	.short	0x001d


	//----- nvinfo : EIATTR_SW_WAR
	.align		4
.L_128:
        /*01b0*/ 	.byte	0x04, 0x36
        /*01b2*/ 	.short	(.L_130 - .L_129)
.L_129:
        /*01b4*/ 	.word	0x00000008
.L_130:


//--------------------- .nv.info._ZN3cub18CUB_300001_SM_10006detail6reduce18DeviceReduceKernelINS2_10policy_hubIfyN4cuda3std3__44plusIfEEE10Policy1000EN6thrust24THRUST_300001_SM_1000_NS6detail15normal_iteratorINSD_10device_ptrIfEEEEyS9_f27SquaredDistanceFromConstantEEvT0_PT3_T1_NS0_13GridEvenShareISN_EET2_T4_ --------------------------
	.section	.nv.info._ZN3cub18CUB_300001_SM_10006detail6reduce18DeviceReduceKernelINS2_10policy_hubIfyN4cuda3std3__44plusIfEEE10Policy1000EN6thrust24THRUST_300001_SM_1000_NS6detail15normal_iteratorINSD_10device_ptrIfEEEEyS9_f27SquaredDistanceFromConstantEEvT0_PT3_T1_NS0_13GridEvenShareISN_EET2_T4_,"",@"SHT_CUDA_INFO"
	.sectionflags	@""
	.align	4


	//----- nvinfo : EIATTR_CUDA_API_VERSION
	.align		4
        /*0000*/ 	.byte	0x04, 0x37
        /*0002*/ 	.short	(.L_132 - .L_131)
.L_131:
        /*0004*/ 	.word	0x00000082


	//----- nvinfo : EIATTR_KPARAM_INFO
	.align		4
.L_132:
        /*0008*/ 	.byte	0x04, 0x17
        /*000a*/ 	.short	(.L_134 - .L_133)
.L_133:
        /*000c*/ 	.word	0x00000000
        /*0010*/ 	.short	0x0005
        /*0012*/ 	.short	0x0064
        /*0014*/ 	.byte	0x00, 0xf0, 0x11, 0x00


	//----- nvinfo : EIATTR_KPARAM_INFO
	.align		4
.L_134:
        /*0018*/ 	.byte	0x04, 0x17
        /*001a*/ 	.short	(.L_136 - .L_135)
.L_135:
        /*001c*/ 	.word	0x00000000
        /*0020*/ 	.short	0x0004
        /*0022*/ 	.short	0x0060
        /*0024*/ 	.byte	0x00, 0xf0, 0x05, 0x00


	//----- nvinfo : EIATTR_KPARAM_INFO
	.align		4
.L_136:
        /*0028*/ 	.byte	0x04, 0x17
        /*002a*/ 	.short	(.L_138 - .L_137)
.L_137:
        /*002c*/ 	.word	0x00000000
        /*0030*/ 	.short	0x0003
        /*0032*/ 	.short	0x0018
        /*0034*/ 	.byte	0x00, 0xf0, 0x21, 0x01


	//----- nvinfo : EIATTR_KPARAM_INFO
	.align		4
.L_138:
        /*0038*/ 	.byte	0x04, 0x17
        /*003a*/ 	.short	(.L_140 - .L_139)
.L_139:
        /*003c*/ 	.word	0x00000000
        /*0040*/ 	.short	0x0002
        /*0042*/ 	.short	0x0010
        /*0044*/ 	.byte	0x00, 0xf0, 0x21, 0x00


	//----- nvinfo : EIATTR_KPARAM_INFO
	.align		4
.L_140:
        /*0048*/ 	.byte	0x04, 0x17
        /*004a*/ 	.short	(.L_142 - .L_141)
.L_141:
        /*004c*/ 	.word	0x00000000
        /*0050*/ 	.short	0x0001
        /*0052*/ 	.short	0x0008
        /*0054*/ 	.byte	0x00, 0xf5, 0x21, 0x00


	//----- nvinfo : EIATTR_KPARAM_INFO
	.align		4
.L_142:
        /*0058*/ 	.byte	0x04, 0x17
        /*005a*/ 	.short	(.L_144 - .L_143)
.L_143:
        /*005c*/ 	.word	0x00000000
        /*0060*/ 	.short	0x0000
        /*0062*/ 	.short	0x0000
        /*0064*/ 	.byte	0x00, 0xf0, 0x21, 0x00


	//----- nvinfo : EIATTR_SPARSE_MMA_MASK
	.align		4
.L_144:
        /*0068*/ 	.byte	0x03, 0x50
        /*006a*/ 	.short	0x0000


	//----- nvinfo : EIATTR_MAXREG_COUNT
	.align		4
        /*006c*/ 	.byte	0x03, 0x1b
        /*006e*/ 	.short	0x00ff


	//----- nvinfo : EIATTR_NUM_BARRIERS
	.align		4
        /*0070*/ 	.byte	0x02, 0x4c
        /*0072*/ 	.byte	0x01
	.zero		1


	//----- nvinfo : EIATTR_MERCURY_ISA_VERSION
	.align		4
        /*0074*/ 	.byte	0x03, 0x5f
        /*0076*/ 	.short	0x0101


	//----- nvinfo : EIATTR_COOP_GROUP_MASK_REGIDS
	.align		4
        /*0078*/ 	.byte	0x04, 0x29
        /*007a*/ 	.short	(.L_146 - .L_145)


	//   ....[0]....
.L_145:
        /*007c*/ 	.word	0xffffffff


	//   ....[1]....
        /*0080*/ 	.word	0xffffffff


	//   ....[2]....
        /*0084*/ 	.word	0xffffffff


	//   ....[3]....
        /*0088*/ 	.word	0xffffffff


	//   ....[4]....
        /*008c*/ 	.word	0xffffffff


	//   ....[5]....
        /*0090*/ 	.word	0xffffffff


	//   ....[6]....
        /*0094*/ 	.word	0xffffffff


	//   ....[7]....
        /*0098*/ 	.word	0xffffffff


	//   ....[8]....
        /*009c*/ 	.word	0xffffffff


	//   ....[9]....
        /*00a0*/ 	.word	0xffffffff


	//   ....[10]....
        /*00a4*/ 	.word	0xffffffff


	//   ....[11]....
        /*00a8*/ 	.word	0xffffffff


	//   ....[12]....
        /*00ac*/ 	.word	0xffffffff


	//   ....[13]....
        /*00b0*/ 	.word	0xffffffff


	//   ....[14]....
        /*00b4*/ 	.word	0xffffffff


	//----- nvinfo : EIATTR_COOP_GROUP_INSTR_OFFSETS
	.align		4
.L_146:
        /*00b8*/ 	.byte	0x04, 0x28
        /*00ba*/ 	.short	(.L_148 - .L_147)


	//   ....[0]....
.L_147:
        /*00bc*/ 	.word	0x00000c00


	//   ....[1]....
        /*00c0*/ 	.word	0x00000c60


	//   ....[2]....
        /*00c4*/ 	.word	0x00000cd0


	//   ....[3]....
        /*00c8*/ 	.word	0x00000d20


	//   ....[4]....
        /*00cc*/ 	.word	0x00000d50


	//   ....[5]....
        /*00d0*/ 	.word	0x00000f10


	//   ....[6]....
        /*00d4*/ 	.word	0x00000fa0


	//   ....[7]....
        /*00d8*/ 	.word	0x00000ff0


	//   ....[8]....
        /*00dc*/ 	.word	0x00001030


	//   ....[9]....
        /*00e0*/ 	.word	0x00001070


	//   ....[10]....
        /*00e4*/ 	.word	0x00002720


	//   ....[11]....
        /*00e8*/ 	.word	0x000027a0


	//   ....[12]....
        /*00ec*/ 	.word	0x000027f0


	//   ....[13]....
        /*00f0*/ 	.word	0x00002830


	//   ....[14]....
        /*00f4*/ 	.word	0x00002860


	//----- nvinfo : EIATTR_VRC_CTA_INIT_COUNT
	.align		4
.L_148:
        /*00f8*/ 	.byte	0x02, 0x4a
	.zero		1
	.zero		1


	//----- nvinfo : EIATTR_EXIT_INSTR_OFFSETS
	.align		4
        /*00fc*/ 	.byte	0x04, 0x1c
        /*00fe*/ 	.short	(.L_150 - .L_149)


	//   ....[0]....
.L_149:
        /*0100*/ 	.word	0x000029b0


	//   ....[1]....
        /*0104*/ 	.word	0x00002a10


	//----- nvinfo : EIATTR_MAX_THREADS
	.align		4
.L_150:
        /*0108*/ 	.byte	0x04, 0x05
        /*010a*/ 	.short	(.L_152 - .L_151)
.L_151:
        /*010c*/ 	.word	0x00000100
        /*0110*/ 	.word	0x00000001
        /*0114*/ 	.word	0x00000001


	//----- nvinfo : EIATTR_CRS_STACK_SIZE
	.align		4
.L_152:
        /*0118*/ 	.byte	0x04, 0x1e
        /*011a*/ 	.short	(.L_154 - .L_153)
.L_153:
        /*011c*/ 	.word	0x00000000


	//----- nvinfo : EIATTR_CBANK_PARAM_SIZE
	.align		4
.L_154:
        /*0120*/ 	.byte	0x03, 0x19
        /*0122*/ 	.short	0x0068


	//----- nvinfo : EIATTR_PARAM_CBANK
	.align		4
        /*0124*/ 	.byte	0x04, 0x0a
        /*0126*/ 	.short	(.L_156 - .L_155)
	.align		4
.L_155:
        /*0128*/ 	.word	index@(.nv.constant0._ZN3cub18CUB_300001_SM_10006detail6reduce18DeviceReduceKernelINS2_10policy_hubIfyN4cuda3std3__44plusIfEEE10Policy1000EN6thrust24THRUST_300001_SM_1000_NS6detail15normal_iteratorINSD_10device_ptrIfEEEEyS9_f27SquaredDistanceFromConstantEEvT0_PT3_T1_NS0_13GridEvenShareISN_EET2_T4_)
        /*012c*/ 	.short	0x0380
        /*012e*/ 	.short	0x0068


	//----- nvinfo : EIATTR_SW_WAR
	.align		4
.L_156:
        /*0130*/ 	.byte	0x04, 0x36
        /*0132*/ 	.short	(.L_158 - .L_157)
.L_157:
        /*0134*/ 	.word	0x00000008
.L_158:


//--------------------- .nv.info._ZN3cub18CUB_300001_SM_10006detail6reduce28DeviceReduceSingleTileKernelINS2_10policy_hubIfyN4cuda3std3__44plusIfEEE10Policy1000EN6thrust24THRUST_300001_SM_1000_NS6detail15normal_iteratorINSD_10device_ptrIfEEEEPfyS9_ff27SquaredDistanceFromConstantEEvT0_T1_T2_T3_T4_T6_ --------------------------
	.section	.nv.info._ZN3cub18CUB_300001_SM_10006detail6reduce28DeviceReduceSingleTileKernelINS2_10policy_hubIfyN4cuda3std3__44plusIfEEE10Policy1000EN6thrust24THRUST_300001_SM_1000_NS6detail15normal_iteratorINSD_10device_ptrIfEEEEPfyS9_ff27SquaredDistanceFromConstantEEvT0_T1_T2_T3_T4_T6_,"",@"SHT_CUDA_INFO"
	.sectionflags	@""
	.align	4


	//----- nvinfo : EIATTR_CUDA_API_VERSION
	.align		4
        /*0000*/ 	.byte	0x04, 0x37
        /*0002*/ 	.short	(.L_160 - .L_159)
.L_159:
        /*0004*/ 	.word	0x00000082


	//----- nvinfo : EIATTR_KPARAM_INFO
	.align		4
.L_160:
        /*0008*/ 	.byte	0x04, 0x17
        /*000a*/ 	.short	(.L_162 - .L_161)
.L_161:
        /*000c*/ 	.word	0x00000000
        /*0010*/ 	.short	0x0005
        /*0012*/ 	.short	0x0020
        /*0014*/ 	.byte	0x00, 0xf0, 0x11, 0x00


	//----- nvinfo : EIATTR_KPARAM_INFO
	.align		4
.L_162:
        /*0018*/ 	.byte	0x04, 0x17
        /*001a*/ 	.short	(.L_164 - .L_163)
.L_163:
        /*001c*/ 	.word	0x00000000
        /*0020*/ 	.short	0x0004
        /*0022*/ 	.short	0x001c
        /*0024*/ 	.byte	0x00, 0xf0, 0x11, 0x00


	//----- nvinfo : EIATTR_KPARAM_INFO
	.align		4
.L_164:
        /*0028*/ 	.byte	0x04, 0x17
        /*002a*/ 	.short	(.L_166 - .L_165)
.L_165:
        /*002c*/ 	.word	0x00000000
        /*0030*/ 	.short	0x0003
        /*0032*/ 	.short	0x0018
        /*0034*/ 	.byte	0x00, 0xf0, 0x05, 0x00


	//----- nvinfo : EIATTR_KPARAM_INFO
	.align		4
.L_166:
        /*0038*/ 	.byte	0x04, 0x17
        /*003a*/ 	.short	(.L_168 - .L_167)
.L_167:
        /*003c*/ 	.word	0x00000000
        /*0040*/ 	.short	0x0002
        /*0042*/ 	.short	0x0010
        /*0044*/ 	.byte	0x00, 0xf0, 0x21, 0x00


	//----- nvinfo : EIATTR_KPARAM_INFO
	.align		4
.L_168:
        /*0048*/ 	.byte	0x04, 0x17
        /*004a*/ 	.short	(.L_170 - .L_169)
.L_169:
        /*004c*/ 	.word	0x00000000
        /*0050*/ 	.short	0x0001
        /*0052*/ 	.short	0x0008
        /*0054*/ 	.byte	0x00, 0xf5, 0x21, 0x00


	//----- nvinfo : EIATTR_KPARAM_INFO
	.align		4
.L_170:
        /*0058*/ 	.byte	0x04, 0x17
        /*005a*/ 	.short	(.L_172 - .L_171)
.L_171:
        /*005c*/ 	.word	0x00000000
        /*0060*/ 	.short	0x0000
        /*0062*/ 	.short	0x0000
        /*0064*/ 	.byte	0x00, 0xf0, 0x21, 0x00


	//----- nvinfo : EIATTR_SPARSE_MMA_MASK
	.align		4
.L_172:
        /*0068*/ 	.byte	0x03, 0x50
        /*006a*/ 	.short	0x0000


	//----- nvinfo : EIATTR_MAXREG_COUNT
	.align		4
        /*006c*/ 	.byte	0x03, 0x1b
        /*006e*/ 	.short	0x00ff


	//----- nvinfo : EIATTR_NUM_BARRIERS
	.align		4
        /*0070*/ 	.byte	0x02, 0x4c
        /*0072*/ 	.byte	0x01
	.zero		1


	//----- nvinfo : EIATTR_MERCURY_ISA_VERSION
	.align		4
        /*0074*/ 	.byte	0x03, 0x5f
        /*0076*/ 	.short	0x0101


	//----- nvinfo : EIATTR_COOP_GROUP_MASK_REGIDS
	.align		4
        /*0078*/ 	.byte	0x04, 0x29
        /*007a*/ 	.short	(.L_174 - .L_173)


	//   ....[0]....
.L_173:
        /*007c*/ 	.word	0xffffffff


	//   ....[1]....
        /*0080*/ 	.word	0xffffffff


	//   ....[2]....
        /*0084*/ 	.word	0xffffffff


	//   ....[3]....
        /*0088*/ 	.word	0xffffffff


	//   ....[4]....
        /*008c*/ 	.word	0xffffffff


	//   ....[5]....
        /*0090*/ 	.word	0xffffffff


	//   ....[6]....
        /*0094*/ 	.word	0xffffffff


	//   ....[7]....
        /*0098*/ 	.word	0xffffffff


	//   ....[8]....
        /*009c*/ 	.word	0xffffffff


	//   ....[9]....
        /*00a0*/ 	.word	0xffffffff


	//   ....[10]....
        /*00a4*/ 	.word	0xffffffff


	//   ....[11]....
        /*00a8*/ 	.word	0xffffffff


	//   ....[12]....
        /*00ac*/ 	.word	0xffffffff


	//   ....[13]....
        /*00b0*/ 	.word	0xffffffff


	//   ....[14]....
        /*00b4*/ 	.word	0xffffffff


	//----- nvinfo : EIATTR_COOP_GROUP_INSTR_OFFSETS
	.align		4
.L_174:
        /*00b8*/ 	.byte	0x04, 0x28
        /*00ba*/ 	.short	(.L_176 - .L_175)


	//   ....[0]....
.L_175:
        /*00bc*/ 	.word	0x00000b70


	//   ....[1]....
        /*00c0*/ 	.word	0x00000bd0


	//   ....[2]....
        /*00c4*/ 	.word	0x00000c40


	//   ....[3]....
        /*00c8*/ 	.word	0x00000c90


	//   ....[4]....
        /*00cc*/ 	.word	0x00000cc0


	//   ....[5]....
        /*00d0*/ 	.word	0x00000e80


	//   ....[6]....
        /*00d4*/ 	.word	0x00000f10


	//   ....[7]....
        /*00d8*/ 	.word	0x00000f50


	//   ....[8]....
        /*00dc*/ 	.word	0x00000fa0


	//   ....[9]....
        /*00e0*/ 	.word	0x00000fe0


	//   ....[10]....
        /*00e4*/ 	.word	0x000024e0


	//   ....[11]....
        /*00e8*/ 	.word	0x00002560


	//   ....[12]....
        /*00ec*/ 	.word	0x000025b0


	//   ....[13]....
        /*00f0*/ 	.word	0x000025f0


	//   ....[14]....
        /*00f4*/ 	.word	0x00002620


	//----- nvinfo : EIATTR_VRC_CTA_INIT_COUNT
	.align		4
.L_176:
        /*00f8*/ 	.byte	0x02, 0x4a
	.zero		1
	.zero		1


	//----- nvinfo : EIATTR_EXIT_INSTR_OFFSETS
	.align		4
        /*00fc*/ 	.byte	0x04, 0x1c
        /*00fe*/ 	.short	(.L_178 - .L_177)


	//   ....[0]....
.L_177:
        /*0100*/ 	.word	0x000000a0


	//   ....[1]....
        /*0104*/ 	.word	0x000000e0


	//   ....[2]....
        /*0108*/ 	.word	0x00002760


	//   ....[3]....
        /*010c*/ 	.word	0x000027b0


	//----- nvinfo : EIATTR_MAX_THREADS
	.align		4
.L_178:
        /*0110*/ 	.byte	0x04, 0x05
        /*0112*/ 	.short	(.L_180 - .L_179)
.L_179:
        /*0114*/ 	.word	0x00000100
        /*0118*/ 	.word	0x00000001
        /*011c*/ 	.word	0x00000001


	//----- nvinfo : EIATTR_CRS_STACK_SIZE
	.align		4
.L_180:
        /*0120*/ 	.byte	0x04, 0x1e
        /*0122*/ 	.short	(.L_182 - .L_181)
.L_181:
        /*0124*/ 	.word	0x00000000


	//----- nvinfo : EIATTR_CBANK_PARAM_SIZE
	.align		4
.L_182:
        /*0128*/ 	.byte	0x03, 0x19
        /*012a*/ 	.short	0x0024


	//----- nvinfo : EIATTR_PARAM_CBANK
	.align		4
        /*012c*/ 	.byte	0x04, 0x0a
        /*012e*/ 	.short	(.L_184 - .L_183)
	.align		4
.L_183:
        /*0130*/ 	.word	index@(.nv.constant0._ZN3cub18CUB_300001_SM_10006detail6reduce28DeviceReduceSingleTileKernelINS2_10policy_hubIfyN4cuda3std3__44plusIfEEE10Policy1000EN6thrust24THRUST_300001_SM_1000_NS6detail15normal_iteratorINSD_10device_ptrIfEEEEPfyS9_ff27SquaredDistanceFromConstantEEvT0_T1_T2_T3_T4_T6_)
        /*0134*/ 	.short	0x0380
        /*0136*/ 	.short	0x0024


	//----- nvinfo : EIATTR_SW_WAR
	.align		4
.L_184:
        /*0138*/ 	.byte	0x04, 0x36
        /*013a*/ 	.short	(.L_186 - .L_185)
.L_185:
        /*013c*/ 	.word	0x00000008
.L_186:


//--------------------- .nv.info._ZN3cub18CUB_300001_SM_10006detail6reduce28DeviceReduceSingleTileKernelINS2_10policy_hubIfjN4cuda3std3__44plusIfEEE10Policy1000EPfSC_iS9_ffNS7_10__identityEEEvT0_T1_T2_T3_T4_T6_ --------------------------
	.section	.nv.info._ZN3cub18CUB_300001_SM_10006detail6reduce28DeviceReduceSingleTileKernelINS2_10policy_hubIfjN4cuda3std3__44plusIfEEE10Policy1000EPfSC_iS9_ffNS7_10__identityEEEvT0_T1_T2_T3_T4_T6_,"",@"SHT_CUDA_INFO"
	.sectionflags	@""
	.align	4


	//----- nvinfo : EIATTR_CUDA_API_VERSION
	.align		4
        /*0000*/ 	.byte	0x04, 0x37
        /*0002*/ 	.short	(.L_188 - .L_187)
.L_187:
        /*0004*/ 	.word	0x00000082


	//----- nvinfo : EIATTR_KPARAM_INFO
	.align		4
.L_188:
        /*0008*/ 	.byte	0x04, 0x17
        /*000a*/ 	.short	(.L_190 - .L_189)
.L_189:
        /*000c*/ 	.word	0x00000000
        /*0010*/ 	.short	0x0005
        /*0012*/ 	.short	0x001c
        /*0014*/ 	.byte	0x00, 0xf0, 0x05, 0x00


	//----- nvinfo : EIATTR_KPARAM_INFO
	.align		4
.L_190:
        /*0018*/ 	.byte	0x04, 0x17
        /*001a*/ 	.short	(.L_192 - .L_191)
.L_191:
        /*001c*/ 	.word	0x00000000
        /*0020*/ 	.short	0x0004
        /*0022*/ 	.short	0x0018
        /*0024*/ 	.byte	0x00, 0xf0, 0x11, 0x00


	//----- nvinfo : EIATTR_KPARAM_INFO
	.align		4
.L_192:
        /*0028*/ 	.byte	0x04, 0x17
        /*002a*/ 	.short	(.L_194 - .L_193)
.L_193:
        /*002c*/ 	.word	0x00000000
        /*0030*/ 	.short	0x0003
        /*0032*/ 	.short	0x0014
        /*0034*/ 	.byte	0x00, 0xf0, 0x05, 0x00


	//----- nvinfo : EIATTR_KPARAM_INFO
	.align		4
.L_194:
        /*0038*/ 	.byte	0x04, 0x17
        /*003a*/ 	.short	(.L_196 - .L_195)
.L_195:
        /*003c*/ 	.word	0x00000000
        /*0040*/ 	.short	0x0002
        /*0042*/ 	.short	0x0010
        /*0044*/ 	.byte	0x00, 0xf0, 0x11, 0x00


	//----- nvinfo : EIATTR_KPARAM_INFO
	.align		4
.L_196:
        /*0048*/ 	.byte	0x04, 0x17
        /*004a*/ 	.short	(.L_198 - .L_197)
.L_197:
        /*004c*/ 	.word	0x00000000
        /*0050*/ 	.short	0x0001
        /*0052*/ 	.short	0x0008
        /*0054*/ 	.byte	0x00, 0xf5, 0x21, 0x00


	//----- nvinfo : EIATTR_KPARAM_INFO
	.align		4
.L_198:
        /*0058*/ 	.byte	0x04, 0x17
        /*005a*/ 	.short	(.L_200 - .L_199)
.L_199:
        /*005c*/ 	.word	0x00000000
        /*0060*/ 	.short	0x0000
        /*0062*/ 	.short	0x0000
        /*0064*/ 	.byte	0x00, 0xf5, 0x21, 0x00


	//----- nvinfo : EIATTR_SPARSE_MMA_MASK
	.align		4
.L_200:
        /*0068*/ 	.byte	0x03, 0x50
        /*006a*/ 	.short	0x0000


	//----- nvinfo : EIATTR_MAXREG_COUNT
	.align		4
        /*006c*/ 	.byte	0x03, 0x1b
        /*006e*/ 	.short	0x0080


	//----- nvinfo : EIATTR_NUM_BARRIERS
	.align		4
        /*0070*/ 	.byte	0x02, 0x4c
        /*0072*/ 	.byte	0x01
	.zero		1


	//----- nvinfo : EIATTR_MERCURY_ISA_VERSION
	.align		4
        /*0074*/ 	.byte	0x03, 0x5f
        /*0076*/ 	.short	0x0101


	//----- nvinfo : EIATTR_UNUSED_LOAD_BYTE_OFFSET
	.align		4
        /*0078*/ 	.byte	0x04, 0x44
        /*007a*/ 	.short	(.L_202 - .L_201)


	//   ....[0]....
.L_201:
        /*007c*/ 	.word	0x00000b70
        /*0080*/ 	.word	0x0000fff0


	//   ....[1]....
        /*0084*/ 	.word	0x00000f80
        /*0088*/ 	.word	0x0000fff0


	//   ....[2]....
        /*008c*/ 	.word	0x00002010
        /*0090*/ 	.word	0x0000fff0


	//   ....[3]....
        /*0094*/ 	.word	0x00002bb0
        /*0098*/ 	.word	0x0000fff0


	//   ....[4]....
        /*009c*/ 	.word	0x00002fc0
        /*00a0*/ 	.word	0x0000fff0


	//   ....[5]....
        /*00a4*/ 	.word	0x00004140
        /*00a8*/ 	.word	0x0000fff0


	//----- nvinfo : EIATTR_COOP_GROUP_MASK_REGIDS
	.align		4
.L_202:
        /*00ac*/ 	.byte	0x04, 0x29
        /*00ae*/ 	.short	(.L_204 - .L_203)


	//   ....[0]....
.L_203:
        /*00b0*/ 	.word	0xffffffff


	//   ....[1]....
        /*00b4*/ 	.word	0xffffffff


	//   ....[2]....
        /*00b8*/ 	.word	0xffffffff


	//   ....[3]....
        /*00bc*/ 	.word	0xffffffff


	//   ....[4]....
        /*00c0*/ 	.word	0xffffffff


	//   ....[5]....
        /*00c4*/ 	.word	0xffffffff


	//   ....[6]....
        /*00c8*/ 	.word	0xffffffff


	//   ....[7]....
        /*00cc*/ 	.word	0xffffffff


	//   ....[8]....
        /*00d0*/ 	.word	0xffffffff


	//   ....[9]....
        /*00d4*/ 	.word	0xffffffff


	//   ....[10]....
        /*00d8*/ 	.word	0xffffffff


	//   ....[11]....
        /*00dc*/ 	.word	0xffffffff


	//   ....[12]....
        /*00e0*/ 	.word	0xffffffff


	//   ....[13]....
        /*00e4*/ 	.word	0xffffffff


	//   ....[14]....
        /*00e8*/ 	.word	0xffffffff


	//   ....[15]....
        /*00ec*/ 	.word	0xffffffff


	//   ....[16]....
        /*00f0*/ 	.word	0xffffffff


	//   ....[17]....
        /*00f4*/ 	.word	0xffffffff


	//   ....[18]....
        /*00f8*/ 	.word	0xffffffff


	//   ....[19]....
        /*00fc*/ 	.word	0xffffffff


	//   ....[20]....
        /*0100*/ 	.word	0xffffffff


	//   ....[21]....
        /*0104*/ 	.word	0xffffffff


	//   ....[22]....
        /*0108*/ 	.word	0xffffffff


	//   ....[23]....
        /*010c*/ 	.word	0xffffffff


	//   ....[24]....
        /*0110*/ 	.word	0xffffffff


	//   ....[25]....
        /*0114*/ 	.word	0xffffffff


	//   ....[26]....
        /*0118*/ 	.word	0xffffffff


	//   ....[27]....
        /*011c*/ 	.word	0xffffffff


	//   ....[28]....
        /*0120*/ 	.word	0xffffffff


	//   ....[29]....
        /*0124*/ 	.word	0xffffffff


	//----- nvinfo : EIATTR_COOP_GROUP_INSTR_OFFSETS
	.align		4
.L_204:
        /*0128*/ 	.byte	0x04, 0x28
        /*012a*/ 	.short	(.L_206 - .L_205)


	//   ....[0]....
.L_205:
        /*012c*/ 	.word	0x00000980


	//   ....[1]....
        /*0130*/ 	.word	0x000009e0


	//   ....[2]....
        /*0134*/ 	.word	0x00000a50


	//   ....[3]....
        /*0138*/ 	.word	0x00000aa0


	//   ....[4]....
        /*013c*/ 	.word	0x00000ad0


	//   ....[5]....
        /*0140*/ 	.word	0x00000d20


	//   ....[6]....
        /*0144*/ 	.word	0x00000db0


	//   ....[7]....
        /*0148*/ 	.word	0x00000df0


	//   ....[8]....
        /*014c*/ 	.word	0x00000e40


	//   ....[9]....
        /*0150*/ 	.word	0x00000e80


	//   ....[10]....
        /*0154*/ 	.word	0x00001e30


	//   ....[11]....
        /*0158*/ 	.word	0x00001eb0


	//   ....[12]....
        /*015c*/ 	.word	0x00001f00


	//   ....[13]....
        /*0160*/ 	.word	0x00001f40


	//   ....[14]....
        /*0164*/ 	.word	0x00001f70


	//   ....[15]....
        /*0168*/ 	.word	0x000029c0


	//   ....[16]....
        /*016c*/ 	.word	0x00002a20


	//   ....[17]....
        /*0170*/ 	.word	0x00002a90


	//   ....[18]....
        /*0174*/ 	.word	0x00002ae0


	//   ....[19]....
        /*0178*/ 	.word	0x00002b10


	//   ....[20]....
        /*017c*/ 	.word	0x00002d60


	//   ....[21]....
        /*0180*/ 	.word	0x00002de0


	//   ....[22]....
        /*0184*/ 	.word	0x00002e20


	//   ....[23]....
        /*0188*/ 	.word	0x00002e60


	//   ....[24]....
        /*018c*/ 	.word	0x00002ec0


	//   ....[25]....
        /*0190*/ 	.word	0x00003f60


	//   ....[26]....
        /*0194*/ 	.word	0x00003fe0


	//   ....[27]....
        /*0198*/ 	.word	0x00004030


	//   ....[28]....
        /*019c*/ 	.word	0x00004070


	//   ....[29]....
        /*01a0*/ 	.word	0x000040a0


	//----- nvinfo : EIATTR_VRC_CTA_INIT_COUNT
	.align		4
.L_206:
        /*01a4*/ 	.byte	0x02, 0x4a
	.zero		1
	.zero		1


	//----- nvinfo : EIATTR_EXIT_INSTR_OFFSETS
	.align		4
        /*01a8*/ 	.byte	0x04, 0x1c
        /*01aa*/ 	.short	(.L_208 - .L_207)


	//   ....[0]....
.L_207:
        /*01ac*/ 	.word	0x00000080


	//   ....[1]....
        /*01b0*/ 	.word	0x000000c0


	//   ....[2]....
        /*01b4*/ 	.word	0x00004280


	//   ....[3]....
        /*01b8*/ 	.word	0x000042d0


	//----- nvinfo : EIATTR_MAX_THREADS
	.align		4
.L_208:
        /*01bc*/ 	.byte	0x04, 0x05
        /*01be*/ 	.short	(.L_210 - .L_209)
.L_209:
        /*01c0*/ 	.word	0x00000200
        /*01c4*/ 	.word	0x00000001
        /*01c8*/ 	.word	0x00000001


	//----- nvinfo : EIATTR_CRS_STACK_SIZE
	.align		4
.L_210:
        /*01cc*/ 	.byte	0x04, 0x1e
        /*01ce*/ 	.short	(.L_212 - .L_211)
.L_211:
        /*01d0*/ 	.word	0x00000000


	//----- nvinfo : EIATTR_CBANK_PARAM_SIZE
	.align		4
.L_212:
        /*01d4*/ 	.byte	0x03, 0x19
        /*01d6*/ 	.short	0x001d


	//----- nvinfo : EIATTR_PARAM_CBANK
	.align		4
        /*01d8*/ 	.byte	0x04, 0x0a
        /*01da*/ 	.short	(.L_214 - .L_213)
	.align		4
.L_213:
        /*01dc*/ 	.word	index@(.nv.constant0._ZN3cub18CUB_300001_SM_10006detail6reduce28DeviceReduceSingleTileKernelINS2_10policy_hubIfjN4cuda3std3__44plusIfEEE10Policy1000EPfSC_iS9_ffNS7_10__identityEEEvT0_T1_T2_T3_T4_T6_)
        /*01e0*/ 	.short	0x0380
        /*01e2*/ 	.short	0x001d


	//----- nvinfo : EIATTR_SW_WAR
	.align		4
.L_214:
        /*01e4*/ 	.byte	0x04, 0x36
        /*01e6*/ 	.short	(.L_216 - .L_215)
.L_215:
        /*01e8*/ 	.word	0x00000008
.L_216:


//--------------------- .nv.info._ZN3cub18CUB_300001_SM_10006detail6reduce18DeviceReduceKernelINS2_10policy_hubIfjN4cuda3std3__44plusIfEEE10Policy1000EN6thrust24THRUST_300001_SM_1000_NS6detail15normal_iteratorINSD_10device_ptrIfEEEEjS9_f27SquaredDistanceFromConstantEEvT0_PT3_T1_NS0_13GridEvenShareISN_EET2_T4_ --------------------------
	.section	.nv.info._ZN3cub18CUB_300001_SM_10006detail6reduce18DeviceReduceKernelINS2_10policy_hubIfjN4cuda3std3__44plusIfEEE10Policy1000EN6thrust24THRUST_300001_SM_1000_NS6detail15normal_iteratorINSD_10device_ptrIfEEEEjS9_f27SquaredDistanceFromConstantEEvT0_PT3_T1_NS0_13GridEvenShareISN_EET2_T4_,"",@"SHT_CUDA_INFO"
	.sectionflags	@""
	.align	4


	//----- nvinfo : EIATTR_CUDA_API_VERSION
	.align		4
        /*0000*/ 	.byte	0x04, 0x37
        /*0002*/ 	.short	(.L_218 - .L_217)
.L_217:
        /*0004*/ 	.word	0x00000082


	//----- nvinfo : EIATTR_KPARAM_INFO
	.align		4
.L_218:
        /*0008*/ 	.byte	0x04, 0x17
        /*000a*/ 	.short	(.L_220 - .L_219)
.L_219:
        /*000c*/ 	.word	0x00000000
        /*0010*/ 	.short	0x0005
        /*0012*/ 	.short	0x0040
        /*0014*/ 	.byte	0x00, 0xf0, 0x11, 0x00


	//----- nvinfo : EIATTR_KPARAM_INFO
	.align		4
.L_220:
        /*0018*/ 	.byte	0x04, 0x17
        /*001a*/ 	.short	(.L_222 - .L_221)
.L_221:
        /*001c*/ 	.word	0x00000000
        /*0020*/ 	.short	0x0004
        /*0022*/ 	.short	0x003c
        /*0024*/ 	.byte	0x00, 0xf0, 0x05, 0x00


	//----- nvinfo : EIATTR_KPARAM_INFO
	.align		4
.L_222:
        /*0028*/ 	.byte	0x04, 0x17
        /*002a*/ 	.short	(.L_224 - .L_223)
.L_223:
        /*002c*/ 	.word	0x00000000
        /*0030*/ 	.short	0x0003
        /*0032*/ 	.short	0x0014
        /*0034*/ 	.byte	0x00, 0xf0, 0xa1, 0x00


	//----- nvinfo : EIATTR_KPARAM_INFO
	.align		4
.L_224:
        /*0038*/ 	.byte	0x04, 0x17
        /*003a*/ 	.short	(.L_226 - .L_225)
.L_225:
        /*003c*/ 	.word	0x00000000
        /*0040*/ 	.short	0x0002
        /*0042*/ 	.short	0x0010
        /*0044*/ 	.byte	0x00, 0xf0, 0x11, 0x00


	//----- nvinfo : EIATTR_KPARAM_INFO
	.align		4
.L_226:
        /*0048*/ 	.byte	0x04, 0x17
        /*004a*/ 	.short	(.L_228 - .L_227)
.L_227:
        /*004c*/ 	.word	0x00000000
        /*0050*/ 	.short	0x0001
        /*0052*/ 	.short	0x0008
        /*0054*/ 	.byte	0x00, 0xf5, 0x21, 0x00


	//----- nvinfo : EIATTR_KPARAM_INFO
	.align		4
.L_228:
        /*0058*/ 	.byte	0x04, 0x17
        /*005a*/ 	.short	(.L_230 - .L_229)
.L_229:
        /*005c*/ 	.word	0x00000000
        /*0060*/ 	.short	0x0000
        /*0062*/ 	.short	0x0000
        /*0064*/ 	.byte	0x00, 0xf0, 0x21, 0x00


	//----- nvinfo : EIATTR_SPARSE_MMA_MASK
	.align		4
.L_230:
        /*0068*/ 	.byte	0x03, 0x50
        /*006a*/ 	.short	0x0000


	//----- nvinfo : EIATTR_MAXREG_COUNT
	.align		4
        /*006c*/ 	.byte	0x03, 0x1b
        /*006e*/ 	.short	0x0080


	//----- nvinfo : EIATTR_NUM_BARRIERS
	.align		4
        /*0070*/ 	.byte	0x02, 0x4c
        /*0072*/ 	.byte	0x01
	.zero		1


	//----- nvinfo : EIATTR_MERCURY_ISA_VERSION
	.align		4
        /*0074*/ 	.byte	0x03, 0x5f
        /*0076*/ 	.short	0x0101


	//----- nvinfo : EIATTR_UNUSED_LOAD_BYTE_OFFSET
	.align		4
        /*0078*/ 	.byte	0x04, 0x44
        /*007a*/ 	.short	(.L_232 - .L_231)


	//   ....[0]....
.L_231:
        /*007c*/ 	.word	0x00001080
        /*0080*/ 	.word	0x0000fff0


	//   ....[1]....
        /*0084*/ 	.word	0x000014d0
        /*0088*/ 	.word	0x0000fff0


	//   ....[2]....
        /*008c*/ 	.word	0x00002f40
        /*0090*/ 	.word	0x0000fff0


	//----- nvinfo : EIATTR_COOP_GROUP_MASK_REGIDS
	.align		4
.L_232:
        /*0094*/ 	.byte	0x04, 0x29
        /*0096*/ 	.short	(.L_234 - .L_233)


	//   ....[0]....
.L_233:
        /*0098*/ 	.word	0xffffffff


	//   ....[1]....
        /*009c*/ 	.word	0xffffffff


	//   ....[2]....
        /*00a0*/ 	.word	0xffffffff


	//   ....[3]....
        /*00a4*/ 	.word	0xffffffff


	//   ....[4]....
        /*00a8*/ 	.word	0xffffffff


	//   ....[5]....
        /*00ac*/ 	.word	0xffffffff


	//   ....[6]....
        /*00b0*/ 	.word	0xffffffff


	//   ....[7]....
        /*00b4*/ 	.word	0xffffffff


	//   ....[8]....
        /*00b8*/ 	.word	0xffffffff


	//   ....[9]....
        /*00bc*/ 	.word	0xffffffff


	//   ....[10]....
        /*00c0*/ 	.word	0xffffffff


	//   ....[11]....
        /*00c4*/ 	.word	0xffffffff


	//   ....[12]....
        /*00c8*/ 	.word	0xffffffff


	//   ....[13]....
        /*00cc*/ 	.word	0xffffffff


	//   ....[14]....
        /*00d0*/ 	.word	0xffffffff


	//----- nvinfo : EIATTR_COOP_GROUP_INSTR_OFFSETS
	.align		4
.L_234:
        /*00d4*/ 	.byte	0x04, 0x28
        /*00d6*/ 	.short	(.L_236 - .L_235)


	//   ....[0]....
.L_235:
        /*00d8*/ 	.word	0x00000e90


	//   ....[1]....
        /*00dc*/ 	.word	0x00000ef0


	//   ....[2]....
        /*00e0*/ 	.word	0x00000f60


	//   ....[3]....
        /*00e4*/ 	.word	0x00000fb0


	//   ....[4]....
        /*00e8*/ 	.word	0x00000fe0


	//   ....[5]....
        /*00ec*/ 	.word	0x00001230


	//   ....[6]....
        /*00f0*/ 	.word	0x000012c0


	//   ....[7]....
        /*00f4*/ 	.word	0x00001300


	//   ....[8]....
        /*00f8*/ 	.word	0x00001350


	//   ....[9]....
        /*00fc*/ 	.word	0x00001390


	//   ....[10]....
        /*0100*/ 	.word	0x00002d60


	//   ....[11]....
        /*0104*/ 	.word	0x00002de0


	//   ....[12]....
        /*0108*/ 	.word	0x00002e30


	//   ....[13]....
        /*010c*/ 	.word	0x00002e70


	//   ....[14]....
        /*0110*/ 	.word	0x00002ea0


	//----- nvinfo : EIATTR_VRC_CTA_INIT_COUNT
	.align		4
.L_236:
        /*0114*/ 	.byte	0x02, 0x4a
	.zero		1
	.zero		1


	//----- nvinfo : EIATTR_EXIT_INSTR_OFFSETS
	.align		4
        /*0118*/ 	.byte	0x04, 0x1c
        /*011a*/ 	.short	(.L_238 - .L_237)


	//   ....[0]....
.L_237:
        /*011c*/ 	.word	0x00003080


	//   ....[1]....
        /*0120*/ 	.word	0x000030e0


	//----- nvinfo : EIATTR_MAX_THREADS
	.align		4
.L_238:
        /*0124*/ 	.byte	0x04, 0x05
        /*0126*/ 	.short	(.L_240 - .L_239)
.L_239:
        /*0128*/ 	.word	0x00000200
        /*012c*/ 	.word	0x00000001
        /*0130*/ 	.word	0x00000001


	//----- nvinfo : EIATTR_CRS_STACK_SIZE
	.align		4
.L_240:
        /*0134*/ 	.byte	0x04, 0x1e
        /*0136*/ 	.short	(.L_242 - .L_241)
.L_241:
        /*0138*/ 	.word	0x00000000


	//----- nvinfo : EIATTR_CBANK_PARAM_SIZE
	.align		4
.L_242:
        /*013c*/ 	.byte	0x03, 0x19
        /*013e*/ 	.short	0x0044


	//----- nvinfo : EIATTR_PARAM_CBANK
	.align		4
        /*0140*/ 	.byte	0x04, 0x0a
        /*0142*/ 	.short	(.L_244 - .L_243)
	.align		4
.L_243:
        /*0144*/ 	.word	index@(.nv.constant0._ZN3cub18CUB_300001_SM_10006detail6reduce18DeviceReduceKernelINS2_10policy_hubIfjN4cuda3std3__44plusIfEEE10Policy1000EN6thrust24THRUST_300001_SM_1000_NS6detail15normal_iteratorINSD_10device_ptrIfEEEEjS9_f27SquaredDistanceFromConstantEEvT0_PT3_T1_NS0_13GridEvenShareISN_EET2_T4_)
        /*0148*/ 	.short	0x0380
        /*014a*/ 	.short	0x0044


	//----- nvinfo : EIATTR_SW_WAR
	.align		4
.L_244:
        /*014c*/ 	.byte	0x04, 0x36
        /*014e*/ 	.short	(.L_246 - .L_245)
.L_245:
        /*0150*/ 	.word	0x00000008
.L_246:


//--------------------- .nv.info._ZN3cub18CUB_300001_SM_10006detail6reduce28DeviceReduceSingleTileKernelINS2_10policy_hubIfjN4cuda3std3__44plusIfEEE10Policy1000EN6thrust24THRUST_300001_SM_1000_NS6detail15normal_iteratorINSD_10device_ptrIfEEEEPfjS9_ff27SquaredDistanceFromConstantEEvT0_T1_T2_T3_T4_T6_ --------------------------
	.section	.nv.info._ZN3cub18CUB_300001_SM_10006detail6reduce28DeviceReduceSingleTileKernelINS2_10policy_hubIfjN4cuda3std3__44plusIfEEE10Policy1000EN6thrust24THRUST_300001_SM_1000_NS6detail15normal_iteratorINSD_10device_ptrIfEEEEPfjS9_ff27SquaredDistanceFromConstantEEvT0_T1_T2_T3_T4_T6_,"",@"SHT_CUDA_INFO"
	.sectionflags	@""
	.align	4


	//----- nvinfo : EIATTR_CUDA_API_VERSION
	.align		4
        /*0000*/ 	.byte	0x04, 0x37
        /*0002*/ 	.short	(.L_248 - .L_247)
.L_247:
        /*0004*/ 	.word	0x00000082


	//----- nvinfo : EIATTR_KPARAM_INFO
	.align		4
.L_248:
        /*0008*/ 	.byte	0x04, 0x17
        /*000a*/ 	.short	(.L_250 - .L_249)
.L_249:
        /*000c*/ 	.word	0x00000000
        /*0010*/ 	.short	0x0005
        /*0012*/ 	.short	0x001c
        /*0014*/ 	.byte	0x00, 0xf0, 0x11, 0x00


	//----- nvinfo : EIATTR_KPARAM_INFO
	.align		4
.L_250:
        /*0018*/ 	.byte	0x04, 0x17
        /*001a*/ 	.short	(.L_252 - .L_251)
.L_251:
        /*001c*/ 	.word	0x00000000
        /*0020*/ 	.short	0x0004
        /*0022*/ 	.short	0x0018
        /*0024*/ 	.byte	0x00, 0xf0, 0x11, 0x00


	//----- nvinfo : EIATTR_KPARAM_INFO
	.align		4
.L_252:
        /*0028*/ 	.byte	0x04, 0x17
        /*002a*/ 	.short	(.L_254 - .L_253)
.L_253:
        /*002c*/ 	.word	0x00000000
        /*0030*/ 	.short	0x0003
        /*0032*/ 	.short	0x0014
        /*0034*/ 	.byte	0x00, 0xf0, 0x05, 0x00


	//----- nvinfo : EIATTR_KPARAM_INFO
	.align		4
.L_254:
        /*0038*/ 	.byte	0x04, 0x17
        /*003a*/ 	.short	(.L_256 - .L_255)
.L_255:
        /*003c*/ 	.word	0x00000000
        /*0040*/ 	.short	0x0002
        /*0042*/ 	.short	0x0010
        /*0044*/ 	.byte	0x00, 0xf0, 0x11, 0x00


	//----- nvinfo : EIATTR_KPARAM_INFO
	.align		4
.L_256:
        /*0048*/ 	.byte	0x04, 0x17
        /*004a*/ 	.short	(.L_258 - .L_257)
.L_257:
        /*004c*/ 	.word	0x00000000
        /*0050*/ 	.short	0x0001
        /*0052*/ 	.short	0x0008
        /*0054*/ 	.byte	0x00, 0xf5, 0x21, 0x00


	//----- nvinfo : EIATTR_KPARAM_INFO
	.align		4
.L_258:
        /*0058*/ 	.byte	0x04, 0x17
        /*005a*/ 	.short	(.L_260 - .L_259)
.L_259:
        /*005c*/ 	.word	0x00000000
        /*0060*/ 	.short	0x0000
        /*0062*/ 	.short	0x0000
        /*0064*/ 	.byte	0x00, 0xf0, 0x21, 0x00


	//----- nvinfo : EIATTR_SPARSE_MMA_MASK
	.align		4
.L_260:
        /*0068*/ 	.byte	0x03, 0x50
        /*006a*/ 	.short	0x0000


	//----- nvinfo : EIATTR_MAXREG_COUNT
	.align		4
        /*006c*/ 	.byte	0x03, 0x1b
        /*006e*/ 	.short	0x0080


	//----- nvinfo : EIATTR_NUM_BARRIERS
	.align		4
        /*0070*/ 	.byte	0x02, 0x4c
        /*0072*/ 	.byte	0x01
	.zero		1


	//----- nvinfo : EIATTR_MERCURY_ISA_VERSION
	.align		4
        /*0074*/ 	.byte	0x03, 0x5f
        /*0076*/ 	.short	0x0101


	//----- nvinfo : EIATTR_UNUSED_LOAD_BYTE_OFFSET
	.align		4
        /*0078*/ 	.byte	0x04, 0x44
        /*007a*/ 	.short	(.L_262 - .L_261)


	//   ....[0]....
.L_261:
        /*007c*/ 	.word	0x00000d40
        /*0080*/ 	.word	0x0000fff0


	//   ....[1]....
        /*0084*/ 	.word	0x00001150
        /*0088*/ 	.word	0x0000fff0


	//   ....[2]....
        /*008c*/ 	.word	0x000029a0
        /*0090*/ 	.word	0x0000fff0


	//----- nvinfo : EIATTR_COOP_GROUP_MASK_REGIDS
	.align		4
.L_262:
        /*0094*/ 	.byte	0x04, 0x29
        /*0096*/ 	.short	(.L_264 - .L_263)


	//   ....[0]....
.L_263:
        /*0098*/ 	.word	0xffffffff


	//   ....[1]....
        /*009c*/ 	.word	0xffffffff


	//   ....[2]....
        /*00a0*/ 	.word	0xffffffff


	//   ....[3]....
        /*00a4*/ 	.word	0xffffffff


	//   ....[4]....
        /*00a8*/ 	.word	0xffffffff


	//   ....[5]....
        /*00ac*/ 	.word	0xffffffff


	//   ....[6]....
        /*00b0*/ 	.word	0xffffffff


	//   ....[7]....
        /*00b4*/ 	.word	0xffffffff


	//   ....[8]....
        /*00b8*/ 	.word	0xffffffff


	//   ....[9]....
        /*00bc*/ 	.word	0xffffffff


	//   ....[10]....
        /*00c0*/ 	.word	0xffffffff


	//   ....[11]....
        /*00c4*/ 	.word	0xffffffff


	//   ....[12]....
        /*00c8*/ 	.word	0xffffffff


	//   ....[13]....
        /*00cc*/ 	.word	0xffffffff


	//   ....[14]....
        /*00d0*/ 	.word	0xffffffff


	//----- nvinfo : EIATTR_COOP_GROUP_INSTR_OFFSETS
	.align		4
.L_264:
        /*00d4*/ 	.byte	0x04, 0x28
        /*00d6*/ 	.short	(.L_266 - .L_265)


	//   ....[0]....
.L_265:
        /*00d8*/ 	.word	0x00000b50


	//   ....[1]....
        /*00dc*/ 	.word	0x00000bb0


	//   ....[2]....
        /*00e0*/ 	.word	0x00000c20


	//   ....[3]....
        /*00e4*/ 	.word	0x00000c70


	//   ....[4]....
        /*00e8*/ 	.word	0x00000ca0


	//   ....[5]....
        /*00ec*/ 	.word	0x00000ef0


	//   ....[6]....
        /*00f0*/ 	.word	0x00000f80


	//   ....[7]....
        /*00f4*/ 	.word	0x00000fc0


	//   ....[8]....
        /*00f8*/ 	.word	0x00001010


	//   ....[9]....
        /*00fc*/ 	.word	0x00001050


	//   ....[10]....
        /*0100*/ 	.word	0x000027c0


	//   ....[11]....
        /*0104*/ 	.word	0x00002840


	//   ....[12]....
        /*0108*/ 	.word	0x00002890


	//   ....[13]....
        /*010c*/ 	.word	0x000028d0


	//   ....[14]....
        /*0110*/ 	.word	0x00002900


	//----- nvinfo : EIATTR_VRC_CTA_INIT_COUNT
	.align		4
.L_266:
        /*0114*/ 	.byte	0x02, 0x4a
	.zero		1
	.zero		1


	//----- nvinfo : EIATTR_EXIT_INSTR_OFFSETS
	.align		4
        /*0118*/ 	.byte	0x04, 0x1c
        /*011a*/ 	.short	(.L_268 - .L_267)


	//   ....[0]....
.L_267:
        /*011c*/ 	.word	0x00000080


	//   ....[1]....
        /*0120*/ 	.word	0x000000c0


	//   ....[2]....
        /*0124*/ 	.word	0x00002ae0


	//   ....[3]....
        /*0128*/ 	.word	0x00002b30


	//----- nvinfo : EIATTR_MAX_THREADS
	.align		4
.L_268:
        /*012c*/ 	.byte	0x04, 0x05
        /*012e*/ 	.short	(.L_270 - .L_269)
.L_269:
        /*0130*/ 	.word	0x00000200
        /*0134*/ 	.word	0x00000001
        /*0138*/ 	.word	0x00000001


	//----- nvinfo : EIATTR_CRS_STACK_SIZE
	.align		4
.L_270:
        /*013c*/ 	.byte	0x04, 0x1e
        /*013e*/ 	.short	(.L_272 - .L_271)
.L_271:
        /*0140*/ 	.word	0x00000000


	//----- nvinfo : EIATTR_CBANK_PARAM_SIZE
	.align		4
.L_272:
        /*0144*/ 	.byte	0x03, 0x19
        /*0146*/ 	.short	0x0020


	//----- nvinfo : EIATTR_PARAM_CBANK
	.align		4
        /*0148*/ 	.byte	0x04, 0x0a
        /*014a*/ 	.short	(.L_274 - .L_273)
	.align		4
.L_273:
        /*014c*/ 	.word	index@(.nv.constant0._ZN3cub18CUB_300001_SM_10006detail6reduce28DeviceReduceSingleTileKernelINS2_10policy_hubIfjN4cuda3std3__44plusIfEEE10Policy1000EN6thrust24THRUST_300001_SM_1000_NS6detail15normal_iteratorINSD_10device_ptrIfEEEEPfjS9_ff27SquaredDistanceFromConstantEEvT0_T1_T2_T3_T4_T6_)
        /*0150*/ 	.short	0x0380
        /*0152*/ 	.short	0x0020


	//----- nvinfo : EIATTR_SW_WAR
	.align		4
.L_274:
        /*0154*/ 	.byte	0x04, 0x36
        /*0156*/ 	.short	(.L_276 - .L_275)
.L_275:
        /*0158*/ 	.word	0x00000008
.L_276:


//--------------------- .nv.info._ZN3cub18CUB_300001_SM_10006detail8for_each13static_kernelINS2_12policy_hub_t12policy_500_tElN6thrust24THRUST_300001_SM_1000_NS8cuda_cub6__fill7functorINS7_6detail15normal_iteratorINS7_10device_ptrIfEEEEfEEEEvT0_T1_ --------------------------
	.section	.nv.info._ZN3cub18CUB_300001_SM_10006detail8for_each13static_kernelINS2_12policy_hub_t12policy_500_tElN6thrust24THRUST_300001_SM_1000_NS8cuda_cub6__fill7functorINS7_6detail15normal_iteratorINS7_10device_ptrIfEEEEfEEEEvT0_T1_,"",@"SHT_CUDA_INFO"
	.sectionflags	@""
	.align	4


	//----- nvinfo : EIATTR_CUDA_API_VERSION
	.align		4
        /*0000*/ 	.byte	0x04, 0x37
        /*0002*/ 	.short	(.L_278 - .L_277)
.L_277:
        /*0004*/ 	.word	0x00000082


	//----- nvinfo : EIATTR_KPARAM_INFO
	.align		4
.L_278:
        /*0008*/ 	.byte	0x04, 0x17
        /*000a*/ 	.short	(.L_280 - .L_279)
.L_279:
        /*000c*/ 	.word	0x00000000
        /*0010*/ 	.short	0x0001
        /*0012*/ 	.short	0x0008
        /*0014*/ 	.byte	0x00, 0xf0, 0x41, 0x00


	//----- nvinfo : EIATTR_KPARAM_INFO
	.align		4
.L_280:
        /*0018*/ 	.byte	0x04, 0x17
        /*001a*/ 	.short	(.L_282 - .L_281)
.L_281:
        /*001c*/ 	.word	0x00000000
        /*0020*/ 	.short	0x0000
        /*0022*/ 	.short	0x0000
        /*0024*/ 	.byte	0x00, 0xf0, 0x21, 0x00


	//----- nvinfo : EIATTR_SPARSE_MMA_MASK
	.align		4
.L_282:
        /*0028*/ 	.byte	0x03, 0x50
        /*002a*/ 	.short	0x0000


	//----- nvinfo : EIATTR_MAXREG_COUNT
	.align		4
        /*002c*/ 	.byte	0x03, 0x1b
        /*002e*/ 	.short	0x00ff


	//----- nvinfo : EIATTR_MERCURY_ISA_VERSION
	.align		4
        /*0030*/ 	.byte	0x03, 0x5f
        /*0032*/ 	.short	0x0101


	//----- nvinfo : EIATTR_VRC_CTA_INIT_COUNT
	.align		4
        /*0034*/ 	.byte	0x02, 0x4a
	.zero		1
	.zero		1


	//----- nvinfo : EIATTR_EXIT_INSTR_OFFSETS
	.align		4
        /*0038*/ 	.byte	0x04, 0x1c
        /*003a*/ 	.short	(.L_284 - .L_283)


	//   ....[0]....
.L_283:
        /*003c*/ 	.word	0x00000130


	//   ....[1]....
        /*0040*/ 	.word	0x00000240


	//   ....[2]....
        /*0044*/ 	.word	0x00000270


	//----- nvinfo : EIATTR_MAX_THREADS
	.align		4
.L_284:
        /*0048*/ 	.byte	0x04, 0x05
        /*004a*/ 	.short	(.L_286 - .L_285)
.L_285:
        /*004c*/ 	.word	0x00000100
        /*0050*/ 	.word	0x00000001
        /*0054*/ 	.word	0x00000001


	//----- nvinfo : EIATTR_CBANK_PARAM_SIZE
	.align		4
.L_286:
        /*0058*/ 	.byte	0x03, 0x19
        /*005a*/ 	.short	0x0018


	//----- nvinfo : EIATTR_PARAM_CBANK
	.align		4
        /*005c*/ 	.byte	0x04, 0x0a
        /*005e*/ 	.short	(.L_288 - .L_287)
	.align		4
.L_287:
        /*0060*/ 	.word	index@(.nv.constant0._ZN3cub18CUB_300001_SM_10006detail8for_each13static_kernelINS2_12policy_hub_t12policy_500_tElN6thrust24THRUST_300001_SM_1000_NS8cuda_cub6__fill7functorINS7_6detail15normal_iteratorINS7_10device_ptrIfEEEEfEEEEvT0_T1_)
        /*0064*/ 	.short	0x0380
        /*0066*/ 	.short	0x0018


	//----- nvinfo : EIATTR_SW_WAR
	.align		4
.L_288:
        /*0068*/ 	.byte	0x04, 0x36
        /*006a*/ 	.short	(.L_290 - .L_289)
.L_289:
        /*006c*/ 	.word	0x00000008
.L_290:


//--------------------- .nv.info._ZN3cub18CUB_300001_SM_10006detail8for_each13static_kernelINS2_12policy_hub_t12policy_500_tEmN6thrust24THRUST_300001_SM_1000_NS8cuda_cub20__uninitialized_fill7functorINS7_10device_ptrIfEEfEEEEvT0_T1_ --------------------------
	.section	.nv.info._ZN3cub18CUB_300001_SM_10006detail8for_each13static_kernelINS2_12policy_hub_t12policy_500_tEmN6thrust24THRUST_300001_SM_1000_NS8cuda_cub20__uninitialized_fill7functorINS7_10device_ptrIfEEfEEEEvT0_T1_,"",@"SHT_CUDA_INFO"
	.sectionflags	@""
	.align	4


	//----- nvinfo : EIATTR_CUDA_API_VERSION
	.align		4
        /*0000*/ 	.byte	0x04, 0x37
        /*0002*/ 	.short	(.L_292 - .L_291)
.L_291:
        /*0004*/ 	.word	0x00000082


	//----- nvinfo : EIATTR_KPARAM_INFO
	.align		4
.L_292:
        /*0008*/ 	.byte	0x04, 0x17
        /*000a*/ 	.short	(.L_294 - .L_293)
.L_293:
        /*000c*/ 	.word	0x00000000
        /*0010*/ 	.short	0x0001
        /*0012*/ 	.short	0x0008
        /*0014*/ 	.byte	0x00, 0xf0, 0x41, 0x00


	//----- nvinfo : EIATTR_KPARAM_INFO
	.align		4
.L_294:
        /*0018*/ 	.byte	0x04, 0x17
        /*001a*/ 	.short	(.L_296 - .L_295)
.L_295:
        /*001c*/ 	.word	0x00000000
        /*0020*/ 	.short	0x0000
        /*0022*/ 	.short	0x0000
        /*0024*/ 	.byte	0x00, 0xf0, 0x21, 0x00


	//----- nvinfo : EIATTR_SPARSE_MMA_MASK
	.align		4
.L_296:
        /*0028*/ 	.byte	0x03, 0x50
        /*002a*/ 	.short	0x0000


	//----- nvinfo : EIATTR_MAXREG_COUNT
	.align		4
        /*002c*/ 	.byte	0x03, 0x1b
        /*002e*/ 	.short	0x00ff


	//----- nvinfo : EIATTR_MERCURY_ISA_VERSION
	.align		4
        /*0030*/ 	.byte	0x03, 0x5f
        /*0032*/ 	.short	0x0101


	//----- nvinfo : EIATTR_VRC_CTA_INIT_COUNT
	.align		4
        /*0034*/ 	.byte	0x02, 0x4a
	.zero		1
	.zero		1


	//----- nvinfo : EIATTR_EXIT_INSTR_OFFSETS
	.align		4
        /*0038*/ 	.byte	0x04, 0x1c
        /*003a*/ 	.short	(.L_298 - .L_297)


	//   ....[0]....
.L_297:
        /*003c*/ 	.word	0x00000130


	//   ....[1]....
        /*0040*/ 	.word	0x00000230


	//   ....[2]....
        /*0044*/ 	.word	0x00000260


	//----- nvinfo : EIATTR_MAX_THREADS
	.align		4
.L_298:
        /*0048*/ 	.byte	0x04, 0x05
        /*004a*/ 	.short	(.L_300 - .L_299)
.L_299:
        /*004c*/ 	.word	0x00000100
        /*0050*/ 	.word	0x00000001
        /*0054*/ 	.word	0x00000001


	//----- nvinfo : EIATTR_CBANK_PARAM_SIZE
	.align		4
.L_300:
        /*0058*/ 	.byte	0x03, 0x19
        /*005a*/ 	.short	0x0018


	//----- nvinfo : EIATTR_PARAM_CBANK
	.align		4
        /*005c*/ 	.byte	0x04, 0x0a
        /*005e*/ 	.short	(.L_302 - .L_301)
	.align		4
.L_301:
        /*0060*/ 	.word	index@(.nv.constant0._ZN3cub18CUB_300001_SM_10006detail8for_each13static_kernelINS2_12policy_hub_t12policy_500_tEmN6thrust24THRUST_300001_SM_1000_NS8cuda_cub20__uninitialized_fill7functorINS7_10device_ptrIfEEfEEEEvT0_T1_)
        /*0064*/ 	.short	0x0380
        /*0066*/ 	.short	0x0018


	//----- nvinfo : EIATTR_SW_WAR
	.align		4
.L_302:
        /*0068*/ 	.byte	0x04, 0x36
        /*006a*/ 	.short	(.L_304 - .L_303)
.L_303:
        /*006c*/ 	.word	0x00000008
.L_304:


//--------------------- .nv.info._ZN3cub18CUB_300001_SM_10006detail8for_each13static_kernelINS2_12policy_hub_t12policy_500_tEmN6thrust24THRUST_300001_SM_1000_NS8cuda_cub6__fill7functorINS7_6detail15normal_iteratorINS7_10device_ptrIfEEEEfEEEEvT0_T1_ --------------------------
	.section	.nv.info._ZN3cub18CUB_300001_SM_10006detail8for_each13static_kernelINS2_12policy_hub_t12policy_500_tEmN6thrust24THRUST_300001_SM_1000_NS8cuda_cub6__fill7functorINS7_6detail15normal_iteratorINS7_10device_ptrIfEEEEfEEEEvT0_T1_,"",@"SHT_CUDA_INFO"
	.sectionflags	@""
	.align	4


	//----- nvinfo : EIATTR_CUDA_API_VERSION
	.align		4
        /*0000*/ 	.byte	0x04, 0x37
        /*0002*/ 	.short	(.L_306 - .L_305)
.L_305:
        /*0004*/ 	.word	0x00000082


	//----- nvinfo : EIATTR_KPARAM_INFO
	.align		4
.L_306:
        /*0008*/ 	.byte	0x04, 0x17
        /*000a*/ 	.short	(.L_308 - .L_307)
.L_307:
        /*000c*/ 	.word	0x00000000
        /*0010*/ 	.short	0x0001
        /*0012*/ 	.short	0x0008
        /*0014*/ 	.byte	0x00, 0xf0, 0x41, 0x00


	//----- nvinfo : EIATTR_KPARAM_INFO
	.align		4
.L_308:
        /*0018*/ 	.byte	0x04, 0x17
        /*001a*/ 	.short	(.L_310 - .L_309)
.L_309:
        /*001c*/ 	.word	0x00000000
        /*0020*/ 	.short	0x0000
        /*0022*/ 	.short	0x0000
        /*0024*/ 	.byte	0x00, 0xf0, 0x21, 0x00


	//----- nvinfo : EIATTR_SPARSE_MMA_MASK
	.align		4
.L_310:
        /*0028*/ 	.byte	0x03, 0x50
        /*002a*/ 	.short	0x0000


	//----- nvinfo : EIATTR_MAXREG_COUNT
	.align		4
        /*002c*/ 	.byte	0x03, 0x1b
        /*002e*/ 	.short	0x00ff


	//----- nvinfo : EIATTR_MERCURY_ISA_VERSION
	.align		4
        /*0030*/ 	.byte	0x03, 0x5f
        /*0032*/ 	.short	0x0101


	//----- nvinfo : EIATTR_VRC_CTA_INIT_COUNT
	.align		4
        /*0034*/ 	.byte	0x02, 0x4a
	.zero		1
	.zero		1


	//----- nvinfo : EIATTR_EXIT_INSTR_OFFSETS
	.align		4
        /*0038*/ 	.byte	0x04, 0x1c
        /*003a*/ 	.short	(.L_312 - .L_311)


	//   ....[0]....
.L_311:
        /*003c*/ 	.word	0x00000130


	//   ....[1]....
        /*0040*/ 	.word	0x00000230


	//   ....[2]....
        /*0044*/ 	.word	0x00000260


	//----- nvinfo : EIATTR_MAX_THREADS
	.align		4
.L_312:
        /*0048*/ 	.byte	0x04, 0x05
        /*004a*/ 	.short	(.L_314 - .L_313)
.L_313:
        /*004c*/ 	.word	0x00000100
        /*0050*/ 	.word	0x00000001
        /*0054*/ 	.word	0x00000001


	//----- nvinfo : EIATTR_CBANK_PARAM_SIZE
	.align		4
.L_314:
        /*0058*/ 	.byte	0x03, 0x19
        /*005a*/ 	.short	0x0018


	//----- nvinfo : EIATTR_PARAM_CBANK
	.align		4
        /*005c*/ 	.byte	0x04, 0x0a
        /*005e*/ 	.short	(.L_316 - .L_315)
	.align		4
.L_315:
        /*0060*/ 	.word	index@(.nv.constant0._ZN3cub18CUB_300001_SM_10006detail8for_each13static_kernelINS2_12policy_hub_t12policy_500_tEmN6thrust24THRUST_300001_SM_1000_NS8cuda_cub6__fill7functorINS7_6detail15normal_iteratorINS7_10device_ptrIfEEEEfEEEEvT0_T1_)
        /*0064*/ 	.short	0x0380
        /*0066*/ 	.short	0x0018


	//----- nvinfo : EIATTR_SW_WAR
	.align		4
.L_316:
        /*0068*/ 	.byte	0x04, 0x36
        /*006a*/ 	.short	(.L_318 - .L_317)
.L_317:
        /*006c*/ 	.word	0x00000008
.L_318:


//--------------------- .nv.info._ZN3cub18CUB_300001_SM_10006detail11EmptyKernelIvEEvv --------------------------
	.section	.nv.info._ZN3cub18CUB_300001_SM_10006detail11EmptyKernelIvEEvv,"",@"SHT_CUDA_INFO"
	.sectionflags	@""
	.align	4


	//----- nvinfo : EIATTR_CUDA_API_VERSION
	.align		4
        /*0000*/ 	.byte	0x04, 0x37
        /*0002*/ 	.short	(.L_320 - .L_319)
.L_319:
        /*0004*/ 	.word	0x00000082


	//----- nvinfo : EIATTR_SPARSE_MMA_MASK
	.align		4
.L_320:
        /*0008*/ 	.byte	0x03, 0x50
        /*000a*/ 	.short	0x0000


	//----- nvinfo : EIATTR_MAXREG_COUNT
	.align		4
        /*000c*/ 	.byte	0x03, 0x1b
        /*000e*/ 	.short	0x00ff


	//----- nvinfo : EIATTR_MERCURY_ISA_VERSION
	.align		4
        /*0010*/ 	.byte	0x03, 0x5f
        /*0012*/ 	.short	0x0101


	//----- nvinfo : EIATTR_VRC_CTA_INIT_COUNT
	.align		4
        /*0014*/ 	.byte	0x02, 0x4a
	.zero		1
	.zero		1


	//----- nvinfo : EIATTR_EXIT_INSTR_OFFSETS
	.align		4
        /*0018*/ 	.byte	0x04, 0x1c
        /*001a*/ 	.short	(.L_322 - .L_321)


	//   ....[0]....
.L_321:
        /*001c*/ 	.word	0x00000010


	//----- nvinfo : EIATTR_SW_WAR
	.align		4
.L_322:
        /*0020*/ 	.byte	0x04, 0x36
        /*0022*/ 	.short	(.L_324 - .L_323)
.L_323:
        /*0024*/ 	.word	0x00000008
.L_324:


//--------------------- .nv.callgraph             --------------------------
	.section	.nv.callgraph,"",@"SHT_CUDA_CALLGRAPH"
	.align	4
	.sectionentsize	8
	.align		4
        /*0000*/ 	.word	0x00000000
	.align		4
        /*0004*/ 	.word	0xffffffff
	.align		4
        /*0008*/ 	.word	0x00000000
	.align		4
        /*000c*/ 	.word	0xfffffffe
	.align		4
        /*0010*/ 	.word	0x00000000
	.align		4
        /*0014*/ 	.word	0xfffffffd
	.align		4
        /*0018*/ 	.word	0x00000000
	.align		4
        /*001c*/ 	.word	0xfffffffc


//--------------------- .nv.constant4             --------------------------
	.section	.nv.constant4,"a",@progbits
	.align	8
	.align		8
.nv.constant4:
        /*0000*/ 	.dword	_ZN30_INTERNAL_7537b98a_4_k_cu_main4cuda3std3__45__cpo5beginE
	.align		8
        /*0008*/ 	.dword	_ZN30_INTERNAL_7537b98a_4_k_cu_main4cuda3std3__45__cpo3endE
	.align		8
        /*0010*/ 	.dword	_ZN30_INTERNAL_7537b98a_4_k_cu_main4cuda3std3__45__cpo6cbeginE
	.align		8
        /*0018*/ 	.dword	_ZN30_INTERNAL_7537b98a_4_k_cu_main4cuda3std3__45__cpo4cendE
	.align		8
        /*0020*/ 	.dword	_ZN30_INTERNAL_7537b98a_4_k_cu_main4cuda3std3__45__cpo6rbeginE
	.align		8
        /*0028*/ 	.dword	_ZN30_INTERNAL_7537b98a_4_k_cu_main4cuda3std3__45__cpo4rendE
	.align		8
        /*0030*/ 	.dword	_ZN30_INTERNAL_7537b98a_4_k_cu_main4cuda3std3__45__cpo7crbeginE
	.align		8
        /*0038*/ 	.dword	_ZN30_INTERNAL_7537b98a_4_k_cu_main4cuda3std3__45__cpo5crendE
	.align		8
        /*0040*/ 	.dword	_ZN30_INTERNAL_7537b98a_4_k_cu_main4cuda3std3__432_GLOBAL__N__7537b98a_4_k_cu_main6ignoreE
	.align		8
        /*0048*/ 	.dword	_ZN30_INTERNAL_7537b98a_4_k_cu_main4cuda3std3__419piecewise_constructE
	.align		8
        /*0050*/ 	.dword	_ZN30_INTERNAL_7537b98a_4_k_cu_main4cuda3std3__48in_placeE
	.align		8
        /*0058*/ 	.dword	_ZN30_INTERNAL_7537b98a_4_k_cu_main4cuda3std3__420unreachable_sentinelE
	.align		8
        /*0060*/ 	.dword	_ZN30_INTERNAL_7537b98a_4_k_cu_main4cuda3std3__47nulloptE
	.align		8
        /*0068*/ 	.dword	_ZN30_INTERNAL_7537b98a_4_k_cu_main4cuda3std3__48unexpectE
	.align		8
        /*0070*/ 	.dword	_ZN30_INTERNAL_7537b98a_4_k_cu_main4cuda3std6ranges3__45__cpo4swapE
	.align		8
        /*0078*/ 	.dword	_ZN30_INTERNAL_7537b98a_4_k_cu_main4cuda3std6ranges3__45__cpo9iter_moveE
	.align		8
        /*0080*/ 	.dword	_ZN30_INTERNAL_7537b98a_4_k_cu_main4cuda3std6ranges3__45__cpo5beginE
	.align		8
        /*0088*/ 	.dword	_ZN30_INTERNAL_7537b98a_4_k_cu_main4cuda3std6ranges3__45__cpo3endE
	.align		8
        /*0090*/ 	.dword	_ZN30_INTERNAL_7537b98a_4_k_cu_main4cuda3std6ranges3__45__cpo6cbeginE
	.align		8
        /*0098*/ 	.dword	_ZN30_INTERNAL_7537b98a_4_k_cu_main4cuda3std6ranges3__45__cpo4cendE
	.align		8
        /*00a0*/ 	.dword	_ZN30_INTERNAL_7537b98a_4_k_cu_main4cuda3std6ranges3__45__cpo7advanceE
	.align		8
        /*00a8*/ 	.dword	_ZN30_INTERNAL_7537b98a_4_k_cu_main4cuda3std6ranges3__45__cpo9iter_swapE
	.align		8
        /*00b0*/ 	.dword	_ZN30_INTERNAL_7537b98a_4_k_cu_main4cuda3std6ranges3__45__cpo4nextE
	.align		8
        /*00b8*/ 	.dword	_ZN30_INTERNAL_7537b98a_4_k_cu_main4cuda3std6ranges3__45__cpo4prevE
	.align		8
        /*00c0*/ 	.dword	_ZN30_INTERNAL_7537b98a_4_k_cu_main4cuda3std6ranges3__45__cpo4dataE
	.align		8
        /*00c8*/ 	.dword	_ZN30_INTERNAL_7537b98a_4_k_cu_main4cuda3std6ranges3__45__cpo5cdataE
	.align		8
        /*00d0*/ 	.dword	_ZN30_INTERNAL_7537b98a_4_k_cu_main4cuda3std6ranges3__45__cpo4sizeE
	.align		8
        /*00d8*/ 	.dword	_ZN30_INTERNAL_7537b98a_4_k_cu_main4cuda3std6ranges3__45__cpo5ssizeE
	.align		8
        /*00e0*/ 	.dword	_ZN30_INTERNAL_7537b98a_4_k_cu_main4cuda3std6ranges3__45__cpo8distanceE
	.align		8
        /*00e8*/ 	.dword	_ZN30_INTERNAL_7537b98a_4_k_cu_main6thrust24THRUST_300001_SM_1000_NS8cuda_cub3parE
	.align		8
        /*00f0*/ 	.dword	_ZN30_INTERNAL_7537b98a_4_k_cu_main6thrust24THRUST_300001_SM_1000_NS8cuda_cub10par_nosyncE
	.align		8
        /*00f8*/ 	.dword	_ZN30_INTERNAL_7537b98a_4_k_cu_main6thrust24THRUST_300001_SM_1000_NS6system6detail10sequential3seqE
	.align		8
        /*0100*/ 	.dword	_ZN30_INTERNAL_7537b98a_4_k_cu_main6thrust24THRUST_300001_SM_1000_NS12placeholders2_1E
	.align		8
        /*0108*/ 	.dword	_ZN30_INTERNAL_7537b98a_4_k_cu_main6thrust24THRUST_300001_SM_1000_NS12placeholders2_2E
	.align		8
        /*0110*/ 	.dword	_ZN30_INTERNAL_7537b98a_4_k_cu_main6thrust24THRUST_300001_SM_1000_NS12placeholders2_3E
	.align		8
        /*0118*/ 	.dword	_ZN30_INTERNAL_7537b98a_4_k_cu_main6thrust24THRUST_300001_SM_1000_NS12placeholders2_4E
	.align		8
        /*0120*/ 	.dword	_ZN30_INTERNAL_7537b98a_4_k_cu_main6thrust24THRUST_300001_SM_1000_NS12placeholders2_5E
	.align		8
        /*0128*/ 	.dword	_ZN30_INTERNAL_7537b98a_4_k_cu_main6thrust24THRUST_300001_SM_1000_NS12placeholders2_6E
	.align		8
        /*0130*/ 	.dword	_ZN30_INTERNAL_7537b98a_4_k_cu_main6thrust24THRUST_300001_SM_1000_NS12placeholders2_7E
	.align		8
        /*0138*/ 	.dword	_ZN30_INTERNAL_7537b98a_4_k_cu_main6thrust24THRUST_300001_SM_1000_NS12placeholders2_8E
	.align		8
        /*0140*/ 	.dword	_ZN30_INTERNAL_7537b98a_4_k_cu_main6thrust24THRUST_300001_SM_1000_NS12placeholders2_9E
	.align		8
        /*0148*/ 	.dword	_ZN30_INTERNAL_7537b98a_4_k_cu_main6thrust24THRUST_300001_SM_1000_NS12placeholders3_10E
	.align		8
        /*0150*/ 	.dword	_ZN30_INTERNAL_7537b98a_4_k_cu_main6thrust24THRUST_300001_SM_1000_NS3seqE


//--------------------- .text._ZN3cub18CUB_300001_SM_10006detail6reduce28DeviceReduceSingleTileKernelINS2_10policy_hubIfyN4cuda3std3__44plusIfEEE10Policy1000EPfSC_iS9_ffNS7_10__identityEEEvT0_T1_T2_T3_T4_T6_ --------------------------
	.section	.text._ZN3cub18CUB_300001_SM_10006detail6reduce28DeviceReduceSingleTileKernelINS2_10policy_hubIfyN4cuda3std3__44plusIfEEE10Policy1000EPfSC_iS9_ffNS7_10__identityEEEvT0_T1_T2_T3_T4_T6_,"ax",@progbits
	.align	128
        .global         _ZN3cub18CUB_300001_SM_10006detail6reduce28DeviceReduceSingleTileKernelINS2_10policy_hubIfyN4cuda3std3__44plusIfEEE10Policy1000EPfSC_iS9_ffNS7_10__identityEEEvT0_T1_T2_T3_T4_T6_
        .type           _ZN3cub18CUB_300001_SM_10006detail6reduce28DeviceReduceSingleTileKernelINS2_10policy_hubIfyN4cuda3std3__44plusIfEEE10Policy1000EPfSC_iS9_ffNS7_10__identityEEEvT0_T1_T2_T3_T4_T6_,@function
        .size           _ZN3cub18CUB_300001_SM_10006detail6reduce28DeviceReduceSingleTileKernelINS2_10policy_hubIfyN4cuda3std3__44plusIfEEE10Policy1000EPfSC_iS9_ffNS7_10__identityEEEvT0_T1_T2_T3_T4_T6_,(.L_x_242 - _ZN3cub18CUB_300001_SM_10006detail6reduce28DeviceReduceSingleTileKernelINS2_10policy_hubIfyN4cuda3std3__44plusIfEEE10Policy1000EPfSC_iS9_ffNS7_10__identityEEEvT0_T1_T2_T3_T4_T6_)
        .other          _ZN3cub18CUB_300001_SM_10006detail6reduce28DeviceReduceSingleTileKernelINS2_10policy_hubIfyN4cuda3std3__44plusIfEEE10Policy1000EPfSC_iS9_ffNS7_10__identityEEEvT0_T1_T2_T3_T4_T6_,@"STO_CUDA_ENTRY STV_DEFAULT"
_ZN3cub18CUB_300001_SM_10006detail6reduce28DeviceReduceSingleTileKernelINS2_10policy_hubIfyN4cuda3std3__44plusIfEEE10Policy1000EPfSC_iS9_ffNS7_10__identityEEEvT0_T1_T2_T3_T4_T6_:
.text._ZN3cub18CUB_300001_SM_10006detail6reduce28DeviceReduceSingleTileKernelINS2_10policy_hubIfyN4cuda3std3__44plusIfEEE10Policy1000EPfSC_iS9_ffNS7_10__identityEEEvT0_T1_T2_T3_T4_T6_:
[----:B------:R-:W-:Y:S01]  /*0000*/  LDC R1, c[0x0][0x37c] ;  /* 0x0000df00ff017b82 */ /* 0x000fe20000000800 */
[----:B------:R-:W0:Y:S01]  /*0010*/  LDCU UR4, c[0x0][0x390] ;  /* 0x00007200ff0477ac */ /* 0x000e220008000800 */
[----:B------:R-:W1:Y:S01]  /*0020*/  LDCU.64 UR6, c[0x0][0x358] ;  /* 0x00006b00ff0677ac */ /* 0x000e620008000a00 */
[----:B0-----:R-:W-:-:S04]  /*0030*/  MOV R20, UR4 ;  /* 0x0000000400147c02 */ /* 0x001fc80008000f00 */
[----:B------:R-:W-:-:S13]  /*0040*/  ISETP.NE.AND P0, PT, R20, RZ, PT ;  /* 0x000000ff1400720c */ /* 0x000fda0003f05270 */
[----:B-1----:R-:W-:Y:S05]  /*0050*/  @P0 BRA `(.L_x_0) ;  /* 0x00000000001c0947 */ /* 0x002fea0003800000 */
[----:B------:R-:W0:Y:S02]  /*0060*/  S2R R0, SR_TID.X ;  /* 0x0000000000007919 */ /* 0x000e240000002100 */
[----:B0-----:R-:W-:-:S13]  /*0070*/  ISETP.NE.AND P0, PT, R0, RZ, PT ;  /* 0x000000ff0000720c */ /* 0x001fda0003f05270 */
[----:B------:R-:W-:Y:S05]  /*0080*/  @P0 EXIT ;  /* 0x000000000000094d */ /* 0x000fea0003800000 */
[----:B------:R-:W0:Y:S08]  /*0090*/  LDC R5, c[0x0][0x398] ;  /* 0x0000e600ff057b82 */ /* 0x000e300000000800 */
[----:B------:R-:W0:Y:S02]  /*00a0*/  LDC.64 R2, c[0x0][0x388] ;  /* 0x0000e200ff027b82 */ /* 0x000e240000000a00 */
[----:B0-----:R-:W-:Y:S01]  /*00b0*/  STG.E desc[UR6][R2.64], R5 ;  /* 0x0000000502007986 */ /* 0x001fe2000c101906 */
[----:B------:R-:W-:Y:S05]  /*00c0*/  EXIT ;  /* 0x000000000000794d */ /* 0x000fea0003800000 */
.L_x_0:
[----:B------:R-:W0:Y:S01]  /*00d0*/  LDCU UR4, c[0x0][0x380] ;  /* 0x00007000ff0477ac */ /* 0x000e220008000800 */
[----:B------:R-:W-:Y:S01]  /*00e0*/  BSSY.RECONVERGENT B0, `(.L_x_1) ;  /* 0x00003ca000007945 */ /* 0x000fe20003800200 */
[----:B0-----:R-:W-:-:S09]  /*00f0*/  ULOP3.LUT UP0, URZ, UR4, 0xf, URZ, 0xc0, !UPT ;  /* 0x0000000f04ff7892 */ /* 0x001fd2000f80c0ff */
[----:B------:R-:W-:Y:S05]  /*0100*/  BRA.U UP0, `(.L_x_2) ;  /* 0x0000001d00607547 */ /* 0x000fea000b800000 */
[----:B------:R-:W-:-:S13]  /*0110*/  ISETP.GT.AND P0, PT, R20, 0xfff, PT ;  /* 0x00000fff1400780c */ /* 0x000fda0003f04270 */
[----:B------:R-:W-:Y:S05]  /*0120*/  @P0 BRA `(.L_x_3) ;  /* 0x0000000c00a80947 */ /* 0x000fea0003800000 */
[----:B------:R-:W0:Y:S01]  /*0130*/  S2R R9, SR_TID.X ;  /* 0x0000000000097919 */ /* 0x000e220000002100 */
[----:B------:R-:W-:Y:S01]  /*0140*/  BSSY.RECONVERGENT B1, `(.L_x_4) ;  /* 0x0000009000017945 */ /* 0x000fe20003800200 */
[----:B------:R-:W-:Y:S01]  /*0150*/  HFMA2 R0, -RZ, RZ, 0, 0 ;  /* 0x00000000ff007431 */ /* 0x000fe200000001ff */
[----:B0-----:R-:W-:Y:S02]  /*0160*/  ISETP.GE.AND P0, PT, R9, R20, PT ;  /* 0x000000140900720c */ /* 0x001fe40003f06270 */
[----:B------:R-:W-:-:S11]  /*0170*/  MOV R11, R9 ;  /* 0x00000009000b7202 */ /* 0x000fd60000000f00 */
[----:B------:R-:W-:Y:S05]  /*0180*/  @P0 BRA `(.L_x_5) ;  /* 0x0000000000100947 */ /* 0x000fea0003800000 */
[----:B------:R-:W0:Y:S02]  /*0190*/  LDC.64 R2, c[0x0][0x380] ;  /* 0x0000e000ff027b82 */ /* 0x000e240000000a00 */
[----:B0-----:R-:W-:-:S05]  /*01a0*/  IMAD.WIDE.U32 R2, R9, 0x4, R2 ;  /* 0x0000000409027825 */ /* 0x001fca00078e0002 */
[----:B------:R0:W5:Y:S01]  /*01b0*/  LDG.E.CONSTANT R0, desc[UR6][R2.64] ;  /* 0x0000000602007981 */ /* 0x000162000c1e9900 */
[----:B------:R-:W-:-:S07]  /*01c0*/  IADD3 R11, PT, PT, R9, 0x100, RZ ;  /* 0x00000100090b7810 */ /* 0x000fce0007ffe0ff */
.L_x_5:
[----:B------:R-:W-:Y:S05]  /*01d0*/  BSYNC.RECONVERGENT B1 ;  /* 0x0000000000017941 */ /* 0x000fea0003800200 */
.L_x_4:
[----:B------:R-:W-:Y:S01]  /*01e0*/  ISETP.GE.AND P0, PT, R11, R20, PT ;  /* 0x000000140b00720c */ /* 0x000fe20003f06270 */
[----:B------:R-:W-:-:S12]  /*01f0*/  BSSY.RECONVERGENT B1, `(.L_x_6) ;  /* 0x0000074000017945 */ /* 0x000fd80003800200 */
[----:B------:R-:W-:Y:S05]  /*0200*/  @P0 BRA `(.L_x_7) ;  /* 0x0000000400c80947 */ /* 0x000fea0003800000 */
[----:B0-----:R-:W-:Y:S01]  /*0210*/  LOP3.LUT R3, RZ, R11, RZ, 0x33, !PT ;  /* 0x0000000bff037212 */ /* 0x001fe200078e33ff */
[----:B------:R-:W-:Y:S03]  /*0220*/  BSSY.RECONVERGENT B2, `(.L_x_8) ;  /* 0x0000015000027945 */ /* 0x000fe60003800200 */
[----:B------:R-:W-:-:S04]  /*0230*/  IADD3 R4, PT, PT, R3, R20, RZ ;  /* 0x0000001403047210 */ /* 0x000fc80007ffe0ff */
[C---:B------:R-:W-:Y:S02]  /*0240*/  LOP3.LUT R2, R4.reuse, 0x300, RZ, 0xc0, !PT ;  /* 0x0000030004027812 */ /* 0x040fe400078ec0ff */
[----:B------:R-:W-:Y:S02]  /*0250*/  ISETP.GE.U32.AND P1, PT, R4, 0x300, PT ;  /* 0x000003000400780c */ /* 0x000fe40003f26070 */
[----:B------:R-:W-:-:S13]  /*0260*/  ISETP.NE.AND P0, PT, R2, 0x300, PT ;  /* 0x000003000200780c */ /* 0x000fda0003f05270 */
[----:B------:R-:W-:Y:S05]  /*0270*/  @!P0 BRA `(.L_x_9) ;  /* 0x00000000003c8947 */ /* 0x000fea0003800000 */
[----:B------:R-:W0:Y:S01]  /*0280*/  LDC.64 R2, c[0x0][0x380] ;  /* 0x0000e000ff027b82 */ /* 0x000e220000000a00 */
[----:B------:R-:W-:-:S04]  /*0290*/  LEA.HI R4, R4, 0x1, RZ, 0x18 ;  /* 0x0000000104047811 */ /* 0x000fc800078fc0ff */
[----:B------:R-:W-:-:S04]  /*02a0*/  LOP3.LUT R4, R4, 0x3, RZ, 0xc0, !PT ;  /* 0x0000000304047812 */ /* 0x000fc800078ec0ff */
[----:B------:R-:W-:Y:S01]  /*02b0*/  IADD3 R4, PT, PT, -R4, RZ, RZ ;  /* 0x000000ff04047210 */ /* 0x000fe20007ffe1ff */
[----:B0-----:R-:W-:-:S05]  /*02c0*/  IMAD.WIDE.U32 R2, R11, 0x4, R2 ;  /* 0x000000040b027825 */ /* 0x001fca00078e0002 */
[----:B------:R-:W-:-:S07]  /*02d0*/  MOV R5, R3 ;  /* 0x0000000300057202 */ /* 0x000fce0000000f00 */
.L_x_10:
[----:B------:R-:W-:-:S06]  /*02e0*/  MOV R3, R5 ;  /* 0x0000000500037202 */ /* 0x000fcc0000000f00 */
[----:B------:R0:W2:Y:S01]  /*02f0*/  LDG.E.CONSTANT R3, desc[UR6][R2.64] ;  /* 0x0000000602037981 */ /* 0x0000a2000c1e9900 */
[----:B------:R-:W-:Y:S01]  /*0300*/  IADD3 R4, PT, PT, R4, 0x1, RZ ;  /* 0x0000000104047810 */ /* 0x000fe20007ffe0ff */
[----:B------:R-:W-:-:S03]  /*0310*/  VIADD R11, R11, 0x100 ;  /* 0x000001000b0b7836 */ /* 0x000fc60000000000 */
[----:B------:R-:W-:Y:S02]  /*0320*/  ISETP.NE.AND P0, PT, R4, RZ, PT ;  /* 0x000000ff0400720c */ /* 0x000fe40003f05270 */
[----:B0-----:R-:W-:-:S04]  /*0330*/  IADD3 R2, P2, PT, R2, 0x400, RZ ;  /* 0x0000040002027810 */ /* 0x001fc80007f5e0ff */
[----:B------:R-:W-:Y:S01]  /*0340*/  IADD3.X R5, PT, PT, RZ, R5, RZ, P2, !PT ;  /* 0x00000005ff057210 */ /* 0x000fe200017fe4ff */
[----:B--2--5:R-:W-:-:S06]  /*0350*/  FADD R0, R3, R0 ;  /* 0x0000000003007221 */ /* 0x024fcc0000000000 */
[----:B------:R-:W-:Y:S05]  /*0360*/  @P0 BRA `(.L_x_10) ;  /* 0xfffffffc00dc0947 */ /* 0x000fea000383ffff */
.L_x_9:
[----:B------:R-:W-:Y:S05]  /*0370*/  BSYNC.RECONVERGENT B2 ;  /* 0x0000000000027941 */ /* 0x000fea0003800200 */
.L_x_8:
[----:B------:R-:W-:Y:S05]  /*0380*/  @!P1 BRA `(.L_x_7) ;  /* 0x0000000400689947 */ /* 0x000fea0003800000 */
[----:B------:R-:W-:Y:S01]  /*0390*/  IADD3 R2, PT, PT, -R11, R20, RZ ;  /* 0x000000140b027210 */ /* 0x000fe20007ffe1ff */
[----:B------:R-:W-:Y:S01]  /*03a0*/  BSSY.RECONVERGENT B2, `(.L_x_11) ;  /* 0x0000031000027945 */ /* 0x000fe20003800200 */
[----:B------:R-:W-:Y:S02]  /*03b0*/  PLOP3.LUT P0, PT, PT, PT, PT, 0x80, 0x8 ;  /* 0x000000000008781c */ /* 0x000fe40003f0f070 */
[----:B------:R-:W-:-:S13]  /*03c0*/  ISETP.GT.AND P1, PT, R2, 0xc00, PT ;  /* 0x00000c000200780c */ /* 0x000fda0003f24270 */
[----:B------:R-:W-:Y:S05]  /*03d0*/  @!P1 BRA `(.L_x_12) ;  /* 0x0000000000b49947 */ /* 0x000fea0003800000 */
[----:B------:R-:W-:Y:S02]  /*03e0*/  PLOP3.LUT P0, PT, PT, PT, PT, 0x8, 0x80 ;  /* 0x000000000080781c */ /* 0x000fe40003f0e170 */
[----:B------:R-:W-:-:S11]  /*03f0*/  IADD3 R8, PT, PT, R20, -0xc00, RZ ;  /* 0xfffff40014087810 */ /* 0x000fd60007ffe0ff */
.L_x_13:
[----:B------:R-:W0:Y:S01]  /*0400*/  LDC.64 R6, c[0x0][0x380] ;  /* 0x0000e000ff067b82 */ /* 0x000e220000000a00 */
[C---:B------:R-:W-:Y:S01]  /*0410*/  IADD3 R5, PT, PT, R11.reuse, 0x400, RZ ;  /* 0x000004000b057810 */ /* 0x040fe20007ffe0ff */
[----:B0-----:R-:W-:-:S05]  /*0420*/  IMAD.WIDE R24, R11, 0x4, R6 ;  /* 0x000000040b187825 */ /* 0x001fca00078e0206 */
[----:B------:R-:W2:Y:S04]  /*0430*/  LDG.E.CONSTANT R13, desc[UR6][R24.64] ;  /* 0x00000006180d7981 */ /* 0x000ea8000c1e9900 */
[----:B------:R-:W3:Y:S01]  /*0440*/  LDG.E.CONSTANT R10, desc[UR6][R24.64+0x400] ;  /* 0x00040006180a7981 */ /* 0x000ee2000c1e9900 */
[----:B------:R-:W-:-:S03]  /*0450*/  IMAD.WIDE R4, R5, 0x4, R6 ;  /* 0x0000000405047825 */ /* 0x000fc600078e0206 */
[----:B------:R-:W4:Y:S04]  /*0460*/  LDG.E.CONSTANT R12, desc[UR6][R24.64+0x800] ;  /* 0x00080006180c7981 */ /* 0x000f28000c1e9900 */
[----:B------:R-:W4:Y:S04]  /*0470*/  LDG.E.CONSTANT R17, desc[UR6][R24.64+0xc00] ;  /* 0x000c000618117981 */ /* 0x000f28000c1e9900 */
[----:B------:R-:W4:Y:S01]  /*0480*/  LDG.E.CONSTANT R16, desc[UR6][R4.64] ;  /* 0x0000000604107981 */ /* 0x000f22000c1e9900 */
[----:B------:R-:W-:-:S03]  /*0490*/  IADD3 R3, PT, PT, R11, 0x800, RZ ;  /* 0x000008000b037810 */ /* 0x000fc60007ffe0ff */
[----:B------:R-:W4:Y:S04]  /*04a0*/  LDG.E.CONSTANT R15, desc[UR6][R4.64+0x400] ;  /* 0x00040006040f7981 */ /* 0x000f28000c1e9900 */
[----:B------:R-:W4:Y:S01]  /*04b0*/  LDG.E.CONSTANT R14, desc[UR6][R4.64+0x800] ;  /* 0x00080006040e7981 */ /* 0x000f22000c1e9900 */
[----:B------:R-:W-:-:S03]  /*04c0*/  IMAD.WIDE R2, R3, 0x4, R6 ;  /* 0x0000000403027825 */ /* 0x000fc600078e0206 */
[----:B------:R-:W4:Y:S04]  /*04d0*/  LDG.E.CONSTANT R22, desc[UR6][R4.64+0xc00] ;  /* 0x000c000604167981 */ /* 0x000f28000c1e9900 */
[----:B------:R-:W4:Y:S01]  /*04e0*/  LDG.E.CONSTANT R21, desc[UR6][R2.64] ;  /* 0x0000000602157981 */ /* 0x000f22000c1e9900 */
[----:B------:R-:W-:-:S03]  /*04f0*/  IADD3 R23, PT, PT, R11, 0xc00, RZ ;  /* 0x00000c000b177810 */ /* 0x000fc60007ffe0ff */
[----:B------:R-:W4:Y:S04]  /*0500*/  LDG.E.CONSTANT R19, desc[UR6][R2.64+0x400] ;  /* 0x0004000602137981 */ /* 0x000f28000c1e9900 */
[----:B------:R-:W4:Y:S01]  /*0510*/  LDG.E.CONSTANT R18, desc[UR6][R2.64+0x800] ;  /* 0x0008000602127981 */ /* 0x000f22000c1e9900 */
[----:B------:R-:W-:-:S03]  /*0520*/  IMAD.WIDE R6, R23, 0x4, R6 ;  /* 0x0000000417067825 */ /* 0x000fc600078e0206 */
[----:B------:R-:W4:Y:S04]  /*0530*/  LDG.E.CONSTANT R26, desc[UR6][R2.64+0xc00] ;  /* 0x000c0006021a7981 */ /* 0x000f28000c1e9900 */
[----:B------:R-:W4:Y:S04]  /*0540*/  LDG.E.CONSTANT R25, desc[UR6][R6.64] ;  /* 0x0000000606197981 */ /* 0x000f28000c1e9900 */
[----:B------:R-:W4:Y:S04]  /*0550*/  LDG.E.CONSTANT R23, desc[UR6][R6.64+0x400] ;  /* 0x0004000606177981 */ /* 0x000f28000c1e9900 */
[----:B------:R-:W4:Y:S04]  /*0560*/  LDG.E.CONSTANT R24, desc[UR6][R6.64+0x800] ;  /* 0x0008000606187981 */ /* 0x000f28000c1e9900 */
[----:B------:R-:W4:Y:S01]  /*0570*/  LDG.E.CONSTANT R27, desc[UR6][R6.64+0xc00] ;  /* 0x000c0006061b7981 */ /* 0x000f22000c1e9900 */
[----:B------:R-:W-:-:S04]  /*0580*/  IADD3 R11, PT, PT, R11, 0x1000, RZ ;  /* 0x000010000b0b7810 */ /* 0x000fc80007ffe0ff */
[----:B------:R-:W-:Y:S01]  /*0590*/  ISETP.GE.AND P1, PT, R11, R8, PT ;  /* 0x000000080b00720c */ /* 0x000fe20003f26270 */
[----:B--2--5:R-:W-:-:S04]  /*05a0*/  FADD R13, R13, R0 ;  /* 0x000000000d0d7221 */ /* 0x024fc80000000000 */
[----:B---3--:R-:W-:-:S04]  /*05b0*/  FADD R13, R13, R10 ;  /* 0x0000000a0d0d7221 */ /* 0x008fc80000000000 */
[----:B----4-:R-:W-:-:S04]  /*05c0*/  FADD R12, R13, R12 ;  /* 0x0000000c0d0c7221 */ /* 0x010fc80000000000 */
[----:B------:R-:W-:-:S04]  /*05d0*/  FADD R17, R12, R17 ;  /* 0x000000110c117221 */ /* 0x000fc80000000000 */
        /* <DEDUP_REMOVED lines=11> */
[----:B------:R-:W-:Y:S01]  /*0690*/  FADD R0, R24, R27 ;  /* 0x0000001b18007221 */ /* 0x000fe20000000000 */
[----:B------:R-:W-:Y:S06]  /*06a0*/  @!P1 BRA `(.L_x_13) ;  /* 0xfffffffc00549947 */ /* 0x000fec000383ffff */
.L_x_12:
[----:B------:R-:W-:Y:S05]  /*06b0*/  BSYNC.RECONVERGENT B2 ;  /* 0x0000000000027941 */ /* 0x000fea0003800200 */
.L_x_11:
[----:B------:R-:W-:Y:S01]  /*06c0*/  IADD3 R2, PT, PT, -R11, R20, RZ ;  /* 0x000000140b027210 */ /* 0x000fe20007ffe1ff */
[----:B------:R-:W-:Y:S03]  /*06d0*/  BSSY.RECONVERGENT B2, `(.L_x_14) ;  /* 0x0000019000027945 */ /* 0x000fe60003800200 */
[----:B------:R-:W-:-:S13]  /*06e0*/  ISETP.GT.AND P1, PT, R2, 0x400, PT ;  /* 0x000004000200780c */ /* 0x000fda0003f24270 */
[----:B------:R-:W-:Y:S05]  /*06f0*/  @!P1 BRA `(.L_x_15) ;  /* 0x0000000000589947 */ /* 0x000fea0003800000 */
[----:B------:R-:W0:Y:S01]  /*0700*/  LDC.64 R4, c[0x0][0x380] ;  /* 0x0000e000ff047b82 */ /* 0x000e220000000a00 */
[C---:B------:R-:W-:Y:S02]  /*0710*/  VIADD R15, R11.reuse, 0x400 ;  /* 0x000004000b0f7836 */ /* 0x040fe40000000000 */
[----:B0-----:R-:W-:-:S05]  /*0720*/  IMAD.WIDE R2, R11, 0x4, R4 ;  /* 0x000000040b027825 */ /* 0x001fca00078e0204 */
[----:B------:R-:W2:Y:S04]  /*0730*/  LDG.E.CONSTANT R7, desc[UR6][R2.64] ;  /* 0x0000000602077981 */ /* 0x000ea8000c1e9900 */
[----:B------:R-:W3:Y:S01]  /*0740*/  LDG.E.CONSTANT R6, desc[UR6][R2.64+0x400] ;  /* 0x0004000602067981 */ /* 0x000ee2000c1e9900 */
[----:B------:R-:W-:-:S03]  /*0750*/  IMAD.WIDE R4, R15, 0x4, R4 ;  /* 0x000000040f047825 */ /* 0x000fc600078e0204 */
[----:B------:R-:W4:Y:S04]  /*0760*/  LDG.E.CONSTANT R13, desc[UR6][R2.64+0x800] ;  /* 0x00080006020d7981 */ /* 0x000f28000c1e9900 */
[----:B------:R-:W4:Y:S04]  /*0770*/  LDG.E.CONSTANT R15, desc[UR6][R2.64+0xc00] ;  /* 0x000c0006020f7981 */ /* 0x000f28000c1e9900 */
[----:B------:R-:W4:Y:S04]  /*0780*/  LDG.E.CONSTANT R17, desc[UR6][R4.64] ;  /* 0x0000000604117981 */ /* 0x000f28000c1e9900 */
[----:B------:R-:W4:Y:S04]  /*0790*/  LDG.E.CONSTANT R19, desc[UR6][R4.64+0x400] ;  /* 0x0004000604137981 */ /* 0x000f28000c1e9900 */
[----:B------:R-:W4:Y:S04]  /*07a0*/  LDG.E.CONSTANT R21, desc[UR6][R4.64+0x800] ;  /* 0x0008000604157981 */ /* 0x000f28000c1e9900 */
[----:B------:R-:W4:Y:S01]  /*07b0*/  LDG.E.CONSTANT R23, desc[UR6][R4.64+0xc00] ;  /* 0x000c000604177981 */ /* 0x000f22000c1e9900 */
[----:B------:R-:W-:-:S02]  /*07c0*/  PLOP3.LUT P0, PT, PT, PT, PT, 0x8, 0x80 ;  /* 0x000000000080781c */ /* 0x000fc40003f0e170 */
[----:B------:R-:W-:Y:S01]  /*07d0*/  IADD3 R11, PT, PT, R11, 0x800, RZ ;  /* 0x000008000b0b7810 */ /* 0x000fe20007ffe0ff */
[----:B--2--5:R-:W-:-:S04]  /*07e0*/  FADD R7, R0, R7 ;  /* 0x0000000700077221 */ /* 0x024fc80000000000 */
[----:B---3--:R-:W-:-:S04]  /*07f0*/  FADD R6, R7, R6 ;  /* 0x0000000607067221 */ /* 0x008fc80000000000 */
[----:B----4-:R-:W-:-:S04]  /*0800*/  FADD R6, R6, R13 ;  /* 0x0000000d06067221 */ /* 0x010fc80000000000 */
[----:B------:R-:W-:-:S04]  /*0810*/  FADD R6, R6, R15 ;  /* 0x0000000f06067221 */ /* 0x000fc80000000000 */
[----:B------:R-:W-:-:S04]  /*0820*/  FADD R6, R6, R17 ;  /* 0x0000001106067221 */ /* 0x000fc80000000000 */
[----:B------:R-:W-:-:S04]  /*0830*/  FADD R6, R6, R19 ;  /* 0x0000001306067221 */ /* 0x000fc80000000000 */
[----:B------:R-:W-:-:S04]  /*0840*/  FADD R6, R6, R21 ;  /* 0x0000001506067221 */ /* 0x000fc80000000000 */
[----:B------:R-:W-:-:S07]  /*0850*/  FADD R0, R6, R23 ;  /* 0x0000001706007221 */ /* 0x000fce0000000000 */
.L_x_15:
[----:B------:R-:W-:Y:S05]  /*0860*/  BSYNC.RECONVERGENT B2 ;  /* 0x0000000000027941 */ /* 0x000fea0003800200 */
.L_x_14:
[----:B------:R-:W-:-:S13]  /*0870*/  ISETP.LT.OR P0, PT, R11, R20, P0 ;  /* 0x000000140b00720c */ /* 0x000fda0000701670 */
[----:B------:R-:W-:Y:S05]  /*0880*/  @!P0 BRA `(.L_x_7) ;  /* 0x0000000000288947 */ /* 0x000fea0003800000 */
[----:B------:R-:W0:Y:S02]  /*0890*/  LDC.64 R2, c[0x0][0x380] ;  /* 0x0000e000ff027b82 */ /* 0x000e240000000a00 */
[----:B0-----:R-:W-:-:S05]  /*08a0*/  IMAD.WIDE R2, R11, 0x4, R2 ;  /* 0x000000040b027825 */ /* 0x001fca00078e0202 */
[----:B------:R-:W2:Y:S04]  /*08b0*/  LDG.E.CONSTANT R5, desc[UR6][R2.64] ;  /* 0x0000000602057981 */ /* 0x000ea8000c1e9900 */
[----:B------:R-:W3:Y:S04]  /*08c0*/  LDG.E.CONSTANT R4, desc[UR6][R2.64+0x400] ;  /* 0x0004000602047981 */ /* 0x000ee8000c1e9900 */
[----:B------:R-:W4:Y:S04]  /*08d0*/  LDG.E.CONSTANT R7, desc[UR6][R2.64+0x800] ;  /* 0x0008000602077981 */ /* 0x000f28000c1e9900 */
[----:B------:R-:W4:Y:S01]  /*08e0*/  LDG.E.CONSTANT R11, desc[UR6][R2.64+0xc00] ;  /* 0x000c0006020b7981 */ /* 0x000f22000c1e9900 */
[----:B--2--5:R-:W-:-:S04]  /*08f0*/  FADD R5, R0, R5 ;  /* 0x0000000500057221 */ /* 0x024fc80000000000 */
[----:B---3--:R-:W-:-:S04]  /*0900*/  FADD R4, R5, R4 ;  /* 0x0000000405047221 */ /* 0x008fc80000000000 */
[----:B----4-:R-:W-:-:S04]  /*0910*/  FADD R4, R4, R7 ;  /* 0x0000000704047221 */ /* 0x010fc80000000000 */
[----:B------:R-:W-:-:S07]  /*0920*/  FADD R0, R4, R11 ;  /* 0x0000000b04007221 */ /* 0x000fce0000000000 */
.L_x_7:
[----:B------:R-:W-:Y:S05]  /*0930*/  BSYNC.RECONVERGENT B1 ;  /* 0x0000000000017941 */ /* 0x000fea0003800200 */
.L_x_6:
[----:B------:R-:W-:Y:S02]  /*0940*/  ISETP.GE.AND P0, PT, R20, 0x100, PT ;  /* 0x000001001400780c */ /* 0x000fe40003f06270 */
[----:B-----5:R-:W-:-:S11]  /*0950*/  MOV R7, R0 ;  /* 0x0000000000077202 */ /* 0x020fd60000000f00 */
[----:B------:R-:W-:Y:S05]  /*0960*/  @!P0 BRA `(.L_x_16) ;  /* 0x0000000000ac8947 */ /* 0x000fea0003800000 */
[----:B------:R-:W1:Y:S01]  /*0970*/  S2R R6, SR_LANEID ;  /* 0x0000000000067919 */ /* 0x000e620000000000 */
[----:B------:R-:W2:Y:S02]  /*0980*/  SHFL.DOWN PT, R0, R7, 0x1, 0x1f ;  /* 0x08201f0007007f89 */ /* 0x000ea400000e0000 */
[----:B--2---:R-:W-:Y:S01]  /*0990*/  FADD R0, R0, R7 ;  /* 0x0000000700007221 */ /* 0x004fe20000000000 */
[C---:B-1----:R-:W-:Y:S02]  /*09a0*/  ISETP.GT.AND P0, PT, R6.reuse, 0x1e, PT ;  /* 0x0000001e0600780c */ /* 0x042fe40003f04270 */
[C---:B------:R-:W-:Y:S02]  /*09b0*/  ISETP.NE.AND P1, PT, R6.reuse, RZ, PT ;  /* 0x000000ff0600720c */ /* 0x040fe40003f25270 */
[----:B------:R-:W-:Y:S02]  /*09c0*/  FSEL R0, R7, R0, P0 ;  /* 0x0000000007007208 */ /* 0x000fe40000000000 */
[----:B------:R-:W-:-:S03]  /*09d0*/  ISETP.GT.AND P0, PT, R6, 0x1d, PT ;  /* 0x0000001d0600780c */ /* 0x000fc60003f04270 */
[----:B0-----:R-:W0:Y:S06]  /*09e0*/  SHFL.DOWN PT, R3, R0, 0x2, 0x1f ;  /* 0x08401f0000037f89 */ /* 0x001e2c00000e0000 */
[----:B------:R-:W1:Y:S01]  /*09f0*/  @!P1 S2R R5, SR_CgaCtaId ;  /* 0x0000000000059919 */ /* 0x000e620000008800 */
[----:B------:R-:W-:Y:S02]  /*0a00*/  @!P1 MOV R4, 0x400 ;  /* 0x0000040000049802 */ /* 0x000fe40000000f00 */
[----:B------:R-:W-:-:S04]  /*0a10*/  @!P1 SHF.R.U32.HI R2, RZ, 0x3, R9 ;  /* 0x00000003ff029819 */ /* 0x000fc80000011609 */
[----:B------:R-:W-:Y:S01]  /*0a20*/  @!P1 LOP3.LUT R2, R2, 0x7c, RZ, 0xc0, !PT ;  /* 0x0000007c02029812 */ /* 0x000fe200078ec0ff */
[----:B0-----:R-:W-:Y:S01]  /*0a30*/  @!P0 FADD R0, R0, R3 ;  /* 0x0000000300008221 */ /* 0x001fe20000000000 */
[----:B------:R-:W-:-:S04]  /*0a40*/  ISETP.GT.AND P0, PT, R6, 0x1b, PT ;  /* 0x0000001b0600780c */ /* 0x000fc80003f04270 */
[----:B------:R-:W0:Y:S01]  /*0a50*/  SHFL.DOWN PT, R3, R0, 0x4, 0x1f ;  /* 0x08801f0000037f89 */ /* 0x000e2200000e0000 */
[----:B-1----:R-:W-:-:S04]  /*0a60*/  @!P1 LEA R5, R5, R4, 0x18 ;  /* 0x0000000405059211 */ /* 0x002fc800078ec0ff */
[----:B------:R-:W-:-:S04]  /*0a70*/  @!P1 IADD3 R2, PT, PT, R2, R5, RZ ;  /* 0x0000000502029210 */ /* 0x000fc80007ffe0ff */
[----:B0-----:R-:W-:Y:S01]  /*0a80*/  @!P0 FADD R0, R0, R3 ;  /* 0x0000000300008221 */ /* 0x001fe20000000000 */
[----:B------:R-:W-:-:S04]  /*0a90*/  ISETP.GT.AND P0, PT, R6, 0x17, PT ;  /* 0x000000170600780c */ /* 0x000fc80003f04270 */
[----:B------:R-:W0:Y:S09]  /*0aa0*/  SHFL.DOWN PT, R3, R0, 0x8, 0x1f ;  /* 0x09001f0000037f89 */ /* 0x000e3200000e0000 */
[----:B0-----:R-:W-:Y:S01]  /*0ab0*/  @!P0 FADD R0, R0, R3 ;  /* 0x0000000300008221 */ /* 0x001fe20000000000 */
[----:B------:R-:W-:-:S04]  /*0ac0*/  ISETP.NE.AND P0, PT, R9, RZ, PT ;  /* 0x000000ff0900720c */ /* 0x000fc80003f05270 */
[----:B------:R-:W0:Y:S02]  /*0ad0*/  SHFL.DOWN PT, R3, R0, 0x10, 0x1f ;  /* 0x0a001f0000037f89 */ /* 0x000e2400000e0000 */
[----:B0-----:R-:W-:-:S05]  /*0ae0*/  FADD R3, R0, R3 ;  /* 0x0000000300037221 */ /* 0x001fca0000000000 */
[----:B------:R0:W-:Y:S01]  /*0af0*/  @!P1 STS [R2+0x8], R3 ;  /* 0x0000080302009388 */ /* 0x0001e20000000800 */
[----:B------:R-:W-:Y:S01]  /*0b00*/  BAR.SYNC.DEFER_BLOCKING 0x0 ;  /* 0x0000000000007b1d */ /* 0x000fe20000010000 */
[----:B------:R-:W-:-:S04]  /*0b10*/  ISETP.GT.AND P1, PT, R6, 0xf, PT ;  /* 0x0000000f0600780c */ /* 0x000fc80003f24270 */
[----:B------:R-:W-:Y:S01]  /*0b20*/  FSEL R0, R0, R3, P1 ;  /* 0x0000000300007208 */ /* 0x000fe20000800000 */
[----:B------:R-:W-:Y:S08]  /*0b30*/  @P0 BRA `(.L_x_17) ;  /* 0x0000003000900947 */ /* 0x000ff00003800000 */
[----:B------:R-:W1:Y:S01]  /*0b40*/  S2UR UR5, SR_CgaCtaId ;  /* 0x00000000000579c3 */ /* 0x000e620000008800 */
[----:B------:R-:W-:Y:S02]  /*0b50*/  UMOV UR4, 0x400 ;  /* 0x0000040000047882 */ /* 0x000fe40000000000 */
[----:B-1----:R-:W-:-:S09]  /*0b60*/  ULEA UR4, UR5, UR4, 0x18 ;  /* 0x0000000405047291 */ /* 0x002fd2000f8ec0ff */
[----:B0-----:R-:W0:Y:S04]  /*0b70*/  LDS R3, [UR4+0xc] ;  /* 0x00000c04ff037984 */ /* 0x001e280008000800 */
[----:B------:R-:W1:Y:S04]  /*0b80*/  LDS.128 R4, [UR4+0x10] ;  /* 0x00001004ff047984 */ /* 0x000e680008000c00 */
[----:B------:R-:W2:Y:S01]  /*0b90*/  LDS.64 R8, [UR4+0x20] ;  /* 0x00002004ff087984 */ /* 0x000ea20008000a00 */
[----:B0-----:R-:W-:-:S04]  /*0ba0*/  FADD R3, R0, R3 ;  /* 0x0000000300037221 */ /* 0x001fc80000000000 */
[----:B-1----:R-:W-:-:S04]  /*0bb0*/  FADD R4, R3, R4 ;  /* 0x0000000403047221 */ /* 0x002fc80000000000 */
[----:B------:R-:W-:-:S04]  /*0bc0*/  FADD R5, R4, R5 ;  /* 0x0000000504057221 */ /* 0x000fc80000000000 */
[----:B------:R-:W-:-:S04]  /*0bd0*/  FADD R6, R5, R6 ;  /* 0x0000000605067221 */ /* 0x000fc80000000000 */
[----:B------:R-:W-:-:S04]  /*0be0*/  FADD R7, R6, R7 ;  /* 0x0000000706077221 */ /* 0x000fc80000000000 */
[----:B--2---:R-:W-:-:S04]  /*0bf0*/  FADD R8, R7, R8 ;  /* 0x0000000807087221 */ /* 0x004fc80000000000 */
[----:B------:R-:W-:Y:S01]  /*0c00*/  FADD R0, R8, R9 ;  /* 0x0000000908007221 */ /* 0x000fe20000000000 */
[----:B------:R-:W-:Y:S06]  /*0c10*/  BRA `(.L_x_17) ;  /* 0x0000003000587947 */ /* 0x000fec0003800000 */
.L_x_16:
[----:B------:R-:W1:Y:S01]  /*0c20*/  S2R R4, SR_LANEID ;  /* 0x0000000000047919 */ /* 0x000e620000000000 */
[----:B------:R-:W-:-:S04]  /*0c30*/  LOP3.LUT R0, R9, 0x3e0, RZ, 0xc0, !PT ;  /* 0x000003e009007812 */ /* 0x000fc800078ec0ff */
[----:B0-----:R-:W-:Y:S02]  /*0c40*/  IADD3 R3, PT, PT, R0, 0x20, RZ ;  /* 0x0000002000037810 */ /* 0x001fe40007ffe0ff */
[----:B------:R-:W-:Y:S02]  /*0c50*/  LOP3.LUT R5, RZ, R0, RZ, 0x33, !PT ;  /* 0x00000000ff057212 */ /* 0x000fe400078e33ff */
[-C--:B------:R-:W-:Y:S02]  /*0c60*/  ISETP.GT.AND P0, PT, R3, R20.reuse, PT ;  /* 0x000000140300720c */ /* 0x080fe40003f04270 */
[----:B------:R-:W-:-:S04]  /*0c70*/  IADD3 R5, PT, PT, R5, R20, RZ ;  /* 0x0000001405057210 */ /* 0x000fc80007ffe0ff */
[----:B------:R-:W-:-:S05]  /*0c80*/  SEL R5, R5, 0x1f, P0 ;  /* 0x0000001f05057807 */ /* 0x000fca0000000000 */
[----:B------:R-:W0:Y:S01]  /*0c90*/  SHFL.DOWN PT, R0, R7, 0x1, R5 ;  /* 0x0820000007007989 */ /* 0x000e2200000e0005 */
[C---:B-1----:R-:W-:Y:S02]  /*0ca0*/  ISETP.GE.AND P0, PT, R4.reuse, R5, PT ;  /* 0x000000050400720c */ /* 0x042fe40003f06270 */
[C---:B------:R-:W-:Y:S02]  /*0cb0*/  IADD3 R2, PT, PT, R4.reuse, 0x2, RZ ;  /* 0x0000000204027810 */ /* 0x040fe40007ffe0ff */
[----:B------:R-:W-:-:S09]  /*0cc0*/  ISETP.NE.AND P1, PT, R4, RZ, PT ;  /* 0x000000ff0400720c */ /* 0x000fd20003f25270 */
[----:B0-----:R-:W-:Y:S01]  /*0cd0*/  @!P0 FADD R7, R0, R7 ;  /* 0x0000000700078221 */ /* 0x001fe20000000000 */
[-C--:B------:R-:W-:Y:S02]  /*0ce0*/  ISETP.GT.AND P0, PT, R2, R5.reuse, PT ;  /* 0x000000050200720c */ /* 0x080fe40003f04270 */
[----:B------:R-:W-:Y:S01]  /*0cf0*/  IADD3 R2, PT, PT, R4, 0x4, RZ ;  /* 0x0000000404027810 */ /* 0x000fe20007ffe0ff */
[----:B------:R-:W0:Y:S01]  /*0d00*/  @!P1 S2R R6, SR_CgaCtaId ;  /* 0x0000000000069919 */ /* 0x000e220000008800 */
[----:B------:R-:W-:Y:S01]  /*0d10*/  @!P1 MOV R3, 0x400 ;  /* 0x0000040000039802 */ /* 0x000fe20000000f00 */
[----:B------:R-:W1:Y:S08]  /*0d20*/  SHFL.DOWN PT, R0, R7, 0x2, R5 ;  /* 0x0840000007007989 */ /* 0x000e7000000e0005 */
[----:B-1----:R-:W-:Y:S01]  /*0d30*/  @!P0 FADD R7, R7, R0 ;  /* 0x0000000007078221 */ /* 0x002fe20000000000 */
[----:B------:R-:W-:-:S02]  /*0d40*/  ISETP.GT.AND P0, PT, R2, R5, PT ;  /* 0x000000050200720c */ /* 0x000fc40003f04270 */
[----:B------:R-:W-:Y:S02]  /*0d50*/  IADD3 R2, PT, PT, R4, 0x8, RZ ;  /* 0x0000000804027810 */ /* 0x000fe40007ffe0ff */
[----:B------:R-:W1:Y:S01]  /*0d60*/  SHFL.DOWN PT, R0, R7, 0x4, R5 ;  /* 0x0880000007007989 */ /* 0x000e6200000e0005 */
[----:B0-----:R-:W-:-:S08]  /*0d70*/  @!P1 LEA R3, R6, R3, 0x18 ;  /* 0x0000000306039211 */ /* 0x001fd000078ec0ff */
[----:B-1----:R-:W-:Y:S01]  /*0d80*/  @!P0 FADD R7, R7, R0 ;  /* 0x0000000007078221 */ /* 0x002fe20000000000 */
[----:B------:R-:W-:Y:S01]  /*0d90*/  ISETP.GT.AND P0, PT, R2, R5, PT ;  /* 0x000000050200720c */ /* 0x000fe20003f04270 */
[----:B------:R-:W-:-:S03]  /*0da0*/  VIADD R2, R4, 0x10 ;  /* 0x0000001004027836 */ /* 0x000fc60000000000 */
[----:B------:R-:W0:Y:S09]  /*0db0*/  SHFL.DOWN PT, R0, R7, 0x8, R5 ;  /* 0x0900000007007989 */ /* 0x000e3200000e0005 */
[----:B0-----:R-:W-:Y:S01]  /*0dc0*/  @!P0 FADD R7, R7, R0 ;  /* 0x0000000007078221 */ /* 0x001fe20000000000 */
[----:B------:R-:W-:-:S02]  /*0dd0*/  ISETP.GT.AND P0, PT, R2, R5, PT ;  /* 0x000000050200720c */ /* 0x000fc40003f04270 */
[----:B------:R-:W-:Y:S02]  /*0de0*/  @!P1 SHF.R.U32.HI R2, RZ, 0x3, R9 ;  /* 0x00000003ff029819 */ /* 0x000fe40000011609 */
[----:B------:R-:W0:Y:S02]  /*0df0*/  SHFL.DOWN PT, R0, R7, 0x10, R5 ;  /* 0x0a00000007007989 */ /* 0x000e2400000e0005 */
[----:B------:R-:W-:-:S04]  /*0e00*/  @!P1 LOP3.LUT R2, R2, 0x7c, RZ, 0xc0, !PT ;  /* 0x0000007c02029812 */ /* 0x000fc800078ec0ff */
[----:B------:R-:W-:-:S03]  /*0e10*/  @!P1 IADD3 R3, PT, PT, R2, R3, RZ ;  /* 0x0000000302039210 */ /* 0x000fc60007ffe0ff */
[----:B0-----:R-:W-:Y:S01]  /*0e20*/  @!P0 FADD R7, R7, R0 ;  /* 0x0000000007078221 */ /* 0x001fe20000000000 */
[----:B------:R-:W-:-:S04]  /*0e30*/  ISETP.NE.AND P0, PT, R9, RZ, PT ;  /* 0x000000ff0900720c */ /* 0x000fc80003f05270 */
[----:B------:R-:W-:-:S05]  /*0e40*/  MOV R0, R7 ;  /* 0x0000000700007202 */ /* 0x000fca0000000f00 */
[----:B------:R4:W-:Y:S01]  /*0e50*/  @!P1 STS [R3+0x8], R0 ;  /* 0x0000080003009388 */ /* 0x0009e20000000800 */
[----:B------:R-:W-:Y:S06]  /*0e60*/  BAR.SYNC.DEFER_BLOCKING 0x0 ;  /* 0x0000000000007b1d */ /* 0x000fec0000010000 */
[----:B------:R-:W-:Y:S05]  /*0e70*/  @P0 BRA `(.L_x_17) ;  /* 0x0000002c00c00947 */ /* 0x000fea0003800000 */
[----:B------:R-:W0:Y:S01]  /*0e80*/  S2UR UR5, SR_CgaCtaId ;  /* 0x00000000000579c3 */ /* 0x000e220000008800 */
[----:B------:R-:W-:Y:S01]  /*0e90*/  UMOV UR4, 0x400 ;  /* 0x0000040000047882 */ /* 0x000fe20000000000 */
[C---:B------:R-:W-:Y:S02]  /*0ea0*/  ISETP.GT.AND P2, PT, R20.reuse, 0x20, PT ;  /* 0x000000201400780c */ /* 0x040fe40003f44270 */
[C---:B------:R-:W-:Y:S02]  /*0eb0*/  ISETP.GT.AND P4, PT, R20.reuse, 0x40, PT ;  /* 0x000000401400780c */ /* 0x040fe40003f84270 */
[C---:B------:R-:W-:Y:S02]  /*0ec0*/  ISETP.GT.AND P3, PT, R20.reuse, 0x60, PT ;  /* 0x000000601400780c */ /* 0x040fe40003f64270 */
[----:B------:R-:W-:Y:S01]  /*0ed0*/  ISETP.GT.AND P1, PT, R20, 0x80, PT ;  /* 0x000000801400780c */ /* 0x000fe20003f24270 */
[----:B0-----:R-:W-:-:S09]  /*0ee0*/  ULEA UR4, UR5, UR4, 0x18 ;  /* 0x0000000405047291 */ /* 0x001fd2000f8ec0ff */
[----:B----4-:R-:W0:Y:S04]  /*0ef0*/  LDS R3, [UR4+0xc] ;  /* 0x00000c04ff037984 */ /* 0x010e280008000800 */
[----:B------:R-:W1:Y:S04]  /*0f00*/  LDS.128 R4, [UR4+0x10] ;  /* 0x00001004ff047984 */ /* 0x000e680008000c00 */
[----:B------:R-:W2:Y:S01]  /*0f10*/  LDS.64 R8, [UR4+0x20] ;  /* 0x00002004ff087984 */ /* 0x000ea20008000a00 */
[----:B0-----:R-:W-:Y:S01]  /*0f20*/  @P2 FADD R0, R0, R3 ;  /* 0x0000000300002221 */ /* 0x001fe20000000000 */
[----:B------:R-:W-:-:S03]  /*0f30*/  ISETP.GT.AND P2, PT, R20, 0xa0, PT ;  /* 0x000000a01400780c */ /* 0x000fc60003f44270 */
[----:B-1----:R-:W-:Y:S01]  /*0f40*/  @P4 FADD R0, R0, R4 ;  /* 0x0000000400004221 */ /* 0x002fe20000000000 */
[----:B------:R-:W-:-:S03]  /*0f50*/  ISETP.GT.AND P4, PT, R20, 0xc0, PT ;  /* 0x000000c01400780c */ /* 0x000fc60003f84270 */
[----:B------:R-:W-:Y:S01]  /*0f60*/  @P3 FADD R0, R0, R5 ;  /* 0x0000000500003221 */ /* 0x000fe20000000000 */
[----:B------:R-:W-:-:S03]  /*0f70*/  ISETP.GT.AND P3, PT, R20, 0xe0, PT ;  /* 0x000000e01400780c */ /* 0x000fc60003f64270 */
[----:B------:R-:W-:-:S04]  /*0f80*/  @P1 FADD R0, R0, R6 ;  /* 0x0000000600001221 */ /* 0x000fc80000000000 */
[----:B------:R-:W-:-:S04]  /*0f90*/  @P2 FADD R0, R0, R7 ;  /* 0x0000000700002221 */ /* 0x000fc80000000000 */
[----:B--2---:R-:W-:-:S04]  /*0fa0*/  @P4 FADD R0, R0, R8 ;  /* 0x0000000800004221 */ /* 0x004fc80000000000 */
[----:B------:R-:W-:Y:S01]  /*0fb0*/  @P3 FADD R0, R0, R9 ;  /* 0x0000000900003221 */ /* 0x000fe20000000000 */
[----:B------:R-:W-:Y:S06]  /*0fc0*/  BRA `(.L_x_17) ;  /* 0x0000002c006c7947 */ /* 0x000fec0003800000 */
.L_x_3:
[----:B------:R-:W0:Y:S01]  /*0fd0*/  S2R R0, SR_TID.X ;  /* 0x0000000000007919 */ /* 0x000e220000002100 */
[----:B------:R-:W1:Y:S01]  /*0fe0*/  LDC.64 R2, c[0x0][0x380] ;  /* 0x0000e000ff027b82 */ /* 0x000e620000000a00 */
[----:B0-----:R-:W-:-:S05]  /*0ff0*/  SHF.L.U32 R5, R0, 0x2, RZ ;  /* 0x0000000200057819 */ /* 0x001fca00000006ff */
[----:B-1----:R-:W-:-:S05]  /*1000*/  IMAD.WIDE.U32 R2, R5, 0x4, R2 ;  /* 0x0000000405027825 */ /* 0x002fca00078e0002 */
[----:B------:R-:W2:Y:S04]  /*1010*/  LDG.E.128.CONSTANT R4, desc[UR6][R2.64] ;  /* 0x0000000602047981 */ /* 0x000ea8000c1e9d00 */
[----:B------:R-:W3:Y:S04]  /*1020*/  LDG.E.128.CONSTANT R8, desc[UR6][R2.64+0x1000] ;  /* 0x0010000602087981 */ /* 0x000ee8000c1e9d00 */
[----:B------:R-:W4:Y:S04]  /*1030*/  LDG.E.128.CONSTANT R12, desc[UR6][R2.64+0x2000] ;  /* 0x00200006020c7981 */ /* 0x000f28000c1e9d00 */
[----:B------:R-:W5:Y:S01]  /*1040*/  LDG.E.128.CONSTANT R16, desc[UR6][R2.64+0x3000] ;  /* 0x0030000602107981 */ /* 0x000f62000c1e9d00 */
[----:B------:R-:W-:Y:S01]  /*1050*/  ISETP.GE.U32.AND P0, PT, R20, 0x2000, PT ;  /* 0x000020001400780c */ /* 0x000fe20003f06070 */
[----:B------:R-:W-:-:S02]  /*1060*/  HFMA2 R23, -RZ, RZ, 0, 0.00048828125 ;  /* 0x00001000ff177431 */ /* 0x000fc400000001ff */
[----:B--2---:R-:W-:Y:S01]  /*1070*/  FADD R4, R4, R5 ;  /* 0x0000000504047221 */ /* 0x004fe20000000000 */
[----:B------:R-:W-:Y:S01]  /*1080*/  FADD R7, R6, R7 ;  /* 0x0000000706077221 */ /* 0x000fe20000000000 */
[----:B---3--:R-:W-:Y:S01]  /*1090*/  FADD R8, R8, R9 ;  /* 0x0000000908087221 */ /* 0x008fe20000000000 */
[----:B------:R-:W-:Y:S02]  /*10a0*/  FADD R11, R10, R11 ;  /* 0x0000000b0a0b7221 */ /* 0x000fe40000000000 */
[----:B------:R-:W-:Y:S01]  /*10b0*/  FADD R4, R4, R7 ;  /* 0x0000000704047221 */ /* 0x000fe20000000000 */
[----:B----4-:R-:W-:Y:S01]  /*10c0*/  FADD R12, R12, R13 ;  /* 0x0000000d0c0c7221 */ /* 0x010fe20000000000 */
[----:B------:R-:W-:Y:S01]  /*10d0*/  FADD R15, R14, R15 ;  /* 0x0000000f0e0f7221 */ /* 0x000fe20000000000 */
[----:B------:R-:W-:Y:S01]  /*10e0*/  FADD R11, R8, R11 ;  /* 0x0000000b080b7221 */ /* 0x000fe20000000000 */
[----:B-----5:R-:W-:Y:S01]  /*10f0*/  FADD R16, R16, R17 ;  /* 0x0000001110107221 */ /* 0x020fe20000000000 */
[----:B------:R-:W-:Y:S01]  /*1100*/  FADD R19, R18, R19 ;  /* 0x0000001312137221 */ /* 0x000fe20000000000 */
[----:B------:R-:W-:Y:S01]  /*1110*/  FADD R12, R12, R15 ;  /* 0x0000000f0c0c7221 */ /* 0x000fe20000000000 */
[----:B------:R-:W-:-:S02]  /*1120*/  FADD R4, R4, R11 ;  /* 0x0000000b04047221 */ /* 0x000fc40000000000 */
[----:B------:R-:W-:-:S04]  /*1130*/  FADD R19, R16, R19 ;  /* 0x0000001310137221 */ /* 0x000fc80000000000 */
[----:B------:R-:W-:-:S04]  /*1140*/  FADD R19, R12, R19 ;  /* 0x000000130c137221 */ /* 0x000fc80000000000 */
[----:B------:R-:W-:Y:S01]  /*1150*/  FADD R21, R4, R19 ;  /* 0x0000001304157221 */ /* 0x000fe20000000000 */
[----:B------:R-:W-:Y:S06]  /*1160*/  @!P0 BRA `(.L_x_18) ;  /* 0x00000000007c8947 */ /* 0x000fec0003800000 */
[----:B------:R-:W0:Y:S01]  /*1170*/  LDC R24, c[0x0][0x390] ;  /* 0x0000e400ff187b82 */ /* 0x000e220000000800 */
[----:B------:R-:W-:Y:S02]  /*1180*/  IADD3 R22, PT, PT, R20, -0x1000, RZ ;  /* 0xfffff00014167810 */ /* 0x000fe40007ffe0ff */
[----:B------:R-:W-:-:S07]  /*1190*/  MOV R23, 0x1000 ;  /* 0x0000100000177802 */ /* 0x000fce0000000f00 */
.L_x_20:
[----:B------:R-:W-:-:S05]  /*11a0*/  IMAD.WIDE R26, R23, 0x4, R2 ;  /* 0x00000004171a7825 */ /* 0x000fca00078e0202 */
[----:B------:R-:W2:Y:S04]  /*11b0*/  LDG.E.128.CONSTANT R16, desc[UR6][R26.64+0x2000] ;  /* 0x002000061a107981 */ /* 0x000ea8000c1e9d00 */
[----:B------:R-:W3:Y:S04]  /*11c0*/  LDG.E.128.CONSTANT R4, desc[UR6][R26.64+0x3000] ;  /* 0x003000061a047981 */ /* 0x000ee8000c1e9d00 */
[----:B------:R-:W4:Y:S04]  /*11d0*/  LDG.E.128.CONSTANT R8, desc[UR6][R26.64] ;  /* 0x000000061a087981 */ /* 0x000f28000c1e9d00 */
[----:B------:R-:W5:Y:S01]  /*11e0*/  LDG.E.128.CONSTANT R12, desc[UR6][R26.64+0x1000] ;  /* 0x001000061a0c7981 */ /* 0x000f62000c1e9d00 */
[----:B0-----:R-:W-:Y:S01]  /*11f0*/  MOV R20, R24 ;  /* 0x0000001800147202 */ /* 0x001fe20000000f00 */
[----:B--2---:R-:W-:Y:S01]  /*1200*/  FADD R17, R17, R18 ;  /* 0x0000001211117221 */ /* 0x004fe20000000000 */
[----:B---3--:R-:W-:-:S02]  /*1210*/  FADD R18, R19, R4 ;  /* 0x0000000413127221 */ /* 0x008fc40000000000 */
[----:B------:R-:W-:Y:S01]  /*1220*/  IADD3 R4, PT, PT, -R23, R20, RZ ;  /* 0x0000001417047210 */ /* 0x000fe20007ffe1ff */
[----:B------:R-:W-:Y:S01]  /*1230*/  FADD R5, R5, R6 ;  /* 0x0000000605057221 */ /* 0x000fe20000000000 */
[----:B----4-:R-:W-:Y:S01]  /*1240*/  FADD R9, R9, R10 ;  /* 0x0000000a09097221 */ /* 0x010fe20000000000 */
[----:B------:R-:W-:Y:S01]  /*1250*/  FADD R8, R8, R21 ;  /* 0x0000001508087221 */ /* 0x000fe20000000000 */
[----:B------:R-:W-:Y:S01]  /*1260*/  ISETP.GE.AND P0, PT, R4, 0x1000, PT ;  /* 0x000010000400780c */ /* 0x000fe20003f06270 */
[----:B-----5:R-:W-:Y:S01]  /*1270*/  FADD R13, R13, R14 ;  /* 0x0000000e0d0d7221 */ /* 0x020fe20000000000 */
[----:B------:R-:W-:Y:S01]  /*1280*/  FADD R10, R11, R12 ;  /* 0x0000000c0b0a7221 */ /* 0x000fe20000000000 */
[----:B------:R-:W-:Y:S01]  /*1290*/  FADD R14, R15, R16 ;  /* 0x000000100f0e7221 */ /* 0x000fe20000000000 */
[----:B------:R-:W-:Y:S01]  /*12a0*/  FADD R8, R8, R9 ;  /* 0x0000000908087221 */ /* 0x000fe20000000000 */
[----:B------:R-:W-:Y:S01]  /*12b0*/  FADD R5, R18, R5 ;  /* 0x0000000512057221 */ /* 0x000fe20000000000 */
[----:B------:R-:W-:Y:S01]  /*12c0*/  FADD R13, R10, R13 ;  /* 0x0000000d0a0d7221 */ /* 0x000fe20000000000 */
[----:B------:R-:W-:-:S03]  /*12d0*/  FADD R14, R14, R17 ;  /* 0x000000110e0e7221 */ /* 0x000fc60000000000 */
[----:B------:R-:W-:Y:S01]  /*12e0*/  FADD R8, R8, R13 ;  /* 0x0000000d08087221 */ /* 0x000fe20000000000 */
[----:B------:R-:W-:-:S04]  /*12f0*/  FADD R5, R14, R5 ;  /* 0x000000050e057221 */ /* 0x000fc80000000000 */
[----:B------:R-:W-:-:S04]  /*1300*/  FADD R5, R8, R5 ;  /* 0x0000000508057221 */ /* 0x000fc80000000000 */
[----:B------:R-:W-:Y:S01]  /*1310*/  FADD R21, R7, R5 ;  /* 0x0000000507157221 */ /* 0x000fe20000000000 */
[----:B------:R-:W-:Y:S06]  /*1320*/  @!P0 BRA `(.L_x_19) ;  /* 0x0000000800308947 */ /* 0x000fec0003800000 */
[----:B------:R-:W-:-:S04]  /*1330*/  IADD3 R23, PT, PT, R23, 0x1000, RZ ;  /* 0x0000100017177810 */ /* 0x000fc80007ffe0ff */
[----:B------:R-:W-:-:S13]  /*1340*/  ISETP.GT.AND P0, PT, R23, R22, PT ;  /* 0x000000161700720c */ /* 0x000fda0003f04270 */
[----:B------:R-:W-:Y:S05]  /*1350*/  @!P0 BRA `(.L_x_20) ;  /* 0xfffffffc00908947 */ /* 0x000fea000383ffff */
.L_x_18:
[----:B------:R-:W-:-:S13]  /*1360*/  ISETP.GE.AND P0, PT, R23, R20, PT ;  /* 0x000000141700720c */ /* 0x000fda0003f06270 */
[----:B------:R-:W-:Y:S05]  /*1370*/  @P0 BRA `(.L_x_19) ;  /* 0x00000008001c0947 */ /* 0x000fea0003800000 */
[----:B------:R-:W-:Y:S01]  /*1380*/  IMAD.IADD R9, R20, 0x1, -R23 ;  /* 0x0000000114097824 */ /* 0x000fe200078e0a17 */
[----:B------:R-:W-:Y:S04]  /*1390*/  BSSY.RECONVERGENT B1, `(.L_x_19) ;  /* 0x0000085000017945 */ /* 0x000fe80003800200 */
[----:B------:R-:W-:-:S13]  /*13a0*/  ISETP.GE.AND P0, PT, R0, R9, PT ;  /* 0x000000090000720c */ /* 0x000fda0003f06270 */
[----:B------:R-:W-:Y:S05]  /*13b0*/  @P0 BRA `(.L_x_21) ;  /* 0x0000000800080947 */ /* 0x000fea0003800000 */
[-C--:B------:R-:W-:Y:S01]  /*13c0*/  LOP3.LUT R2, RZ, R0.reuse, RZ, 0x33, !PT ;  /* 0x00000000ff027212 */ /* 0x080fe200078e33ff */
[----:B------:R-:W-:Y:S01]  /*13d0*/  BSSY.RECONVERGENT B2, `(.L_x_22) ;  /* 0x0000015000027945 */ /* 0x000fe20003800200 */
[----:B------:R-:W-:Y:S02]  /*13e0*/  MOV R8, R0 ;  /* 0x0000000000087202 */ /* 0x000fe40000000f00 */
[----:B------:R-:W-:-:S04]  /*13f0*/  IADD3 R2, PT, PT, -R23, R20, R2 ;  /* 0x0000001417027210 */ /* 0x000fc80007ffe102 */
[C---:B------:R-:W-:Y:S02]  /*1400*/  LOP3.LUT R3, R2.reuse, 0x300, RZ, 0xc0, !PT ;  /* 0x0000030002037812 */ /* 0x040fe400078ec0ff */
[----:B------:R-:W-:Y:S02]  /*1410*/  ISETP.GE.U32.AND P1, PT, R2, 0x300, PT ;  /* 0x000003000200780c */ /* 0x000fe40003f26070 */
[----:B------:R-:W-:-:S13]  /*1420*/  ISETP.NE.AND P0, PT, R3, 0x300, PT ;  /* 0x000003000300780c */ /* 0x000fda0003f05270 */
[----:B------:R-:W-:Y:S05]  /*1430*/  @!P0 BRA `(.L_x_23) ;  /* 0x0000000000388947 */ /* 0x000fea0003800000 */
[----:B------:R-:W0:Y:S01]  /*1440*/  LDC.64 R4, c[0x0][0x380] ;  /* 0x0000e000ff047b82 */ /* 0x000e220000000a00 */
[----:B------:R-:W-:Y:S02]  /*1450*/  LEA.HI R2, R2, 0x1, RZ, 0x18 ;  /* 0x0000000102027811 */ /* 0x000fe400078fc0ff */
[----:B------:R-:W-:Y:S02]  /*1460*/  IADD3 R7, PT, PT, R0, R23, RZ ;  /* 0x0000001700077210 */ /* 0x000fe40007ffe0ff */
[----:B------:R-:W-:Y:S02]  /*1470*/  LOP3.LUT R2, R2, 0x3, RZ, 0xc0, !PT ;  /* 0x0000000302027812 */ /* 0x000fe400078ec0ff */
[----:B------:R-:W-:Y:S02]  /*1480*/  MOV R8, R0 ;  /* 0x0000000000087202 */ /* 0x000fe40000000f00 */
[----:B------:R-:W-:-:S07]  /*1490*/  IADD3 R6, PT, PT, -R2, RZ, RZ ;  /* 0x000000ff02067210 */ /* 0x000fce0007ffe1ff */
.L_x_24:
[----:B0-----:R-:W-:-:S06]  /*14a0*/  IMAD.WIDE.U32 R2, R7, 0x4, R4 ;  /* 0x0000000407027825 */ /* 0x001fcc00078e0004 */
[----:B------:R-:W2:Y:S01]  /*14b0*/  LDG.E.CONSTANT R2, desc[UR6][R2.64] ;  /* 0x0000000602027981 */ /* 0x000ea2000c1e9900 */
[----:B------:R-:W-:Y:S02]  /*14c0*/  IADD3 R6, PT, PT, R6, 0x1, RZ ;  /* 0x0000000106067810 */ /* 0x000fe40007ffe0ff */
[----:B------:R-:W-:Y:S02]  /*14d0*/  IADD3 R8, PT, PT, R8, 0x100, RZ ;  /* 0x0000010008087810 */ /* 0x000fe40007ffe0ff */
[----:B------:R-:W-:Y:S02]  /*14e0*/  ISETP.NE.AND P0, PT, R6, RZ, PT ;  /* 0x000000ff0600720c */ /* 0x000fe40003f05270 */
[----:B------:R-:W-:Y:S01]  /*14f0*/  IADD3 R7, PT, PT, R7, 0x100, RZ ;  /* 0x0000010007077810 */ /* 0x000fe20007ffe0ff */
[----:B--2---:R-:W-:-:S10]  /*1500*/  FADD R21, R2, R21 ;  /* 0x0000001502157221 */ /* 0x004fd40000000000 */
[----:B------:R-:W-:Y:S05]  /*1510*/  @P0 BRA `(.L_x_24) ;  /* 0xfffffffc00e00947 */ /* 0x000fea000383ffff */
.L_x_23:
[----:B------:R-:W-:Y:S05]  /*1520*/  BSYNC.RECONVERGENT B2 ;  /* 0x0000000000027941 */ /* 0x000fea0003800200 */
.L_x_22:
[----:B------:R-:W-:Y:S05]  /*1530*/  @!P1 BRA `(.L_x_21) ;  /* 0x0000000400a89947 */ /* 0x000fea0003800000 */
[----:B------:R-:W0:Y:S01]  /*1540*/  LDCU.64 UR4, c[0x0][0x380] ;  /* 0x00007000ff0477ac */ /* 0x000e220008000a00 */
[----:B------:R-:W-:Y:S01]  /*1550*/  IADD3 R5, PT, PT, R9, -R8, RZ ;  /* 0x8000000809057210 */ /* 0x000fe20007ffe0ff */
[----:B------:R-:W-:Y:S01]  /*1560*/  BSSY.RECONVERGENT B2, `(.L_x_25) ;  /* 0x000003b000027945 */ /* 0x000fe20003800200 */
[CC--:B------:R-:W-:Y:S02]  /*1570*/  IADD3 R3, P0, PT, R8.reuse, R23.reuse, RZ ;  /* 0x0000001708037210 */ /* 0x0c0fe40007f1e0ff */
[----:B------:R-:W-:Y:S02]  /*1580*/  ISETP.GT.AND P1, PT, R5, 0xc00, PT ;  /* 0x00000c000500780c */ /* 0x000fe40003f24270 */
[----:B------:R-:W-:Y:S02]  /*1590*/  IADD3.X R4, PT, PT, RZ, RZ, RZ, P0, !PT ;  /* 0x000000ffff047210 */ /* 0x000fe400007fe4ff */
[----:B------:R-:W-:Y:S02]  /*15a0*/  IADD3 R11, PT, PT, R8, R23, RZ ;  /* 0x00000017080b7210 */ /* 0x000fe40007ffe0ff */
[----:B0-----:R-:W-:-:S04]  /*15b0*/  LEA R2, P0, R3, UR4, 0x2 ;  /* 0x0000000403027c11 */ /* 0x001fc8000f8010ff */
[----:B------:R-:W-:Y:S02]  /*15c0*/  LEA.HI.X R3, R3, UR5, R4, 0x2, P0 ;  /* 0x0000000503037c11 */ /* 0x000fe400080f1404 */
[----:B------:R-:W-:-:S05]  /*15d0*/  IADD3 R2, P0, PT, R2, 0x800, RZ ;  /* 0x0000080002027810 */ /* 0x000fca0007f1e0ff */
[----:B------:R-:W-:Y:S01]  /*15e0*/  IMAD.X R3, RZ, RZ, R3, P0 ;  /* 0x000000ffff037224 */ /* 0x000fe200000e0603 */
[----:B------:R-:W-:Y:S01]  /*15f0*/  PLOP3.LUT P0, PT, PT, PT, PT, 0x80, 0x8 ;  /* 0x000000000008781c */ /* 0x000fe20003f0f070 */
[----:B------:R-:W-:-:S12]  /*1600*/  @!P1 BRA `(.L_x_26) ;  /* 0x0000000000c09947 */ /* 0x000fd80003800000 */
[----:B------:R-:W-:Y:S02]  /*1610*/  PLOP3.LUT P0, PT, PT, PT, PT, 0x8, 0x80 ;  /* 0x000000000080781c */ /* 0x000fe40003f0e170 */
[----:B------:R-:W-:-:S11]  /*1620*/  IADD3 R13, PT, PT, R9, -0xc00, RZ ;  /* 0xfffff400090d7810 */ /* 0x000fd60007ffe0ff */
.L_x_27:
[----:B------:R-:W0:Y:S01]  /*1630*/  LDC.64 R4, c[0x0][0x380] ;  /* 0x0000e000ff047b82 */ /* 0x000e220000000a00 */
[----:B------:R-:W2:Y:S01]  /*1640*/  LDG.E.CONSTANT R10, desc[UR6][R2.64+-0x400] ;  /* 0xfffc0006020a7981 */ /* 0x000ea2000c1e9900 */
[----:B------:R-:W-:-:S03]  /*1650*/  IADD3 R25, PT, PT, R11, 0x400, RZ ;  /* 0x000004000b197810 */ /* 0x000fc60007ffe0ff */
[----:B------:R-:W3:Y:S04]  /*1660*/  LDG.E.CONSTANT R19, desc[UR6][R2.64] ;  /* 0x0000000602137981 */ /* 0x000ee8000c1e9900 */
[----:B------:R-:W4:Y:S01]  /*1670*/  LDG.E.CONSTANT R18, desc[UR6][R2.64+0x400] ;  /* 0x0004000602127981 */ /* 0x000f22000c1e9900 */
[----:B------:R-:W-:-:S03]  /*1680*/  IADD3 R7, PT, PT, R11, 0x800, RZ ;  /* 0x000008000b077810 */ /* 0x000fc60007ffe0ff */
[----:B------:R-:W5:Y:S04]  /*1690*/  LDG.E.CONSTANT R16, desc[UR6][R2.64+0xc00] ;  /* 0x000c000602107981 */ /* 0x000f68000c1e9900 */
[----:B------:R-:W5:Y:S04]  /*16a0*/  LDG.E.CONSTANT R15, desc[UR6][R2.64+0x1000] ;  /* 0x00100006020f7981 */ /* 0x000f68000c1e9900 */
[----:B------:R-:W5:Y:S01]  /*16b0*/  LDG.E.CONSTANT R14, desc[UR6][R2.64+0x1400] ;  /* 0x00140006020e7981 */ /* 0x000f62000c1e9900 */
[----:B0-----:R-:W-:-:S03]  /*16c0*/  IMAD.WIDE.U32 R22, R11, 0x4, R4 ;  /* 0x000000040b167825 */ /* 0x001fc600078e0004 */
[----:B------:R-:W5:Y:S04]  /*16d0*/  LDG.E.CONSTANT R20, desc[UR6][R2.64+0x2000] ;  /* 0x0020000602147981 */ /* 0x000f68000c1e9900 */
[----:B------:R0:W2:Y:S01]  /*16e0*/  LDG.E.CONSTANT R12, desc[UR6][R22.64] ;  /* 0x00000006160c7981 */ /* 0x0000a2000c1e9900 */
[----:B------:R-:W-:-:S03]  /*16f0*/  IMAD.WIDE.U32 R24, R25, 0x4, R4 ;  /* 0x0000000419187825 */ /* 0x000fc600078e0004 */
[----:B------:R-:W5:Y:S04]  /*1700*/  LDG.E.CONSTANT R26, desc[UR6][R2.64+0x3000] ;  /* 0x00300006021a7981 */ /* 0x000f68000c1e9900 */
[----:B------:R-:W5:Y:S01]  /*1710*/  LDG.E.CONSTANT R17, desc[UR6][R24.64] ;  /* 0x0000000618117981 */ /* 0x000f62000c1e9900 */
[--C-:B------:R-:W-:Y:S01]  /*1720*/  IMAD.WIDE.U32 R6, R7, 0x4, R4.reuse ;  /* 0x0000000407067825 */ /* 0x100fe200078e0004 */
[----:B0-----:R-:W-:Y:S02]  /*1730*/  IADD3 R23, PT, PT, R11, 0xc00, RZ ;  /* 0x00000c000b177810 */ /* 0x001fe40007ffe0ff */
[----:B------:R-:W5:Y:S04]  /*1740*/  LDG.E.CONSTANT R22, desc[UR6][R2.64+0x1c00] ;  /* 0x001c000602167981 */ /* 0x000f68000c1e9900 */
[----:B------:R-:W5:Y:S01]  /*1750*/  LDG.E.CONSTANT R6, desc[UR6][R6.64] ;  /* 0x0000000606067981 */ /* 0x000f62000c1e9900 */
[----:B------:R-:W-:-:S03]  /*1760*/  IMAD.WIDE.U32 R4, R23, 0x4, R4 ;  /* 0x0000000417047825 */ /* 0x000fc600078e0004 */
[----:B------:R-:W5:Y:S04]  /*1770*/  LDG.E.CONSTANT R23, desc[UR6][R2.64+0x2400] ;  /* 0x0024000602177981 */ /* 0x000f68000c1e9900 */
[----:B------:R-:W5:Y:S04]  /*1780*/  LDG.E.CONSTANT R4, desc[UR6][R4.64] ;  /* 0x0000000604047981 */ /* 0x000f68000c1e9900 */
[----:B------:R-:W5:Y:S04]  /*1790*/  LDG.E.CONSTANT R24, desc[UR6][R2.64+0x2c00] ;  /* 0x002c000602187981 */ /* 0x000f68000c1e9900 */
[----:B------:R0:W5:Y:S01]  /*17a0*/  LDG.E.CONSTANT R25, desc[UR6][R2.64+0x3400] ;  /* 0x0034000602197981 */ /* 0x000162000c1e9900 */
[----:B------:R-:W-:-:S04]  /*17b0*/  IADD3 R8, PT, PT, R8, 0x1000, RZ ;  /* 0x0000100008087810 */ /* 0x000fc80007ffe0ff */
[----:B------:R-:W-:Y:S02]  /*17c0*/  ISETP.GE.AND P1, PT, R8, R13, PT ;  /* 0x0000000d0800720c */ /* 0x000fe40003f26270 */
[----:B0-----:R-:W-:Y:S02]  /*17d0*/  IADD3 R2, P2, PT, R2, 0x4000, RZ ;  /* 0x0000400002027810 */ /* 0x001fe40007f5e0ff */
[----:B------:R-:W-:Y:S02]  /*17e0*/  IADD3 R11, PT, PT, R11, 0x1000, RZ ;  /* 0x000010000b0b7810 */ /* 0x000fe40007ffe0ff */
[----:B------:R-:W-:Y:S01]  /*17f0*/  IADD3.X R3, PT, PT, RZ, R3, RZ, P2, !PT ;  /* 0x00000003ff037210 */ /* 0x000fe200017fe4ff */
[----:B--2---:R-:W-:-:S04]  /*1800*/  FADD R21, R12, R21 ;  /* 0x000000150c157221 */ /* 0x004fc80000000000 */
[----:B------:R-:W-:-:S04]  /*1810*/  FADD R10, R21, R10 ;  /* 0x0000000a150a7221 */ /* 0x000fc80000000000 */
[----:B---3--:R-:W-:-:S04]  /*1820*/  FADD R19, R10, R19 ;  /* 0x000000130a137221 */ /* 0x008fc80000000000 */
[----:B----4-:R-:W-:-:S04]  /*1830*/  FADD R18, R19, R18 ;  /* 0x0000001213127221 */ /* 0x010fc80000000000 */
[----:B-----5:R-:W-:-:S04]  /*1840*/  FADD R17, R18, R17 ;  /* 0x0000001112117221 */ /* 0x020fc80000000000 */
        /* <DEDUP_REMOVED lines=12> */
.L_x_26:
[----:B------:R-:W-:Y:S05]  /*1910*/  BSYNC.RECONVERGENT B2 ;  /* 0x0000000000027941 */ /* 0x000fea0003800200 */
.L_x_25:
[----:B------:R-:W-:Y:S01]  /*1920*/  IADD3 R4, PT, PT, R9, -R8, RZ ;  /* 0x8000000809047210 */ /* 0x000fe20007ffe0ff */
[----:B------:R-:W-:Y:S03]  /*1930*/  BSSY.RECONVERGENT B2, `(.L_x_28) ;  /* 0x000001e000027945 */ /* 0x000fe60003800200 */
[----:B------:R-:W-:-:S13]  /*1940*/  ISETP.GT.AND P1, PT, R4, 0x400, PT ;  /* 0x000004000400780c */ /* 0x000fda0003f24270 */
[----:B------:R-:W-:Y:S05]  /*1950*/  @!P1 BRA `(.L_x_29) ;  /* 0x00000000006c9947 */ /* 0x000fea0003800000 */
[----:B------:R-:W0:Y:S01]  /*1960*/  LDC.64 R6, c[0x0][0x380] ;  /* 0x0000e000ff067b82 */ /* 0x000e220000000a00 */
[----:B------:R-:W2:Y:S01]  /*1970*/  LDG.E.CONSTANT R10, desc[UR6][R2.64+-0x400] ;  /* 0xfffc0006020a7981 */ /* 0x000ea2000c1e9900 */
[----:B------:R-:W-:-:S03]  /*1980*/  VIADD R15, R11, 0x400 ;  /* 0x000004000b0f7836 */ /* 0x000fc60000000000 */
[----:B------:R-:W3:Y:S04]  /*1990*/  LDG.E.CONSTANT R13, desc[UR6][R2.64] ;  /* 0x00000006020d7981 */ /* 0x000ee8000c1e9900 */
[----:B------:R-:W4:Y:S04]  /*19a0*/  LDG.E.CONSTANT R17, desc[UR6][R2.64+0xc00] ;  /* 0x000c000602117981 */ /* 0x000f28000c1e9900 */
[----:B------:R-:W5:Y:S04]  /*19b0*/  LDG.E.CONSTANT R19, desc[UR6][R2.64+0x1000] ;  /* 0x0010000602137981 */ /* 0x000f68000c1e9900 */
[----:B------:R1:W5:Y:S01]  /*19c0*/  LDG.E.CONSTANT R23, desc[UR6][R2.64+0x1400] ;  /* 0x0014000602177981 */ /* 0x000362000c1e9900 */
[----:B0-----:R-:W-:-:S06]  /*19d0*/  IMAD.WIDE.U32 R4, R11, 0x4, R6 ;  /* 0x000000040b047825 */ /* 0x001fcc00078e0006 */
[----:B------:R-:W2:Y:S01]  /*19e0*/  LDG.E.CONSTANT R4, desc[UR6][R4.64] ;  /* 0x0000000604047981 */ /* 0x000ea2000c1e9900 */
[----:B------:R-:W-:-:S03]  /*19f0*/  IMAD.WIDE.U32 R6, R15, 0x4, R6 ;  /* 0x000000040f067825 */ /* 0x000fc600078e0006 */
[----:B------:R-:W4:Y:S04]  /*1a00*/  LDG.E.CONSTANT R15, desc[UR6][R2.64+0x400] ;  /* 0x00040006020f7981 */ /* 0x000f28000c1e9900 */
[----:B------:R-:W5:Y:S01]  /*1a10*/  LDG.E.CONSTANT R7, desc[UR6][R6.64] ;  /* 0x0000000606077981 */ /* 0x000f62000c1e9900 */
[----:B------:R-:W-:Y:S02]  /*1a20*/  PLOP3.LUT P0, PT, PT, PT, PT, 0x8, 0x80 ;  /* 0x000000000080781c */ /* 0x000fe40003f0e170 */
[----:B------:R-:W-:Y:S02]  /*1a30*/  IADD3 R8, PT, PT, R8, 0x800, RZ ;  /* 0x0000080008087810 */ /* 0x000fe40007ffe0ff */
[----:B------:R-:W-:Y:S01]  /*1a40*/  IADD3 R11, PT, PT, R11, 0x800, RZ ;  /* 0x000008000b0b7810 */ /* 0x000fe20007ffe0ff */
[----:B--2---:R-:W-:-:S04]  /*1a50*/  FADD R21, R21, R4 ;  /* 0x0000000415157221 */ /* 0x004fc80000000000 */
[----:B------:R-:W-:-:S04]  /*1a60*/  FADD R10, R21, R10 ;  /* 0x0000000a150a7221 */ /* 0x000fc80000000000 */
[----:B---3--:R-:W-:-:S04]  /*1a70*/  FADD R10, R10, R13 ;  /* 0x0000000d0a0a7221 */ /* 0x008fc80000000000 */
[----:B----4-:R-:W-:-:S04]  /*1a80*/  FADD R10, R10, R15 ;  /* 0x0000000f0a0a7221 */ /* 0x010fc80000000000 */
[----:B-----5:R-:W-:Y:S01]  /*1a90*/  FADD R10, R10, R7 ;  /* 0x000000070a0a7221 */ /* 0x020fe20000000000 */
[----:B------:R-:W-:-:S03]  /*1aa0*/  IADD3 R4, P1, PT, R2, 0x2000, RZ ;  /* 0x0000200002047810 */ /* 0x000fc60007f3e0ff */
[----:B------:R-:W-:Y:S01]  /*1ab0*/  FADD R10, R10, R17 ;  /* 0x000000110a0a7221 */ /* 0x000fe20000000000 */
[----:B------:R-:W-:-:S03]  /*1ac0*/  IADD3.X R5, PT, PT, RZ, R3, RZ, P1, !PT ;  /* 0x00000003ff057210 */ /* 0x000fc60000ffe4ff */
[----:B------:R-:W-:Y:S01]  /*1ad0*/  FADD R10, R10, R19 ;  /* 0x000000130a0a7221 */ /* 0x000fe20000000000 */
[----:B-1----:R-:W-:Y:S02]  /*1ae0*/  MOV R2, R4 ;  /* 0x0000000400027202 */ /* 0x002fe40000000f00 */
[----:B------:R-:W-:Y:S01]  /*1af0*/  MOV R3, R5 ;  /* 0x0000000500037202 */ /* 0x000fe20000000f00 */
[----:B------:R-:W-:-:S07]  /*1b00*/  FADD R21, R10, R23 ;  /* 0x000000170a157221 */ /* 0x000fce0000000000 */
.L_x_29:
[----:B------:R-:W-:Y:S05]  /*1b10*/  BSYNC.RECONVERGENT B2 ;  /* 0x0000000000027941 */ /* 0x000fea0003800200 */
.L_x_28:
[----:B------:R-:W-:-:S13]  /*1b20*/  ISETP.LT.OR P0, PT, R8, R9, P0 ;  /* 0x000000090800720c */ /* 0x000fda0000701670 */
[----:B------:R-:W-:Y:S05]  /*1b30*/  @!P0 BRA `(.L_x_21) ;  /* 0x0000000000288947 */ /* 0x000fea0003800000 */
[----:B------:R-:W0:Y:S01]  /*1b40*/  LDC.64 R4, c[0x0][0x380] ;  /* 0x0000e000ff047b82 */ /* 0x000e220000000a00 */
[----:B------:R-:W2:Y:S04]  /*1b50*/  LDG.E.CONSTANT R6, desc[UR6][R2.64+-0x400] ;  /* 0xfffc000602067981 */ /* 0x000ea8000c1e9900 */
[----:B------:R-:W3:Y:S04]  /*1b60*/  LDG.E.CONSTANT R7, desc[UR6][R2.64] ;  /* 0x0000000602077981 */ /* 0x000ee8000c1e9900 */
[----:B------:R-:W4:Y:S01]  /*1b70*/  LDG.E.CONSTANT R9, desc[UR6][R2.64+0x400] ;  /* 0x0004000602097981 */ /* 0x000f22000c1e9900 */
[----:B0-----:R-:W-:-:S06]  /*1b80*/  IMAD.WIDE.U32 R4, R11, 0x4, R4 ;  /* 0x000000040b047825 */ /* 0x001fcc00078e0004 */
[----:B------:R-:W5:Y:S02]  /*1b90*/  LDG.E.CONSTANT R4, desc[UR6][R4.64] ;  /* 0x0000000604047981 */ /* 0x000f64000c1e9900 */
[----:B-----5:R-:W-:-:S04]  /*1ba0*/  FADD R21, R21, R4 ;  /* 0x0000000415157221 */ /* 0x020fc80000000000 */
[----:B--2---:R-:W-:-:S04]  /*1bb0*/  FADD R6, R21, R6 ;  /* 0x0000000615067221 */ /* 0x004fc80000000000 */
[----:B---3--:R-:W-:-:S04]  /*1bc0*/  FADD R6, R6, R7 ;  /* 0x0000000706067221 */ /* 0x008fc80000000000 */
[----:B----4-:R-:W-:-:S07]  /*1bd0*/  FADD R21, R6, R9 ;  /* 0x0000000906157221 */ /* 0x010fce0000000000 */
.L_x_21:
[----:B------:R-:W-:Y:S05]  /*1be0*/  BSYNC.RECONVERGENT B1 ;  /* 0x0000000000017941 */ /* 0x000fea0003800200 */
.L_x_19:
[----:B------:R-:W0:Y:S01]  /*1bf0*/  S2R R6, SR_LANEID ;  /* 0x0000000000067919 */ /* 0x000e220000000000 */
[----:B------:R-:W1:Y:S01]  /*1c00*/  SHFL.DOWN PT, R2, R21, 0x1, 0x1f ;  /* 0x08201f0015027f89 */ /* 0x000e6200000e0000 */
[C---:B0-----:R-:W-:Y:S02]  /*1c10*/  ISETP.GT.AND P0, PT, R6.reuse, 0x1e, PT ;  /* 0x0000001e0600780c */ /* 0x041fe40003f04270 */
[----:B------:R-:W-:-:S11]  /*1c20*/  ISETP.NE.AND P1, PT, R6, RZ, PT ;  /* 0x000000ff0600720c */ /* 0x000fd60003f25270 */
[----:B-1----:R-:W-:Y:S01]  /*1c30*/  @!P0 FADD R21, R2, R21 ;  /* 0x0000001502158221 */ /* 0x002fe20000000000 */
[----:B------:R-:W-:Y:S01]  /*1c40*/  ISETP.GT.AND P0, PT, R6, 0x1d, PT ;  /* 0x0000001d0600780c */ /* 0x000fe20003f04270 */
[----:B------:R-:W0:Y:S01]  /*1c50*/  @!P1 S2R R5, SR_CgaCtaId ;  /* 0x0000000000059919 */ /* 0x000e220000008800 */
[----:B------:R-:W-:Y:S02]  /*1c60*/  @!P1 MOV R4, 0x400 ;  /* 0x0000040000049802 */ /* 0x000fe40000000f00 */
[----:B------:R-:W-:Y:S01]  /*1c70*/  @!P1 SHF.R.U32.HI R3, RZ, 0x3, R0 ;  /* 0x00000003ff039819 */ /* 0x000fe20000011600 */
[----:B------:R-:W1:Y:S03]  /*1c80*/  SHFL.DOWN PT, R2, R21, 0x2, 0x1f ;  /* 0x08401f0015027f89 */ /* 0x000e6600000e0000 */
[----:B------:R-:W-:-:S05]  /*1c90*/  @!P1 LOP3.LUT R3, R3, 0x7c, RZ, 0xc0, !PT ;  /* 0x0000007c03039812 */ /* 0x000fca00078ec0ff */
[----:B-1----:R-:W-:Y:S01]  /*1ca0*/  @!P0 FADD R21, R21, R2 ;  /* 0x0000000215158221 */ /* 0x002fe20000000000 */
[----:B------:R-:W-:Y:S02]  /*1cb0*/  ISETP.GT.AND P0, PT, R6, 0x1b, PT ;  /* 0x0000001b0600780c */ /* 0x000fe40003f04270 */
[----:B0-----:R-:W-:Y:S02]  /*1cc0*/  @!P1 LEA R4, R5, R4, 0x18 ;  /* 0x0000000405049211 */ /* 0x001fe400078ec0ff */
[----:B------:R-:W0:Y:S02]  /*1cd0*/  SHFL.DOWN PT, R2, R21, 0x4, 0x1f ;  /* 0x08801f0015027f89 */ /* 0x000e2400000e0000 */
[----:B------:R-:W-:-:S07]  /*1ce0*/  @!P1 IADD3 R3, PT, PT, R3, R4, RZ ;  /* 0x0000000403039210 */ /* 0x000fce0007ffe0ff */
        /* <DEDUP_REMOVED lines=12> */
[----:B------:R-:W0:Y:S01]  /*1db0*/  S2UR UR5, SR_CgaCtaId ;  /* 0x00000000000579c3 */ /* 0x000e220000008800 */
[----:B------:R-:W-:Y:S02]  /*1dc0*/  UMOV UR4, 0x400 ;  /* 0x0000040000047882 */ /* 0x000fe40000000000 */
[----:B0-----:R-:W-:-:S09]  /*1dd0*/  ULEA UR4, UR5, UR4, 0x18 ;  /* 0x0000000405047291 */ /* 0x001fd2000f8ec0ff */
[----:B---3--:R-:W0:Y:S04]  /*1de0*/  LDS R3, [UR4+0xc] ;  /* 0x00000c04ff037984 */ /* 0x008e280008000800 */
        /* <DEDUP_REMOVED lines=10> */
.L_x_2:
        /* <DEDUP_REMOVED lines=12> */
.L_x_32:
[----:B------:R-:W-:Y:S05]  /*1f50*/  BSYNC.RECONVERGENT B1 ;  /* 0x0000000000017941 */ /* 0x000fea0003800200 */
.L_x_31:
[----:B------:R-:W-:Y:S01]  /*1f60*/  ISETP.GE.AND P0, PT, R11, R20, PT ;  /* 0x000000140b00720c */ /* 0x000fe20003f06270 */
[----:B------:R-:W-:-:S12]  /*1f70*/  BSSY.RECONVERGENT B1, `(.L_x_33) ;  /* 0x0000074000017945 */ /* 0x000fd80003800200 */
[----:B------:R-:W-:Y:S05]  /*1f80*/  @P0 BRA `(.L_x_34) ;  /* 0x0000000400c80947 */ /* 0x000fea0003800000 */
[----:B0-----:R-:W-:Y:S01]  /*1f90*/  LOP3.LUT R3, RZ, R11, RZ, 0x33, !PT ;  /* 0x0000000bff037212 */ /* 0x001fe200078e33ff */
[----:B------:R-:W-:Y:S04]  /*1fa0*/  BSSY.RECONVERGENT B2, `(.L_x_35) ;  /* 0x0000015000027945 */ /* 0x000fe80003800200 */
[----:B------:R-:W-:-:S05]  /*1fb0*/  IMAD.IADD R4, R3, 0x1, R20 ;  /* 0x0000000103047824 */ /* 0x000fca00078e0214 */
        /* <DEDUP_REMOVED lines=10> */
.L_x_37:
[----:B------:R-:W-:-:S06]  /*2060*/  MOV R3, R5 ;  /* 0x0000000500037202 */ /* 0x000fcc0000000f00 */
[----:B------:R0:W2:Y:S01]  /*2070*/  LDG.E.CONSTANT R3, desc[UR6][R2.64] ;  /* 0x0000000602037981 */ /* 0x0000a2000c1e9900 */
[----:B------:R-:W-:Y:S02]  /*2080*/  IADD3 R4, PT, PT, R4, 0x1, RZ ;  /* 0x0000000104047810 */ /* 0x000fe40007ffe0ff */
[----:B------:R-:W-:Y:S02]  /*2090*/  IADD3 R11, PT, PT, R11, 0x100, RZ ;  /* 0x000001000b0b7810 */ /* 0x000fe40007ffe0ff */
[----:B------:R-:W-:Y:S02]  /*20a0*/  ISETP.NE.AND P0, PT, R4, RZ, PT ;  /* 0x000000ff0400720c */ /* 0x000fe40003f05270 */
[----:B0-----:R-:W-:-:S04]  /*20b0*/  IADD3 R2, P2, PT, R2, 0x400, RZ ;  /* 0x0000040002027810 */ /* 0x001fc80007f5e0ff */
[----:B------:R-:W-:Y:S01]  /*20c0*/  IADD3.X R5, PT, PT, RZ, R5, RZ, P2, !PT ;  /* 0x00000005ff057210 */ /* 0x000fe200017fe4ff */
[----:B--2--5:R-:W-:-:S06]  /*20d0*/  FADD R0, R3, R0 ;  /* 0x0000000003007221 */ /* 0x024fcc0000000000 */
[----:B------:R-:W-:Y:S05]  /*20e0*/  @P0 BRA `(.L_x_37) ;  /* 0xfffffffc00dc0947 */ /* 0x000fea000383ffff */
.L_x_36:
[----:B------:R-:W-:Y:S05]  /*20f0*/  BSYNC.RECONVERGENT B2 ;  /* 0x0000000000027941 */ /* 0x000fea0003800200 */
.L_x_35:
        /* <DEDUP_REMOVED lines=8> */
.L_x_40:
        /* <DEDUP_REMOVED lines=9> */
[----:B------:R-:W-:-:S03]  /*2210*/  VIADD R3, R11, 0x800 ;  /* 0x000008000b037836 */ /* 0x000fc60000000000 */
[----:B------:R-:W4:Y:S01]  /*2220*/  LDG.E.CONSTANT R15, desc[UR6][R4.64+0x400] ;  /* 0x00040006040f7981 */ /* 0x000f22000c1e9900 */
        /* <DEDUP_REMOVED lines=32> */
.L_x_39:
[----:B------:R-:W-:Y:S05]  /*2430*/  BSYNC.RECONVERGENT B2 ;  /* 0x0000000000027941 */ /* 0x000fea0003800200 */
.L_x_38:
[----:B------:R-:W-:Y:S01]  /*2440*/  IADD3 R2, PT, PT, -R11, R20, RZ ;  /* 0x000000140b027210 */ /* 0x000fe20007ffe1ff */
[----:B------:R-:W-:Y:S03]  /*2450*/  BSSY.RECONVERGENT B2, `(.L_x_41) ;  /* 0x0000019000027945 */ /* 0x000fe60003800200 */
[----:B------:R-:W-:-:S13]  /*2460*/  ISETP.GT.AND P1, PT, R2, 0x400, PT ;  /* 0x000004000200780c */ /* 0x000fda0003f24270 */
[----:B------:R-:W-:Y:S05]  /*2470*/  @!P1 BRA `(.L_x_42) ;  /* 0x0000000000589947 */ /* 0x000fea0003800000 */
        /* <DEDUP_REMOVED lines=22> */
.L_x_42:
[----:B------:R-:W-:Y:S05]  /*25e0*/  BSYNC.RECONVERGENT B2 ;  /* 0x0000000000027941 */ /* 0x000fea0003800200 */
.L_x_41:
        /* <DEDUP_REMOVED lines=12> */
.L_x_34:
[----:B------:R-:W-:Y:S05]  /*26b0*/  BSYNC.RECONVERGENT B1 ;  /* 0x0000000000017941 */ /* 0x000fea0003800200 */
.L_x_33:
        /* <DEDUP_REMOVED lines=35> */
[----:B--2---:R-:W0:Y:S04]  /*28f0*/  LDS R3, [UR4+0xc] ;  /* 0x00000c04ff037984 */ /* 0x004e280008000800 */
        /* <DEDUP_REMOVED lines=10> */
.L_x_43:
[----:B0-----:R-:W0:Y:S01]  /*29a0*/  S2R R2, SR_LANEID ;  /* 0x0000000000027919 */ /* 0x001e220000000000 */
[----:B------:R-:W-:-:S04]  /*29b0*/  LOP3.LUT R0, R9, 0x3e0, RZ, 0xc0, !PT ;  /* 0x000003e009007812 */ /* 0x000fc800078ec0ff */
[----:B------:R-:W-:Y:S02]  /*29c0*/  IADD3 R3, PT, PT, R0, 0x20, RZ ;  /* 0x0000002000037810 */ /* 0x000fe40007ffe0ff */
[----:B------:R-:W-:Y:S02]  /*29d0*/  LOP3.LUT R7, RZ, R0, RZ, 0x33, !PT ;  /* 0x00000000ff077212 */ /* 0x000fe400078e33ff */
[-C--:B------:R-:W-:Y:S02]  /*29e0*/  ISETP.GT.AND P0, PT, R3, R20.reuse, PT ;  /* 0x000000140300720c */ /* 0x080fe40003f04270 */
[----:B------:R-:W-:-:S04]  /*29f0*/  IADD3 R7, PT, PT, R7, R20, RZ ;  /* 0x0000001407077210 */ /* 0x000fc80007ffe0ff */
[----:B------:R-:W-:-:S05]  /*2a00*/  SEL R4, R7, 0x1f, P0 ;  /* 0x0000001f07047807 */ /* 0x000fca0000000000 */
[----:B------:R-:W1:Y:S01]  /*2a10*/  SHFL.DOWN PT, R0, R5, 0x1, R4 ;  /* 0x0820000005007989 */ /* 0x000e6200000e0004 */
[C---:B0-----:R-:W-:Y:S01]  /*2a20*/  ISETP.GE.AND P0, PT, R2.reuse, R4, PT ;  /* 0x000000040200720c */ /* 0x041fe20003f06270 */
[C---:B------:R-:W-:Y:S01]  /*2a30*/  VIADD R3, R2.reuse, 0x2 ;  /* 0x0000000202037836 */ /* 0x040fe20000000000 */
[----:B------:R-:W-:-:S11]  /*2a40*/  ISETP.NE.AND P1, PT, R2, RZ, PT ;  /* 0x000000ff0200720c */ /* 0x000fd60003f25270 */
[----:B-1----:R-:W-:Y:S01]  /*2a50*/  @!P0 FADD R5, R0, R5 ;  /* 0x0000000500058221 */ /* 0x002fe20000000000 */
[-C--:B------:R-:W-:Y:S01]  /*2a60*/  ISETP.GT.AND P0, PT, R3, R4.reuse, PT ;  /* 0x000000040300720c */ /* 0x080fe20003f04270 */
[----:B------:R-:W0:Y:S01]  /*2a70*/  @!P1 S2R R6, SR_CgaCtaId ;  /* 0x0000000000069919 */ /* 0x000e220000008800 */
[----:B------:R-:W-:Y:S02]  /*2a80*/  IADD3 R3, PT, PT, R2, 0x4, RZ ;  /* 0x0000000402037810 */ /* 0x000fe40007ffe0ff */
[----:B------:R-:W1:Y:S09]  /*2a90*/  SHFL.DOWN PT, R0, R5, 0x2, R4 ;  /* 0x0840000005007989 */ /* 0x000e7200000e0004 */
[----:B-1----:R-:W-:Y:S01]  /*2aa0*/  @!P0 FADD R5, R5, R0 ;  /* 0x0000000005058221 */ /* 0x002fe20000000000 */
[----:B------:R-:W-:-:S02]  /*2ab0*/  ISETP.GT.AND P0, PT, R3, R4, PT ;  /* 0x000000040300720c */ /* 0x000fc40003f04270 */
[----:B------:R-:W-:Y:S02]  /*2ac0*/  IADD3 R3, PT, PT, R2, 0x8, RZ ;  /* 0x0000000802037810 */ /* 0x000fe40007ffe0ff */
[----:B------:R-:W1:Y:S09]  /*2ad0*/  SHFL.DOWN PT, R0, R5, 0x4, R4 ;  /* 0x0880000005007989 */ /* 0x000e7200000e0004 */
[----:B-1----:R-:W-:Y:S01]  /*2ae0*/  @!P0 FADD R5, R5, R0 ;  /* 0x0000000005058221 */ /* 0x002fe20000000000 */
[----:B------:R-:W-:-:S02]  /*2af0*/  ISETP.GT.AND P0, PT, R3, R4, PT ;  /* 0x000000040300720c */ /* 0x000fc40003f04270 */
[----:B------:R-:W-:Y:S02]  /*2b00*/  IADD3 R3, PT, PT, R2, 0x10, RZ ;  /* 0x0000001002037810 */ /* 0x000fe40007ffe0ff */
[----:B------:R-:W1:Y:S01]  /*2b10*/  SHFL.DOWN PT, R0, R5, 0x8, R4 ;  /* 0x0900000005007989 */ /* 0x000e6200000e0004 */
[----:B------:R-:W-:-:S04]  /*2b20*/  @!P1 SHF.R.U32.HI R2, RZ, 0x3, R9 ;  /* 0x00000003ff029819 */ /* 0x000fc80000011609 */
[----:B------:R-:W-:-:S04]  /*2b30*/  @!P1 LOP3.LUT R2, R2, 0x7c, RZ, 0xc0, !PT ;  /* 0x0000007c02029812 */ /* 0x000fc800078ec0ff */
[----:B-1----:R-:W-:Y:S01]  /*2b40*/  @!P0 FADD R5, R5, R0 ;  /* 0x0000000005058221 */ /* 0x002fe20000000000 */
[----:B------:R-:W-:Y:S02]  /*2b50*/  ISETP.GT.AND P0, PT, R3, R4, PT ;  /* 0x000000040300720c */ /* 0x000fe40003f04270 */
[----:B------:R-:W-:Y:S02]  /*2b60*/  @!P1 MOV R3, 0x400 ;  /* 0x0000040000039802 */ /* 0x000fe40000000f00 */
[----:B------:R-:W1:Y:S02]  /*2b70*/  SHFL.DOWN PT, R0, R5, 0x10, R4 ;  /* 0x0a00000005007989 */ /* 0x000e6400000e0004 */
[----:B0-----:R-:W-:-:S04]  /*2b80*/  @!P1 LEA R3, R6, R3, 0x18 ;  /* 0x0000000306039211 */ /* 0x001fc800078ec0ff */
[----:B------:R-:W-:-:S03]  /*2b90*/  @!P1 IADD3 R3, PT, PT, R2, R3, RZ ;  /* 0x0000000302039210 */ /* 0x000fc60007ffe0ff */
[----:B-1----:R-:W-:Y:S01]  /*2ba0*/  @!P0 FADD R5, R5, R0 ;  /* 0x0000000005058221 */ /* 0x002fe20000000000 */
        /* <DEDUP_REMOVED lines=12> */
[----:B-1----:R-:W0:Y:S04]  /*2c70*/  LDS R3, [UR4+0xc] ;  /* 0x00000c04ff037984 */ /* 0x002e280008000800 */
        /* <DEDUP_REMOVED lines=13> */
.L_x_30:
[----:B------:R-:W0:Y:S01]  /*2d50*/  S2R R8, SR_TID.X ;  /* 0x0000000000087919 */ /* 0x000e220000002100 */
[----:B------:R-:W0:Y:S02]  /*2d60*/  LDC.64 R2, c[0x0][0x380] ;  /* 0x0000e000ff027b82 */ /* 0x000e240000000a00 */
[----:B0-----:R-:W-:-:S05]  /*2d70*/  IMAD.WIDE.U32 R2, R8, 0x4, R2 ;  /* 0x0000000408027825 */ /* 0x001fca00078e0002 */
[----:B------:R-:W2:Y:S04]  /*2d80*/  LDG.E.CONSTANT R19, desc[UR6][R2.64] ;  /* 0x0000000602137981 */ /* 0x000ea8000c1e9900 */
[----:B------:R-:W2:Y:S04]  /*2d90*/  LDG.E.CONSTANT R0, desc[UR6][R2.64+0x400] ;  /* 0x0004000602007981 */ /* 0x000ea8000c1e9900 */
[----:B------:R-:W3:Y:S04]  /*2da0*/  LDG.E.CONSTANT R4, desc[UR6][R2.64+0x800] ;  /* 0x0008000602047981 */ /* 0x000ee8000c1e9900 */
[----:B------:R-:W3:Y:S04]  /*2db0*/  LDG.E.CONSTANT R5, desc[UR6][R2.64+0xc00] ;  /* 0x000c000602057981 */ /* 0x000ee8000c1e9900 */
[----:B------:R-:W4:Y:S04]  /*2dc0*/  LDG.E.CONSTANT R6, desc[UR6][R2.64+0x1000] ;  /* 0x0010000602067981 */ /* 0x000f28000c1e9900 */
[----:B------:R-:W4:Y:S04]  /*2dd0*/  LDG.E.CONSTANT R7, desc[UR6][R2.64+0x1400] ;  /* 0x0014000602077981 */ /* 0x000f28000c1e9900 */
[----:B------:R-:W5:Y:S04]  /*2de0*/  LDG.E.CONSTANT R9, desc[UR6][R2.64+0x1800] ;  /* 0x0018000602097981 */ /* 0x000f68000c1e9900 */
        /* <DEDUP_REMOVED lines=8> */
[----:B------:R-:W5:Y:S01]  /*2e70*/  LDG.E.CONSTANT R18, desc[UR6][R2.64+0x3c00] ;  /* 0x003c000602127981 */ /* 0x000f62000c1e9900 */
[----:B------:R-:W-:Y:S01]  /*2e80*/  ISETP.GE.U32.AND P0, PT, R20, 0x2000, PT ;  /* 0x000020001400780c */ /* 0x000fe20003f06070 */
[----:B--2---:R-:W-:Y:S01]  /*2e90*/  FADD R0, R19, R0 ;  /* 0x0000000013007221 */ /* 0x004fe20000000000 */
[----:B---3--:R-:W-:-:S04]  /*2ea0*/  FADD R5, R4, R5 ;  /* 0x0000000504057221 */ /* 0x008fc80000000000 */
[----:B------:R-:W-:Y:S01]  /*2eb0*/  FADD R0, R0, R5 ;  /* 0x0000000500007221 */ /* 0x000fe20000000000 */
[----:B----4-:R-:W-:Y:S01]  /*2ec0*/  FADD R6, R6, R7 ;  /* 0x0000000706067221 */ /* 0x010fe20000000000 */
[----:B-----5:R-:W-:-:S04]  /*2ed0*/  FADD R9, R9, R10 ;  /* 0x0000000a09097221 */ /* 0x020fc80000000000 */
[----:B------:R-:W-:Y:S01]  /*2ee0*/  FADD R9, R6, R9 ;  /* 0x0000000906097221 */ /* 0x000fe20000000000 */
[----:B------:R-:W-:-:S03]  /*2ef0*/  FADD R11, R11, R12 ;  /* 0x0000000c0b0b7221 */ /* 0x000fc60000000000 */
[----:B------:R-:W-:Y:S01]  /*2f00*/  FADD R0, R0, R9 ;  /* 0x0000000900007221 */ /* 0x000fe20000000000 */
[----:B------:R-:W-:-:S04]  /*2f10*/  FADD R14, R13, R14 ;  /* 0x0000000e0d0e7221 */ /* 0x000fc80000000000 */
[----:B------:R-:W-:Y:S01]  /*2f20*/  FADD R11, R11, R14 ;  /* 0x0000000e0b0b7221 */ /* 0x000fe20000000000 */
[----:B------:R-:W-:Y:S01]  /*2f30*/  FADD R15, R15, R16 ;  /* 0x000000100f0f7221 */ /* 0x000fe20000000000 */
[----:B------:R-:W-:-:S04]  /*2f40*/  FADD R18, R17, R18 ;  /* 0x0000001211127221 */ /* 0x000fc80000000000 */
[----:B------:R-:W-:-:S04]  /*2f50*/  FADD R18, R15, R18 ;  /* 0x000000120f127221 */ /* 0x000fc80000000000 */
[----:B------:R-:W-:Y:S01]  /*2f60*/  FADD R5, R11, R18 ;  /* 0x000000120b057221 */ /* 0x000fe20000000000 */
[----:B------:R-:W-:-:S03]  /*2f70*/  HFMA2 R11, -RZ, RZ, 0, 0.00048828125 ;  /* 0x00001000ff0b7431 */ /* 0x000fc600000001ff */
[----:B------:R-:W-:Y:S01]  /*2f80*/  FADD R0, R0, R5 ;  /* 0x0000000500007221 */ /* 0x000fe20000000000 */
[----:B------:R-:W-:Y:S06]  /*2f90*/  @!P0 BRA `(.L_x_44) ;  /* 0x0000000000ac8947 */ /* 0x000fec0003800000 */
[----:B------:R-:W0:Y:S01]  /*2fa0*/  LDC R7, c[0x0][0x390] ;  /* 0x0000e400ff077b82 */ /* 0x000e220000000800 */
[----:B------:R-:W-:Y:S02]  /*2fb0*/  IADD3 R6, PT, PT, R20, -0x1000, RZ ;  /* 0xfffff00014067810 */ /* 0x000fe40007ffe0ff */
[----:B------:R-:W-:-:S07]  /*2fc0*/  MOV R11, 0x1000 ;  /* 0x00001000000b7802 */ /* 0x000fce0000000f00 */
.L_x_46:
[----:B------:R-:W-:-:S05]  /*2fd0*/  IMAD.WIDE R4, R11, 0x4, R2 ;  /* 0x000000040b047825 */ /* 0x000fca00078e0202 */
[----:B------:R-:W2:Y:S04]  /*2fe0*/  LDG.E.CONSTANT R20, desc[UR6][R4.64+0x400] ;  /* 0x0004000604147981 */ /* 0x000ea8000c1e9900 */
[----:B------:R-:W2:Y:S04]  /*2ff0*/  LDG.E.CONSTANT R21, desc[UR6][R4.64+0x800] ;  /* 0x0008000604157981 */ /* 0x000ea8000c1e9900 */
        /* <DEDUP_REMOVED lines=13> */
[----:B------:R1:W5:Y:S01]  /*30d0*/  LDG.E.CONSTANT R18, desc[UR6][R4.64+0x3c00] ;  /* 0x003c000604127981 */ /* 0x000362000c1e9900 */
[----:B--2---:R-:W-:Y:S01]  /*30e0*/  FADD R21, R20, R21 ;  /* 0x0000001514157221 */ /* 0x004fe20000000000 */
[----:B0-----:R-:W-:-:S05]  /*30f0*/  MOV R20, R7 ;  /* 0x0000000700147202 */ /* 0x001fca0000000f00 */
[----:B-1----:R-:W-:Y:S02]  /*3100*/  IMAD.IADD R4, R20, 0x1, -R11 ;  /* 0x0000000114047824 */ /* 0x002fe400078e0a0b */
[----:B---3--:R-:W-:-:S03]  /*3110*/  FADD R0, R19, R0 ;  /* 0x0000000013007221 */ /* 0x008fc60000000000 */
[----:B------:R-:W-:Y:S01]  /*3120*/  ISETP.GE.AND P0, PT, R4, 0x1000, PT ;  /* 0x000010000400780c */ /* 0x000fe20003f06270 */
[----:B----4-:R-:W-:Y:S01]  /*3130*/  FADD R22, R22, R23 ;  /* 0x0000001716167221 */ /* 0x010fe20000000000 */
[----:B------:R-:W-:Y:S01]  /*3140*/  FADD R0, R0, R21 ;  /* 0x0000001500007221 */ /* 0x000fe20000000000 */
[----:B-----5:R-:W-:-:S04]  /*3150*/  FADD R25, R24, R25 ;  /* 0x0000001918197221 */ /* 0x020fc80000000000 */
[----:B------:R-:W-:Y:S01]  /*3160*/  FADD R25, R22, R25 ;  /* 0x0000001916197221 */ /* 0x000fe20000000000 */
[----:B------:R-:W-:Y:S01]  /*3170*/  FADD R16, R16, R17 ;  /* 0x0000001110107221 */ /* 0x000fe20000000000 */
[----:B------:R-:W-:-:S04]  /*3180*/  FADD R15, R15, R10 ;  /* 0x0000000a0f0f7221 */ /* 0x000fc80000000000 */
[----:B------:R-:W-:Y:S01]  /*3190*/  FADD R15, R16, R15 ;  /* 0x0000000f100f7221 */ /* 0x000fe20000000000 */
[----:B------:R-:W-:Y:S01]  /*31a0*/  FADD R9, R14, R9 ;  /* 0x000000090e097221 */ /* 0x000fe20000000000 */
[----:B------:R-:W-:-:S04]  /*31b0*/  FADD R12, R13, R12 ;  /* 0x0000000c0d0c7221 */ /* 0x000fc80000000000 */
[----:B------:R-:W-:Y:S01]  /*31c0*/  FADD R12, R9, R12 ;  /* 0x0000000c090c7221 */ /* 0x000fe20000000000 */
[----:B------:R-:W-:-:S03]  /*31d0*/  FADD R0, R0, R25 ;  /* 0x0000001900007221 */ /* 0x000fc60000000000 */
[----:B------:R-:W-:-:S04]  /*31e0*/  FADD R15, R15, R12 ;  /* 0x0000000c0f0f7221 */ /* 0x000fc80000000000 */
[----:B------:R-:W-:-:S04]  /*31f0*/  FADD R15, R0, R15 ;  /* 0x0000000f000f7221 */ /* 0x000fc80000000000 */
[----:B------:R-:W-:Y:S01]  /*3200*/  FADD R0, R18, R15 ;  /* 0x0000000f12007221 */ /* 0x000fe20000000000 */
[----:B------:R-:W-:Y:S06]  /*3210*/  @!P0 BRA `(.L_x_45) ;  /* 0x0000000800308947 */ /* 0x000fec0003800000 */
[----:B------:R-:W-:-:S04]  /*3220*/  IADD3 R11, PT, PT, R11, 0x1000, RZ ;  /* 0x000010000b0b7810 */ /* 0x000fc80007ffe0ff */
[----:B------:R-:W-:-:S13]  /*3230*/  ISETP.GT.AND P0, PT, R11, R6, PT ;  /* 0x000000060b00720c */ /* 0x000fda0003f04270 */
[----:B------:R-:W-:Y:S05]  /*3240*/  @!P0 BRA `(.L_x_46) ;  /* 0xfffffffc00608947 */ /* 0x000fea000383ffff */
.L_x_44:
[----:B------:R-:W-:-:S13]  /*3250*/  ISETP.GE.AND P0, PT, R11, R20, PT ;  /* 0x000000140b00720c */ /* 0x000fda0003f06270 */
[----:B------:R-:W-:Y:S05]  /*3260*/  @P0 BRA `(.L_x_45) ;  /* 0x00000008001c0947 */ /* 0x000fea0003800000 */
[----:B------:R-:W-:Y:S01]  /*3270*/  IADD3 R9, PT, PT, -R11, R20, RZ ;  /* 0x000000140b097210 */ /* 0x000fe20007ffe1ff */
[----:B------:R-:W-:Y:S03]  /*3280*/  BSSY.RECONVERGENT B1, `(.L_x_45) ;  /* 0x0000085000017945 */ /* 0x000fe60003800200 */
        /* <DEDUP_REMOVED lines=16> */
.L_x_50:
        /* <DEDUP_REMOVED lines=8> */
.L_x_49:
[----:B------:R-:W-:Y:S05]  /*3410*/  BSYNC.RECONVERGENT B2 ;  /* 0x0000000000027941 */ /* 0x000fea0003800200 */
.L_x_48:
[----:B------:R-:W-:Y:S05]  /*3420*/  @!P1 BRA `(.L_x_47) ;  /* 0x0000000400a89947 */ /* 0x000fea0003800000 */
[----:B------:R-:W0:Y:S01]  /*3430*/  LDCU.64 UR4, c[0x0][0x380] ;  /* 0x00007000ff0477ac */ /* 0x000e220008000a00 */
[----:B------:R-:W-:Y:S01]  /*3440*/  IADD3 R5, PT, PT, R9, -R10, RZ ;  /* 0x8000000a09057210 */ /* 0x000fe20007ffe0ff */
[----:B------:R-:W-:Y:S01]  /*3450*/  BSSY.RECONVERGENT B2, `(.L_x_51) ;  /* 0x000003b000027945 */ /* 0x000fe20003800200 */
[CC--:B------:R-:W-:Y:S02]  /*3460*/  IADD3 R3, P0, PT, R10.reuse, R11.reuse, RZ ;  /* 0x0000000b0a037210 */ /* 0x0c0fe40007f1e0ff */
[----:B------:R-:W-:Y:S02]  /*3470*/  ISETP.GT.AND P1, PT, R5, 0xc00, PT ;  /* 0x00000c000500780c */ /* 0x000fe40003f24270 */
[----:B------:R-:W-:Y:S01]  /*3480*/  IADD3 R11, PT, PT, R10, R11, RZ ;  /* 0x0000000b0a0b7210 */ /* 0x000fe20007ffe0ff */
[----:B------:R-:W-:Y:S01]  /*3490*/  IMAD.X R4, RZ, RZ, RZ, P0 ;  /* 0x000000ffff047224 */ /* 0x000fe200000e06ff */
[----:B0-----:R-:W-:-:S04]  /*34a0*/  LEA R2, P0, R3, UR4, 0x2 ;  /* 0x0000000403027c11 */ /* 0x001fc8000f8010ff */
[----:B------:R-:W-:Y:S02]  /*34b0*/  LEA.HI.X R3, R3, UR5, R4, 0x2, P0 ;  /* 0x0000000503037c11 */ /* 0x000fe400080f1404 */
[----:B------:R-:W-:-:S04]  /*34c0*/  IADD3 R2, P0, PT, R2, 0x800, RZ ;  /* 0x0000080002027810 */ /* 0x000fc80007f1e0ff */
[----:B------:R-:W-:Y:S02]  /*34d0*/  IADD3.X R3, PT, PT, RZ, R3, RZ, P0, !PT ;  /* 0x00000003ff037210 */ /* 0x000fe400007fe4ff */
[----:B------:R-:W-:Y:S01]  /*34e0*/  PLOP3.LUT P0, PT, PT, PT, PT, 0x80, 0x8 ;  /* 0x000000000008781c */ /* 0x000fe20003f0f070 */
[----:B------:R-:W-:-:S12]  /*34f0*/  @!P1 BRA `(.L_x_52) ;  /* 0x0000000000c09947 */ /* 0x000fd80003800000 */
[----:B------:R-:W-:Y:S02]  /*3500*/  PLOP3.LUT P0, PT, PT, PT, PT, 0x8, 0x80 ;  /* 0x000000000080781c */ /* 0x000fe40003f0e170 */
[----:B------:R-:W-:-:S11]  /*3510*/  IADD3 R13, PT, PT, R9, -0xc00, RZ ;  /* 0xfffff400090d7810 */ /* 0x000fd60007ffe0ff */
.L_x_53:
[----:B------:R-:W0:Y:S01]  /*3520*/  LDC.64 R4, c[0x0][0x380] ;  /* 0x0000e000ff047b82 */ /* 0x000e220000000a00 */
[----:B------:R-:W2:Y:S01]  /*3530*/  LDG.E.CONSTANT R12, desc[UR6][R2.64+-0x400] ;  /* 0xfffc0006020c7981 */ /* 0x000ea2000c1e9900 */
[----:B------:R-:W-:-:S03]  /*3540*/  IADD3 R25, PT, PT, R11, 0x400, RZ ;  /* 0x000004000b197810 */ /* 0x000fc60007ffe0ff */
[----:B------:R-:W3:Y:S04]  /*3550*/  LDG.E.CONSTANT R20, desc[UR6][R2.64] ;  /* 0x0000000602147981 */ /* 0x000ee8000c1e9900 */
[----:B------:R-:W4:Y:S01]  /*3560*/  LDG.E.CONSTANT R19, desc[UR6][R2.64+0x400] ;  /* 0x0004000602137981 */ /* 0x000f22000c1e9900 */
[----:B------:R-:W-:-:S03]  /*3570*/  IADD3 R7, PT, PT, R11, 0x800, RZ ;  /* 0x000008000b077810 */ /* 0x000fc60007ffe0ff */
[----:B------:R-:W5:Y:S04]  /*3580*/  LDG.E.CONSTANT R17, desc[UR6][R2.64+0xc00] ;  /* 0x000c000602117981 */ /* 0x000f68000c1e9900 */
[----:B------:R-:W5:Y:S01]  /*3590*/  LDG.E.CONSTANT R16, desc[UR6][R2.64+0x1000] ;  /* 0x0010000602107981 */ /* 0x000f62000c1e9900 */
[----:B------:R-:W-:-:S03]  /*35a0*/  IADD3 R23, PT, PT, R11, 0xc00, RZ ;  /* 0x00000c000b177810 */ /* 0x000fc60007ffe0ff */
[----:B------:R-:W5:Y:S01]  /*35b0*/  LDG.E.CONSTANT R22, desc[UR6][R2.64+0x1c00] ;  /* 0x001c000602167981 */ /* 0x000f62000c1e9900 */
[----:B0-----:R-:W-:-:S03]  /*35c0*/  IMAD.WIDE.U32 R14, R11, 0x4, R4 ;  /* 0x000000040b0e7825 */ /* 0x001fc600078e0004 */
[----:B------:R-:W5:Y:S04]  /*35d0*/  LDG.E.CONSTANT R21, desc[UR6][R2.64+0x2000] ;  /* 0x0020000602157981 */ /* 0x000f68000c1e9900 */
[----:B------:R-:W5:Y:S04]  /*35e0*/  LDG.E.CONSTANT R26, desc[UR6][R2.64+0x3000] ;  /* 0x00300006021a7981 */ /* 0x000f68000c1e9900 */
[----:B------:R-:W2:Y:S01]  /*35f0*/  LDG.E.CONSTANT R15, desc[UR6][R14.64] ;  /* 0x000000060e0f7981 */ /* 0x000ea2000c1e9900 */
[----:B------:R-:W-:-:S05]  /*3600*/  IMAD.WIDE.U32 R24, R25, 0x4, R4 ;  /* 0x0000000419187825 */ /* 0x000fca00078e0004 */
[----:B------:R-:W5:Y:S01]  /*3610*/  LDG.E.CONSTANT R18, desc[UR6][R24.64] ;  /* 0x0000000618127981 */ /* 0x000f62000c1e9900 */
[----:B------:R-:W-:-:S03]  /*3620*/  IMAD.WIDE.U32 R6, R7, 0x4, R4 ;  /* 0x0000000407067825 */ /* 0x000fc600078e0004 */
        /* <DEDUP_REMOVED lines=8> */
[----:B------:R-:W-:Y:S01]  /*36b0*/  ISETP.GE.AND P1, PT, R10, R13, PT ;  /* 0x0000000d0a00720c */ /* 0x000fe20003f26270 */
[----:B------:R-:W-:Y:S01]  /*36c0*/  VIADD R11, R11, 0x1000 ;  /* 0x000010000b0b7836 */ /* 0x000fe20000000000 */
[----:B0-----:R-:W-:-:S04]  /*36d0*/  IADD3 R2, P2, PT, R2, 0x4000, RZ ;  /* 0x0000400002027810 */ /* 0x001fc80007f5e0ff */
        /* <DEDUP_REMOVED lines=18> */
.L_x_52:
[----:B------:R-:W-:Y:S05]  /*3800*/  BSYNC.RECONVERGENT B2 ;  /* 0x0000000000027941 */ /* 0x000fea0003800200 */
.L_x_51:
[----:B------:R-:W-:Y:S01]  /*3810*/  IADD3 R4, PT, PT, R9, -R10, RZ ;  /* 0x8000000a09047210 */ /* 0x000fe20007ffe0ff */
[----:B------:R-:W-:Y:S03]  /*3820*/  BSSY.RECONVERGENT B2, `(.L_x_54) ;  /* 0x000001e000027945 */ /* 0x000fe60003800200 */
[----:B------:R-:W-:-:S13]  /*3830*/  ISETP.GT.AND P1, PT, R4, 0x400, PT ;  /* 0x000004000400780c */ /* 0x000fda0003f24270 */
[----:B------:R-:W-:Y:S05]  /*3840*/  @!P1 BRA `(.L_x_55) ;  /* 0x00000000006c9947 */ /* 0x000fea0003800000 */
[----:B------:R-:W0:Y:S01]  /*3850*/  LDC.64 R6, c[0x0][0x380] ;  /* 0x0000e000ff067b82 */ /* 0x000e220000000a00 */
[----:B------:R-:W2:Y:S01]  /*3860*/  LDG.E.CONSTANT R13, desc[UR6][R2.64+-0x400] ;  /* 0xfffc0006020d7981 */ /* 0x000ea2000c1e9900 */
[----:B------:R-:W-:-:S03]  /*3870*/  IADD3 R17, PT, PT, R11, 0x400, RZ ;  /* 0x000004000b117810 */ /* 0x000fc60007ffe0ff */
[----:B------:R-:W3:Y:S04]  /*3880*/  LDG.E.CONSTANT R15, desc[UR6][R2.64] ;  /* 0x00000006020f7981 */ /* 0x000ee8000c1e9900 */
[----:B------:R-:W4:Y:S04]  /*3890*/  LDG.E.CONSTANT R19, desc[UR6][R2.64+0xc00] ;  /* 0x000c000602137981 */ /* 0x000f28000c1e9900 */
[----:B------:R-:W5:Y:S04]  /*38a0*/  LDG.E.CONSTANT R21, desc[UR6][R2.64+0x1000] ;  /* 0x0010000602157981 */ /* 0x000f68000c1e9900 */
[----:B------:R-:W5:Y:S01]  /*38b0*/  LDG.E.CONSTANT R23, desc[UR6][R2.64+0x1400] ;  /* 0x0014000602177981 */ /* 0x000f62000c1e9900 */
[----:B0-----:R-:W-:-:S06]  /*38c0*/  IMAD.WIDE.U32 R4, R11, 0x4, R6 ;  /* 0x000000040b047825 */ /* 0x001fcc00078e0006 */
[----:B------:R0:W2:Y:S01]  /*38d0*/  LDG.E.CONSTANT R5, desc[UR6][R4.64] ;  /* 0x0000000604057981 */ /* 0x0000a2000c1e9900 */
[----:B------:R-:W-:-:S03]  /*38e0*/  IMAD.WIDE.U32 R6, R17, 0x4, R6 ;  /* 0x0000000411067825 */ /* 0x000fc600078e0006 */
[----:B------:R1:W4:Y:S04]  /*38f0*/  LDG.E.CONSTANT R17, desc[UR6][R2.64+0x400] ;  /* 0x0004000602117981 */ /* 0x000328000c1e9900 */
[----:B------:R-:W5:Y:S01]  /*3900*/  LDG.E.CONSTANT R7, desc[UR6][R6.64] ;  /* 0x0000000606077981 */ /* 0x000f62000c1e9900 */
[----:B0-----:R-:W-:Y:S02]  /*3910*/  IADD3 R4, P1, PT, R2, 0x2000, RZ ;  /* 0x0000200002047810 */ /* 0x001fe40007f3e0ff */
[----:B------:R-:W-:Y:S02]  /*3920*/  PLOP3.LUT P0, PT, PT, PT, PT, 0x8, 0x80 ;  /* 0x000000000080781c */ /* 0x000fe40003f0e170 */
[----:B------:R-:W-:Y:S02]  /*3930*/  IADD3 R10, PT, PT, R10, 0x800, RZ ;  /* 0x000008000a0a7810 */ /* 0x000fe40007ffe0ff */
[----:B------:R-:W-:-:S02]  /*3940*/  IADD3 R11, PT, PT, R11, 0x800, RZ ;  /* 0x000008000b0b7810 */ /* 0x000fc40007ffe0ff */
[----:B-1----:R-:W-:Y:S01]  /*3950*/  MOV R2, R4 ;  /* 0x0000000400027202 */ /* 0x002fe20000000f00 */
[----:B--2---:R-:W-:-:S04]  /*3960*/  FADD R0, R0, R5 ;  /* 0x0000000500007221 */ /* 0x004fc80000000000 */
[----:B------:R-:W-:-:S04]  /*3970*/  FADD R0, R0, R13 ;  /* 0x0000000d00007221 */ /* 0x000fc80000000000 */
[----:B---3--:R-:W-:-:S04]  /*3980*/  FADD R0, R0, R15 ;  /* 0x0000000f00007221 */ /* 0x008fc80000000000 */
[----:B----4-:R-:W-:-:S04]  /*3990*/  FADD R0, R0, R17 ;  /* 0x0000001100007221 */ /* 0x010fc80000000000 */
[----:B-----5:R-:W-:-:S04]  /*39a0*/  FADD R0, R0, R7 ;  /* 0x0000000700007221 */ /* 0x020fc80000000000 */
[----:B------:R-:W-:Y:S01]  /*39b0*/  FADD R0, R0, R19 ;  /* 0x0000001300007221 */ /* 0x000fe20000000000 */
[----:B------:R-:W-:-:S03]  /*39c0*/  IADD3.X R5, PT, PT, RZ, R3, RZ, P1, !PT ;  /* 0x00000003ff057210 */ /* 0x000fc60000ffe4ff */
[----:B------:R-:W-:Y:S01]  /*39d0*/  FADD R0, R0, R21 ;  /* 0x0000001500007221 */ /* 0x000fe20000000000 */
[----:B------:R-:W-:-:S03]  /*39e0*/  MOV R3, R5 ;  /* 0x0000000500037202 */ /* 0x000fc60000000f00 */
[----:B------:R-:W-:-:S07]  /*39f0*/  FADD R0, R0, R23 ;  /* 0x0000001700007221 */ /* 0x000fce0000000000 */
.L_x_55:
[----:B------:R-:W-:Y:S05]  /*3a00*/  BSYNC.RECONVERGENT B2 ;  /* 0x0000000000027941 */ /* 0x000fea0003800200 */
.L_x_54:
[----:B------:R-:W-:-:S13]  /*3a10*/  ISETP.LT.OR P0, PT, R10, R9, P0 ;  /* 0x000000090a00720c */ /* 0x000fda0000701670 */
[----:B------:R-:W-:Y:S05]  /*3a20*/  @!P0 BRA `(.L_x_47) ;  /* 0x0000000000288947 */ /* 0x000fea0003800000 */
[----:B------:R-:W0:Y:S01]  /*3a30*/  LDC.64 R4, c[0x0][0x380] ;  /* 0x0000e000ff047b82 */ /* 0x000e220000000a00 */
[----:B------:R-:W2:Y:S04]  /*3a40*/  LDG.E.CONSTANT R7, desc[UR6][R2.64+-0x400] ;  /* 0xfffc000602077981 */ /* 0x000ea8000c1e9900 */
[----:B------:R-:W3:Y:S01]  /*3a50*/  LDG.E.CONSTANT R9, desc[UR6][R2.64] ;  /* 0x0000000602097981 */ /* 0x000ee2000c1e9900 */
[----:B0-----:R-:W-:-:S03]  /*3a60*/  IMAD.WIDE.U32 R4, R11, 0x4, R4 ;  /* 0x000000040b047825 */ /* 0x001fc600078e0004 */
[----:B------:R-:W4:Y:S04]  /*3a70*/  LDG.E.CONSTANT R11, desc[UR6][R2.64+0x400] ;  /* 0x00040006020b7981 */ /* 0x000f28000c1e9900 */
[----:B------:R-:W5:Y:S02]  /*3a80*/  LDG.E.CONSTANT R5, desc[UR6][R4.64] ;  /* 0x0000000604057981 */ /* 0x000f64000c1e9900 */
[----:B-----5:R-:W-:-:S04]  /*3a90*/  FADD R0, R0, R5 ;  /* 0x0000000500007221 */ /* 0x020fc80000000000 */
[----:B--2---:R-:W-:-:S04]  /*3aa0*/  FADD R0, R0, R7 ;  /* 0x0000000700007221 */ /* 0x004fc80000000000 */
[----:B---3--:R-:W-:-:S04]  /*3ab0*/  FADD R0, R0, R9 ;  /* 0x0000000900007221 */ /* 0x008fc80000000000 */
[----:B----4-:R-:W-:-:S07]  /*3ac0*/  FADD R0, R0, R11 ;  /* 0x0000000b00007221 */ /* 0x010fce0000000000 */
.L_x_47:
[----:B------:R-:W-:Y:S05]  /*3ad0*/  BSYNC.RECONVERGENT B1 ;  /* 0x0000000000017941 */ /* 0x000fea0003800200 */
.L_x_45:
[----:B------:R-:W0:Y:S01]  /*3ae0*/  S2R R6, SR_LANEID ;  /* 0x0000000000067919 */ /* 0x000e220000000000 */
[----:B------:R-:W-:-:S05]  /*3af0*/  MOV R3, R0 ;  /* 0x0000000000037202 */ /* 0x000fca0000000f00 */
        /* <DEDUP_REMOVED lines=30> */
[----:B------:R-:W1:Y:S04]  /*3ce0*/  LDS R3, [UR4+0xc] ;  /* 0x00000c04ff037984 */ /* 0x000e680008000800 */
[----:B0-----:R-:W0:Y:S04]  /*3cf0*/  LDS.128 R4, [UR4+0x10] ;  /* 0x00001004ff047984 */ /* 0x001e280008000c00 */
[----:B------:R-:W2:Y:S01]  /*3d00*/  LDS.64 R8, [UR4+0x20] ;  /* 0x00002004ff087984 */ /* 0x000ea20008000a00 */
[----:B-1----:R-:W-:-:S04]  /*3d10*/  FADD R3, R0, R3 ;  /* 0x0000000300037221 */ /* 0x002fc80000000000 */
[----:B0-----:R-:W-:-:S04]  /*3d20*/  FADD R4, R3, R4 ;  /* 0x0000000403047221 */ /* 0x001fc80000000000 */
[----:B------:R-:W-:-:S04]  /*3d30*/  FADD R5, R4, R5 ;  /* 0x0000000504057221 */ /* 0x000fc80000000000 */
[----:B------:R-:W-:-:S04]  /*3d40*/  FADD R6, R5, R6 ;  /* 0x0000000605067221 */ /* 0x000fc80000000000 */
[----:B------:R-:W-:-:S04]  /*3d50*/  FADD R7, R6, R7 ;  /* 0x0000000706077221 */ /* 0x000fc80000000000 */
[----:B--2---:R-:W-:-:S04]  /*3d60*/  FADD R8, R7, R8 ;  /* 0x0000000807087221 */ /* 0x004fc80000000000 */
[----:B------:R-:W-:-:S07]  /*3d70*/  FADD R0, R8, R9 ;  /* 0x0000000908007221 */ /* 0x000fce0000000000 */
.L_x_17:
[----:B------:R-:W-:Y:S05]  /*3d80*/  BSYNC.RECONVERGENT B0 ;  /* 0x0000000000007941 */ /* 0x000fea0003800200 */
.L_x_1:
[----:B------:R-:W-:Y:S05]  /*3d90*/  @P0 EXIT ;  /* 0x000000000000094d */ /* 0x000fea0003800000 */
[----:B01234-:R-:W0:Y:S01]  /*3da0*/  LDC.64 R2, c[0x0][0x388] ;  /* 0x0000e200ff027b82 */ /* 0x01fe220000000a00 */
[----:B------:R-:W1:Y:S02]  /*3db0*/  LDCU UR4, c[0x0][0x398] ;  /* 0x00007300ff0477ac */ /* 0x000e640008000800 */
[----:B-1----:R-:W-:-:S05]  /*3dc0*/  FADD R5, R0, UR4 ;  /* 0x0000000400057e21 */ /* 0x002fca0008000000 */
[----:B0-----:R-:W-:Y:S01]  /*3dd0*/  STG.E desc[UR6][R2.64], R5 ;  /* 0x0000000502007986 */ /* 0x001fe2000c101906 */
[----:B------:R-:W-:Y:S05]  /*3de0*/  EXIT ;  /* 0x000000000000794d */ /* 0x000fea0003800000 */
.L_x_56:
[----:B------:R-:W-:-:S00]  /*3df0*/  BRA `(.L_x_56) ;  /* 0xfffffffc00fc7947 */ /* 0x000fc0000383ffff */
[----:B------:R-:W-:-:S00]  /*3e00*/  NOP ;  /* 0x0000000000007918 */ /* 0x000fc00000000000 */
[----:B------:R-:W-:-:S00]  /*3e10*/  NOP ;  /* 0x0000000000007918 */ /* 0x000fc00000000000 */
[----:B------:R-:W-:-:S00]  /*3e20*/  NOP ;  /* 0x0000000000007918 */ /* 0x000fc00000000000 */
[----:B------:R-:W-:-:S00]  /*3e30*/  NOP ;  /* 0x0000000000007918 */ /* 0x000fc00000000000 */
[----:B------:R-:W-:-:S00]  /*3e40*/  NOP ;  /* 0x0000000000007918 */ /* 0x000fc00000000000 */
[----:B------:R-:W-:-:S00]  /*3e50*/  NOP ;  /* 0x0000000000007918 */ /* 0x000fc00000000000 */
[----:B------:R-:W-:-:S00]  /*3e60*/  NOP ;  /* 0x0000000000007918 */ /* 0x000fc00000000000 */
[----:B------:R-:W-:-:S00]  /*3e70*/  NOP ;  /* 0x0000000000007918 */ /* 0x000fc00000000000 */
.L_x_242:


//--------------------- .text._ZN3cub18CUB_300001_SM_10006detail6reduce18DeviceReduceKernelINS2_10policy_hubIfyN4cuda3std3__44plusIfEEE10Policy1000EN6thrust24THRUST_300001_SM_1000_NS6detail15normal_iteratorINSD_10device_ptrIfEEEEyS9_f27SquaredDistanceFromConstantEEvT0_PT3_T1_NS0_13GridEvenShareISN_EET2_T4_ --------------------------
	.section	.text._ZN3cub18CUB_300001_SM_10006detail6reduce18DeviceReduceKernelINS2_10policy_hubIfyN4cuda3std3__44plusIfEEE10Policy1000EN6thrust24THRUST_300001_SM_1000_NS6detail15normal_iteratorINSD_10device_ptrIfEEEEyS9_f27SquaredDistanceFromConstantEEvT0_PT3_T1_NS0_13GridEvenShareISN_EET2_T4_,"ax",@progbits
	.align	128
        .global         _ZN3cub18CUB_300001_SM_10006detail6reduce18DeviceReduceKernelINS2_10policy_hubIfyN4cuda3std3__44plusIfEEE10Policy1000EN6thrust24THRUST_300001_SM_1000_NS6detail15normal_iteratorINSD_10device_ptrIfEEEEyS9_f27SquaredDistanceFromConstantEEvT0_PT3_T1_NS0_13GridEvenShareISN_EET2_T4_
        .type           _ZN3cub18CUB_300001_SM_10006detail6reduce18DeviceReduceKernelINS2_10policy_hubIfyN4cuda3std3__44plusIfEEE10Policy1000EN6thrust24THRUST_300001_SM_1000_NS6detail15normal_iteratorINSD_10device_ptrIfEEEEyS9_f27SquaredDistanceFromConstantEEvT0_PT3_T1_NS0_13GridEvenShareISN_EET2_T4_,@function
        .size           _ZN3cub18CUB_300001_SM_10006detail6reduce18DeviceReduceKernelINS2_10policy_hubIfyN4cuda3std3__44plusIfEEE10Policy1000EN6thrust24THRUST_300001_SM_1000_NS6detail15normal_iteratorINSD_10device_ptrIfEEEEyS9_f27SquaredDistanceFromConstantEEvT0_PT3_T1_NS0_13GridEvenShareISN_EET2_T4_,(.L_x_243 - _ZN3cub18CUB_300001_SM_10006detail6reduce18DeviceReduceKernelINS2_10policy_hubIfyN4cuda3std3__44plusIfEEE10Policy1000EN6thrust24THRUST_300001_SM_1000_NS6detail15normal_iteratorINSD_10device_ptrIfEEEEyS9_f27SquaredDistanceFromConstantEEvT0_PT3_T1_NS0_13GridEvenShareISN_EET2_T4_)
        .other          _ZN3cub18CUB_300001_SM_10006detail6reduce18DeviceReduceKernelINS2_10policy_hubIfyN4cuda3std3__44plusIfEEE10Policy1000EN6thrust24THRUST_300001_SM_1000_NS6detail15normal_iteratorINSD_10device_ptrIfEEEEyS9_f27SquaredDistanceFromConstantEEvT0_PT3_T1_NS0_13GridEvenShareISN_EET2_T4_,@"STO_CUDA_ENTRY STV_DEFAULT"
_ZN3cub18CUB_300001_SM_10006detail6reduce18DeviceReduceKernelINS2_10policy_hubIfyN4cuda3std3__44plusIfEEE10Policy1000EN6thrust24THRUST_300001_SM_1000_NS6detail15normal_iteratorINSD_10device_ptrIfEEEEyS9_f27SquaredDistanceFromConstantEEvT0_PT3_T1_NS0_13GridEvenShareISN_EET2_T4_:
.text._ZN3cub18CUB_300001_SM_10006detail6reduce18DeviceReduceKernelINS2_10policy_hubIfyN4cuda3std3__44plusIfEEE10Policy1000EN6thrust24THRUST_300001_SM_1000_NS6detail15normal_iteratorINSD_10device_ptrIfEEEEyS9_f27SquaredDistanceFromConstantEEvT0_PT3_T1_NS0_13GridEvenShareISN_EET2_T4_:
[----:B------:R-:W-:Y:S08]  /*0000*/  LDC R1, c[0x0][0x37c] ;  /* 0x0000df00ff017b82 */ /* 0x000ff00000000800 */
[----:B------:R-:W0:Y:S01]  /*0010*/  S2UR UR15, SR_CTAID.X ;  /* 0x00000000000f79c3 */ /* 0x000e220000002500 */
[----:B------:R-:W1:Y:S01]  /*0020*/  LDCU.64 UR8, c[0x0][0x3b8] ;  /* 0x00007700ff0877ac */ /* 0x000e620008000a00 */
[----:B------:R-:W-:Y:S01]  /*0030*/  BSSY.RECONVERGENT B0, `(.L_x_57) ;  /* 0x0000297000007945 */ /* 0x000fe20003800200 */
[----:B------:R-:W2:Y:S01]  /*0040*/  LDCU UR5, c[0x0][0x3c0] ;  /* 0x00007800ff0577ac */ /* 0x000ea20008000800 */
[----:B------:R-:W3:Y:S01]  /*0050*/  LDCU.64 UR16, c[0x0][0x358] ;  /* 0x00006b00ff1077ac */ /* 0x000ee20008000a00 */
[----:B-1----:R-:W-:-:S02]  /*0060*/  MOV R2, UR8 ;  /* 0x0000000800027c02 */ /* 0x002fc40008000f00 */
[----:B------:R-:W-:Y:S01]  /*0070*/  MOV R3, UR9 ;  /* 0x0000000900037c02 */ /* 0x000fe20008000f00 */
[----:B--2---:R-:W-:Y:S02]  /*0080*/  USHF.L.U32 UR5, UR5, 0xc, URZ ;  /* 0x0000000c05057899 */ /* 0x004fe400080006ff */
[----:B0-----:R-:W-:Y:S02]  /*0090*/  USHF.L.U32 UR6, UR15, 0xc, URZ ;  /* 0x0000000c0f067899 */ /* 0x001fe400080006ff */
[----:B------:R-:W-:-:S04]  /*00a0*/  USHF.R.S32.HI UR4, URZ, 0x1f, UR5 ;  /* 0x0000001fff047899 */ /* 0x000fc80008011405 */
[----:B------:R-:W-:-:S04]  /*00b0*/  IADD3 R23, P1, PT, R2, -UR6, RZ ;  /* 0x8000000602177c10 */ /* 0x000fc8000ff3e0ff */
[----:B------:R-:W-:Y:S02]  /*00c0*/  ISETP.GT.U32.AND P0, PT, R23, 0xfff, PT ;  /* 0x00000fff1700780c */ /* 0x000fe40003f04070 */
[----:B------:R-:W-:-:S04]  /*00d0*/  IADD3.X R19, PT, PT, R3, -0x1, RZ, P1, !PT ;  /* 0xffffffff03137810 */ /* 0x000fc80000ffe4ff */
[----:B------:R-:W-:-:S13]  /*00e0*/  ISETP.GT.U32.AND.EX P0, PT, R19, RZ, PT, P0 ;  /* 0x000000ff1300720c */ /* 0x000fda0003f04100 */
[----:B---3--:R-:W-:Y:S05]  /*00f0*/  @P0 BRA `(.L_x_58) ;  /* 0x0000001000540947 */ /* 0x008fea0003800000 */
[----:B------:R-:W0:Y:S01]  /*0100*/  S2R R5, SR_TID.X ;  /* 0x0000000000057919 */ /* 0x000e220000002100 */
[----:B------:R-:W-:Y:S01]  /*0110*/  IADD3 R0, PT, PT, R2, -UR6, RZ ;  /* 0x8000000602007c10 */ /* 0x000fe2000fffe0ff */
[----:B------:R-:W1:Y:S01]  /*0120*/  LDCU UR7, c[0x0][0x3e4] ;  /* 0x00007c80ff0777ac */ /* 0x000e620008000800 */
[----:B------:R-:W-:Y:S01]  /*0130*/  BSSY.RECONVERGENT B1, `(.L_x_59) ;  /* 0x000000d000017945 */ /* 0x000fe20003800200 */
[----:B------:R-:W-:Y:S01]  /*0140*/  HFMA2 R4, -RZ, RZ, 0, 0 ;  /* 0x00000000ff047431 */ /* 0x000fe200000001ff */
[----:B0-----:R-:W-:Y:S02]  /*0150*/  ISETP.GE.AND P0, PT, R5, R0, PT ;  /* 0x000000000500720c */ /* 0x001fe40003f06270 */
[----:B------:R-:W-:-:S11]  /*0160*/  MOV R7, R5 ;  /* 0x0000000500077202 */ /* 0x000fd60000000f00 */
[----:B-1----:R-:W-:Y:S05]  /*0170*/  @P0 BRA `(.L_x_60) ;  /* 0x0000000000200947 */ /* 0x002fea0003800000 */
[----:B------:R-:W0:Y:S01]  /*0180*/  LDC.64 R8, c[0x0][0x380] ;  /* 0x0000e000ff087b82 */ /* 0x000e220000000a00 */
[----:B------:R-:W-:Y:S01]  /*0190*/  IADD3 R3, PT, PT, R5, UR6, RZ ;  /* 0x0000000605037c10 */ /* 0x000fe2000fffe0ff */
[----:B------:R-:W1:Y:S04]  /*01a0*/  LDCU UR4, c[0x0][0x3e4] ;  /* 0x00007c80ff0477ac */ /* 0x000e680008000800 */
[----:B0-----:R-:W-:-:S06]  /*01b0*/  IMAD.WIDE.U32 R8, R3, 0x4, R8 ;  /* 0x0000000403087825 */ /* 0x001fcc00078e0008 */
[----:B------:R-:W1:Y:S01]  /*01c0*/  LDG.E R8, desc[UR16][R8.64] ;  /* 0x0000001008087981 */ /* 0x000e62000c1e1900 */
[----:B------:R-:W-:Y:S01]  /*01d0*/  IADD3 R7, PT, PT, R5, 0x100, RZ ;  /* 0x0000010005077810 */ /* 0x000fe20007ffe0ff */
[----:B-1----:R-:W-:-:S04]  /*01e0*/  FADD R4, R8, -UR4 ;  /* 0x8000000408047e21 */ /* 0x002fc80008000000 */
[----:B------:R-:W-:-:S07]  /*01f0*/  FMUL R4, R4, R4 ;  /* 0x0000000404047220 */ /* 0x000fce0000400000 */
.L_x_60:
[----:B------:R-:W-:Y:S05]  /*0200*/  BSYNC.RECONVERGENT B1 ;  /* 0x0000000000017941 */ /* 0x000fea0003800200 */
.L_x_59:
[----:B------:R-:W-:Y:S01]  /*0210*/  ISETP.GE.AND P0, PT, R7, R0, PT ;  /* 0x000000000700720c */ /* 0x000fe20003f06270 */
[----:B------:R-:W-:-:S12]  /*0220*/  BSSY.RECONVERGENT B1, `(.L_x_61) ;  /* 0x0000099000017945 */ /* 0x000fd80003800200 */
[----:B------:R-:W-:Y:S05]  /*0230*/  @P0 BRA `(.L_x_62) ;  /* 0x00000008005c0947 */ /* 0x000fea0003800000 */
[----:B------:R-:W-:Y:S01]  /*0240*/  LOP3.LUT R3, RZ, R7, RZ, 0x33, !PT ;  /* 0x00000007ff037212 */ /* 0x000fe200078e33ff */
[----:B------:R-:W-:Y:S03]  /*0250*/  BSSY.RECONVERGENT B2, `(.L_x_63) ;  /* 0x0000047000027945 */ /* 0x000fe60003800200 */
[----:B------:R-:W-:-:S04]  /*0260*/  IADD3 R3, PT, PT, R2, -UR6, R3 ;  /* 0x8000000602037c10 */ /* 0x000fc8000fffe003 */
[C---:B------:R-:W-:Y:S02]  /*0270*/  ISETP.GE.U32.AND P1, PT, R3.reuse, 0xf00, PT ;  /* 0x00000f000300780c */ /* 0x040fe40003f26070 */
[----:B------:R-:W-:-:S04]  /*0280*/  LEA.HI R6, R3, 0x1, RZ, 0x18 ;  /* 0x0000000103067811 */ /* 0x000fc800078fc0ff */
[----:B------:R-:W-:-:S04]  /*0290*/  LOP3.LUT R24, R6, 0xf, RZ, 0xc0, !PT ;  /* 0x0000000f06187812 */ /* 0x000fc800078ec0ff */
[----:B------:R-:W-:-:S03]  /*02a0*/  ISETP.NE.AND P0, PT, R24, RZ, PT ;  /* 0x000000ff1800720c */ /* 0x000fc60003f05270 */
[----:B------:R-:W-:Y:S10]  /*02b0*/  @!P1 BRA `(.L_x_64) ;  /* 0x0000000400009947 */ /* 0x000ff40003800000 */
[----:B------:R-:W0:Y:S01]  /*02c0*/  LDCU.64 UR8, c[0x0][0x380] ;  /* 0x00007000ff0877ac */ /* 0x000e220008000a00 */
[----:B------:R-:W-:Y:S01]  /*02d0*/  IMAD.WIDE.U32 R2, R7, 0x4, RZ ;  /* 0x0000000407027825 */ /* 0x000fe200078e00ff */
[----:B------:R-:W-:Y:S01]  /*02e0*/  LOP3.LUT R10, R6, 0x1fffff0, RZ, 0xc0, !PT ;  /* 0x01fffff0060a7812 */ /* 0x000fe200078ec0ff */
[----:B------:R-:W-:-:S03]  /*02f0*/  UIMAD.WIDE.U32 UR4, UR15, 0x4000, URZ ;  /* 0x000040000f0478a5 */ /* 0x000fc6000f8e00ff */
[----:B------:R-:W-:-:S03]  /*0300*/  IADD3 R10, PT, PT, -R10, RZ, RZ ;  /* 0x000000ff0a0a7210 */ /* 0x000fc60007ffe1ff */
[----:B------:R-:W-:Y:S02]  /*0310*/  LOP3.LUT R2, R2, UR4, RZ, 0xfc, !PT ;  /* 0x0000000402027c12 */ /* 0x000fe4000f8efcff */
[----:B------:R-:W-:Y:S02]  /*0320*/  LOP3.LUT R3, R3, UR5, RZ, 0xfc, !PT ;  /* 0x0000000503037c12 */ /* 0x000fe4000f8efcff */
[----:B0-----:R-:W-:-:S04]  /*0330*/  IADD3 R2, P1, PT, R2, UR8, RZ ;  /* 0x0000000802027c10 */ /* 0x001fc8000ff3e0ff */
[----:B------:R-:W-:-:S04]  /*0340*/  IADD3 R2, P2, PT, R2, 0x2000, RZ ;  /* 0x0000200002027810 */ /* 0x000fc80007f5e0ff */
[----:B------:R-:W-:-:S09]  /*0350*/  IADD3.X R3, PT, PT, RZ, UR9, R3, P2, P1 ;  /* 0x00000009ff037c10 */ /* 0x000fd200097e2403 */
.L_x_65:
[----:B------:R-:W2:Y:S04]  /*0360*/  LDG.E R22, desc[UR16][R2.64+-0x2000] ;  /* 0xffe0001002167981 */ /* 0x000ea8000c1e1900 */
[----:B------:R-:W3:Y:S04]  /*0370*/  LDG.E R25, desc[UR16][R2.64+-0x1c00] ;  /* 0xffe4001002197981 */ /* 0x000ee8000c1e1900 */
[----:B------:R-:W4:Y:S04]  /*0380*/  LDG.E R26, desc[UR16][R2.64+-0x1800] ;  /* 0xffe80010021a7981 */ /* 0x000f28000c1e1900 */
[----:B------:R-:W5:Y:S04]  /*0390*/  LDG.E R21, desc[UR16][R2.64+-0x1400] ;  /* 0xffec001002157981 */ /* 0x000f68000c1e1900 */
        /* <DEDUP_REMOVED lines=11> */
[----:B------:R0:W5:Y:S01]  /*0450*/  LDG.E R8, desc[UR16][R2.64+0x1c00] ;  /* 0x001c001002087981 */ /* 0x000162000c1e1900 */
[----:B------:R-:W-:-:S02]  /*0460*/  IADD3 R10, PT, PT, R10, 0x10, RZ ;  /* 0x000000100a0a7810 */ /* 0x000fc40007ffe0ff */
[----:B------:R-:W-:Y:S02]  /*0470*/  IADD3 R7, PT, PT, R7, 0x1000, RZ ;  /* 0x0000100007077810 */ /* 0x000fe40007ffe0ff */
[----:B------:R-:W-:Y:S02]  /*0480*/  ISETP.NE.AND P1, PT, R10, RZ, PT ;  /* 0x000000ff0a00720c */ /* 0x000fe40003f25270 */
[----:B0-----:R-:W-:-:S04]  /*0490*/  IADD3 R2, P2, PT, R2, 0x4000, RZ ;  /* 0x0000400002027810 */ /* 0x001fc80007f5e0ff */
[----:B------:R-:W-:Y:S01]  /*04a0*/  IADD3.X R3, PT, PT, RZ, R3, RZ, P2, !PT ;  /* 0x00000003ff037210 */ /* 0x000fe200017fe4ff */
[----:B--2---:R-:W-:-:S04]  /*04b0*/  FADD R23, R22, -UR7 ;  /* 0x8000000716177e21 */ /* 0x004fc80008000000 */
[----:B------:R-:W-:Y:S01]  /*04c0*/  FFMA R4, R23, R23, R4 ;  /* 0x0000001717047223 */ /* 0x000fe20000000004 */
[----:B---3--:R-:W-:Y:S01]  /*04d0*/  FADD R25, R25, -UR7 ;  /* 0x8000000719197e21 */ /* 0x008fe20008000000 */
[----:B----4-:R-:W-:-:S03]  /*04e0*/  FADD R23, R26, -UR7 ;  /* 0x800000071a177e21 */ /* 0x010fc60008000000 */
[----:B------:R-:W-:Y:S01]  /*04f0*/  FFMA R4, R25, R25, R4 ;  /* 0x0000001919047223 */ /* 0x000fe20000000004 */
[----:B-----5:R-:W-:-:S03]  /*0500*/  FADD R21, R21, -UR7 ;  /* 0x8000000715157e21 */ /* 0x020fc60008000000 */
[----:B------:R-:W-:-:S04]  /*0510*/  FFMA R4, R23, R23, R4 ;  /* 0x0000001717047223 */ /* 0x000fc80000000004 */
[----:B------:R-:W-:Y:S01]  /*0520*/  FFMA R4, R21, R21, R4 ;  /* 0x0000001515047223 */ /* 0x000fe20000000004 */
[----:B------:R-:W-:Y:S01]  /*0530*/  FADD R21, R20, -UR7 ;  /* 0x8000000714157e21 */ /* 0x000fe20008000000 */
[----:B------:R-:W-:-:S03]  /*0540*/  FADD R19, R19, -UR7 ;  /* 0x8000000713137e21 */ /* 0x000fc60008000000 */
        /* <DEDUP_REMOVED lines=12> */
[----:B------:R-:W-:Y:S01]  /*0610*/  FFMA R4, R15, R15, R4 ;  /* 0x0000000f0f047223 */ /* 0x000fe20000000004 */
[----:B------:R-:W-:-:S03]  /*0620*/  FADD R11, R11, -UR7 ;  /* 0x800000070b0b7e21 */ /* 0x000fc60008000000 */
[----:B------:R-:W-:Y:S01]  /*0630*/  FFMA R4, R13, R13, R4 ;  /* 0x0000000d0d047223 */ /* 0x000fe20000000004 */
[----:B------:R-:W-:Y:S01]  /*0640*/  FADD R13, R12, -UR7 ;  /* 0x800000070c0d7e21 */ /* 0x000fe20008000000 */
[----:B------:R-:W-:-:S03]  /*0650*/  FADD R9, R9, -UR7 ;  /* 0x8000000709097e21 */ /* 0x000fc60008000000 */
[----:B------:R-:W-:-:S04]  /*0660*/  FFMA R4, R13, R13, R4 ;  /* 0x0000000d0d047223 */ /* 0x000fc80000000004 */
[----:B------:R-:W-:-:S04]  /*0670*/  FFMA R4, R11, R11, R4 ;  /* 0x0000000b0b047223 */ /* 0x000fc80000000004 */
[----:B------:R-:W-:Y:S01]  /*0680*/  FFMA R4, R9, R9, R4 ;  /* 0x0000000909047223 */ /* 0x000fe20000000004 */
[----:B------:R-:W-:-:S04]  /*0690*/  FADD R9, R8, -UR7 ;  /* 0x8000000708097e21 */ /* 0x000fc80008000000 */
[----:B------:R-:W-:Y:S01]  /*06a0*/  FFMA R4, R9, R9, R4 ;  /* 0x0000000909047223 */ /* 0x000fe20000000004 */
[----:B------:R-:W-:Y:S06]  /*06b0*/  @P1 BRA `(.L_x_65) ;  /* 0xfffffffc00281947 */ /* 0x000fec000383ffff */
.L_x_64:
[----:B------:R-:W-:Y:S05]  /*06c0*/  BSYNC.RECONVERGENT B2 ;  /* 0x0000000000027941 */ /* 0x000fea0003800200 */
.L_x_63:
[----:B------:R-:W-:Y:S05]  /*06d0*/  @!P0 BRA `(.L_x_62) ;  /* 0x0000000400348947 */ /* 0x000fea0003800000 */
[----:B------:R-:W-:Y:S01]  /*06e0*/  ISETP.GE.U32.AND P0, PT, R24, 0x8, PT ;  /* 0x000000081800780c */ /* 0x000fe20003f06070 */
[----:B------:R-:W-:Y:S01]  /*06f0*/  BSSY.RECONVERGENT B2, `(.L_x_66) ;  /* 0x0000023000027945 */ /* 0x000fe20003800200 */
[----:B------:R-:W-:-:S04]  /*0700*/  LOP3.LUT R16, R6, 0x7, RZ, 0xc0, !PT ;  /* 0x0000000706107812 */ /* 0x000fc800078ec0ff */
[----:B------:R-:W-:-:S07]  /*0710*/  ISETP.NE.AND P1, PT, R16, RZ, PT ;  /* 0x000000ff1000720c */ /* 0x000fce0003f25270 */
[----:B------:R-:W-:Y:S06]  /*0720*/  @!P0 BRA `(.L_x_67) ;  /* 0x00000000007c8947 */ /* 0x000fec0003800000 */
[----:B------:R-:W0:Y:S01]  /*0730*/  LDCU.64 UR4, c[0x0][0x380] ;  /* 0x00007000ff0477ac */ /* 0x000e220008000a00 */
[----:B------:R-:W-:-:S04]  /*0740*/  IADD3 R3, P0, PT, R7, UR6, RZ ;  /* 0x0000000607037c10 */ /* 0x000fc8000ff1e0ff */
[----:B------:R-:W-:Y:S02]  /*0750*/  LEA.HI.X.SX32 R8, R7, RZ, 0x1, P0 ;  /* 0x000000ff07087211 */ /* 0x000fe400000f0eff */
[C---:B0-----:R-:W-:Y:S01]  /*0760*/  LEA R2, P0, R3.reuse, UR4, 0x2 ;  /* 0x0000000403027c11 */ /* 0x041fe2000f8010ff */
[----:B------:R-:W0:Y:S03]  /*0770*/  LDCU UR4, c[0x0][0x3e4] ;  /* 0x00007c80ff0477ac */ /* 0x000e260008000800 */
[----:B------:R-:W-:-:S05]  /*0780*/  LEA.HI.X R3, R3, UR5, R8, 0x2, P0 ;  /* 0x0000000503037c11 */ /* 0x000fca00080f1408 */
[----:B------:R-:W0:Y:S04]  /*0790*/  LDG.E R8, desc[UR16][R2.64] ;  /* 0x0000001002087981 */ /* 0x000e28000c1e1900 */
[----:B------:R-:W2:Y:S04]  /*07a0*/  LDG.E R10, desc[UR16][R2.64+0x400] ;  /* 0x00040010020a7981 */ /* 0x000ea8000c1e1900 */
[----:B------:R-:W3:Y:S04]  /*07b0*/  LDG.E R11, desc[UR16][R2.64+0x800] ;  /* 0x00080010020b7981 */ /* 0x000ee8000c1e1900 */
[----:B------:R-:W4:Y:S04]  /*07c0*/  LDG.E R12, desc[UR16][R2.64+0xc00] ;  /* 0x000c0010020c7981 */ /* 0x000f28000c1e1900 */
[----:B------:R-:W5:Y:S04]  /*07d0*/  LDG.E R13, desc[UR16][R2.64+0x1000] ;  /* 0x00100010020d7981 */ /* 0x000f68000c1e1900 */
[----:B------:R-:W5:Y:S04]  /*07e0*/  LDG.E R14, desc[UR16][R2.64+0x1400] ;  /* 0x00140010020e7981 */ /* 0x000f68000c1e1900 */
[----:B------:R-:W5:Y:S04]  /*07f0*/  LDG.E R15, desc[UR16][R2.64+0x1800] ;  /* 0x00180010020f7981 */ /* 0x000f68000c1e1900 */
[----:B------:R1:W5:Y:S01]  /*0800*/  LDG.E R17, desc[UR16][R2.64+0x1c00] ;  /* 0x001c001002117981 */ /* 0x000362000c1e1900 */
[----:B------:R-:W-:Y:S01]  /*0810*/  IADD3 R7, PT, PT, R7, 0x800, RZ ;  /* 0x0000080007077810 */ /* 0x000fe20007ffe0ff */
[----:B0-----:R-:W-:-:S04]  /*0820*/  FADD R9, R8, -UR4 ;  /* 0x8000000408097e21 */ /* 0x001fc80008000000 */
[----:B------:R-:W-:Y:S01]  /*0830*/  FFMA R4, R9, R9, R4 ;  /* 0x0000000909047223 */ /* 0x000fe20000000004 */
[----:B--2---:R-:W-:Y:S01]  /*0840*/  FADD R9, R10, -UR4 ;  /* 0x800000040a097e21 */ /* 0x004fe20008000000 */
[----:B---3--:R-:W-:-:S03]  /*0850*/  FADD R11, R11, -UR4 ;  /* 0x800000040b0b7e21 */ /* 0x008fc60008000000 */
[----:B------:R-:W-:Y:S01]  /*0860*/  FFMA R4, R9, R9, R4 ;  /* 0x0000000909047223 */ /* 0x000fe20000000004 */
[----:B----4-:R-:W-:-:S03]  /*0870*/  FADD R9, R12, -UR4 ;  /* 0x800000040c097e21 */ /* 0x010fc60008000000 */
[----:B------:R-:W-:Y:S01]  /*0880*/  FFMA R4, R11, R11, R4 ;  /* 0x0000000b0b047223 */ /* 0x000fe20000000004 */
[----:B-----5:R-:W-:-:S03]  /*0890*/  FADD R13, R13, -UR4 ;  /* 0x800000040d0d7e21 */ /* 0x020fc60008000000 */
[----:B------:R-:W-:Y:S01]  /*08a0*/  FFMA R4, R9, R9, R4 ;  /* 0x0000000909047223 */ /* 0x000fe20000000004 */
[----:B-1----:R-:W-:-:S03]  /*08b0*/  FADD R3, R14, -UR4 ;  /* 0x800000040e037e21 */ /* 0x002fc60008000000 */
[----:B------:R-:W-:Y:S01]  /*08c0*/  FFMA R4, R13, R13, R4 ;  /* 0x0000000d0d047223 */ /* 0x000fe20000000004 */
[----:B------:R-:W-:-:S03]  /*08d0*/  FADD R15, R15, -UR4 ;  /* 0x800000040f0f7e21 */ /* 0x000fc60008000000 */
[----:B------:R-:W-:Y:S01]  /*08e0*/  FFMA R4, R3, R3, R4 ;  /* 0x0000000303047223 */ /* 0x000fe20000000004 */
[----:B------:R-:W-:-:S03]  /*08f0*/  FADD R17, R17, -UR4 ;  /* 0x8000000411117e21 */ /* 0x000fc60008000000 */
[----:B------:R-:W-:-:S04]  /*0900*/  FFMA R4, R15, R15, R4 ;  /* 0x0000000f0f047223 */ /* 0x000fc80000000004 */
[----:B------:R-:W-:-:S07]  /*0910*/  FFMA R4, R17, R17, R4 ;  /* 0x0000001111047223 */ /* 0x000fce0000000004 */
.L_x_67:
[----:B------:R-:W-:Y:S05]  /*0920*/  BSYNC.RECONVERGENT B2 ;  /* 0x0000000000027941 */ /* 0x000fea0003800200 */
.L_x_66:
        /* <DEDUP_REMOVED lines=15> */
[----:B------:R-:W4:Y:S01]  /*0a20*/  LDG.E R12, desc[UR16][R2.64+0xc00] ;  /* 0x000c0010020c7981 */ /* 0x000f22000c1e1900 */
[----:B------:R-:W-:Y:S01]  /*0a30*/  IADD3 R7, PT, PT, R7, 0x400, RZ ;  /* 0x0000040007077810 */ /* 0x000fe20007ffe0ff */
[----:B0-----:R-:W-:-:S04]  /*0a40*/  FADD R9, R8, -UR4 ;  /* 0x8000000408097e21 */ /* 0x001fc80008000000 */
[----:B------:R-:W-:Y:S01]  /*0a50*/  FFMA R4, R9, R9, R4 ;  /* 0x0000000909047223 */ /* 0x000fe20000000004 */
[----:B--2---:R-:W-:Y:S01]  /*0a60*/  FADD R9, R10, -UR4 ;  /* 0x800000040a097e21 */ /* 0x004fe20008000000 */
[----:B---3--:R-:W-:-:S03]  /*0a70*/  FADD R11, R11, -UR4 ;  /* 0x800000040b0b7e21 */ /* 0x008fc60008000000 */
[----:B------:R-:W-:Y:S01]  /*0a80*/  FFMA R4, R9, R9, R4 ;  /* 0x0000000909047223 */ /* 0x000fe20000000004 */
[----:B----4-:R-:W-:-:S03]  /*0a90*/  FADD R9, R12, -UR4 ;  /* 0x800000040c097e21 */ /* 0x010fc60008000000 */
[----:B------:R-:W-:-:S04]  /*0aa0*/  FFMA R4, R11, R11, R4 ;  /* 0x0000000b0b047223 */ /* 0x000fc80000000004 */
[----:B------:R-:W-:-:S07]  /*0ab0*/  FFMA R4, R9, R9, R4 ;  /* 0x0000000909047223 */ /* 0x000fce0000000004 */
.L_x_69:
[----:B------:R-:W-:Y:S05]  /*0ac0*/  BSYNC.RECONVERGENT B2 ;  /* 0x0000000000027941 */ /* 0x000fea0003800200 */
.L_x_68:
[----:B------:R-:W-:Y:S05]  /*0ad0*/  @!P1 BRA `(.L_x_62) ;  /* 0x0000000000349947 */ /* 0x000fea0003800000 */
[----:B------:R-:W0:Y:S01]  /*0ae0*/  LDC.64 R2, c[0x0][0x380] ;  /* 0x0000e000ff027b82 */ /* 0x000e220000000a00 */
[----:B------:R-:W-:Y:S02]  /*0af0*/  MOV R9, UR15 ;  /* 0x0000000f00097c02 */ /* 0x000fe40008000f00 */
[----:B------:R-:W-:-:S03]  /*0b00*/  IADD3 R6, PT, PT, -R6, RZ, RZ ;  /* 0x000000ff06067210 */ /* 0x000fc60007ffe1ff */
[----:B0-----:R-:W-:-:S07]  /*0b10*/  IMAD.WIDE.U32 R2, R9, 0x4000, R2 ;  /* 0x0000400009027825 */ /* 0x001fce00078e0002 */
.L_x_70:
[C---:B------:R-:W-:Y:S01]  /*0b20*/  IMAD.WIDE R8, R7.reuse, 0x4, R2 ;  /* 0x0000000407087825 */ /* 0x040fe200078e0202 */
[----:B------:R-:W0:Y:S05]  /*0b30*/  LDCU UR4, c[0x0][0x3e4] ;  /* 0x00007c80ff0477ac */ /* 0x000e2a0008000800 */
[----:B------:R-:W0:Y:S01]  /*0b40*/  LDG.E R8, desc[UR16][R8.64] ;  /* 0x0000001008087981 */ /* 0x000e22000c1e1900 */
[----:B------:R-:W-:Y:S02]  /*0b50*/  IADD3 R6, PT, PT, R6, 0x1, RZ ;  /* 0x0000000106067810 */ /* 0x000fe40007ffe0ff */
[----:B------:R-:W-:Y:S02]  /*0b60*/  IADD3 R7, PT, PT, R7, 0x100, RZ ;  /* 0x0000010007077810 */ /* 0x000fe40007ffe0ff */
[----:B------:R-:W-:Y:S01]  /*0b70*/  ISETP.NE.AND P0, PT, R6, RZ, PT ;  /* 0x000000ff0600720c */ /* 0x000fe20003f05270 */
[----:B0-----:R-:W-:-:S04]  /*0b80*/  FADD R11, R8, -UR4 ;  /* 0x80000004080b7e21 */ /* 0x001fc80008000000 */
[----:B------:R-:W-:-:S08]  /*0b90*/  FFMA R4, R11, R11, R4 ;  /* 0x0000000b0b047223 */ /* 0x000fd00000000004 */
[----:B------:R-:W-:Y:S05]  /*0ba0*/  @P0 BRA `(.L_x_70) ;  /* 0xfffffffc00dc0947 */ /* 0x000fea000383ffff */
.L_x_62:
[----:B------:R-:W-:Y:S05]  /*0bb0*/  BSYNC.RECONVERGENT B1 ;  /* 0x0000000000017941 */ /* 0x000fea0003800200 */
.L_x_61:
[----:B------:R-:W-:Y:S02]  /*0bc0*/  ISETP.GE.AND P0, PT, R0, 0x100, PT ;  /* 0x000001000000780c */ /* 0x000fe40003f06270 */
[----:B------:R-:W-:-:S11]  /*0bd0*/  MOV R11, R4 ;  /* 0x00000004000b7202 */ /* 0x000fd60000000f00 */
[----:B------:R-:W-:Y:S05]  /*0be0*/  @!P0 BRA `(.L_x_71) ;  /* 0x0000000000ac8947 */ /* 0x000fea0003800000 */
[----:B------:R-:W0:Y:S01]  /*0bf0*/  S2R R6, SR_LANEID ;  /* 0x0000000000067919 */ /* 0x000e220000000000 */
[----:B------:R-:W1:Y:S02]  /*0c00*/  SHFL.DOWN PT, R0, R11, 0x1, 0x1f ;  /* 0x08201f000b007f89 */ /* 0x000e6400000e0000 */
[----:B-1----:R-:W-:Y:S01]  /*0c10*/  FADD R0, R0, R11 ;  /* 0x0000000b00007221 */ /* 0x002fe20000000000 */
[C---:B0-----:R-:W-:Y:S02]  /*0c20*/  ISETP.GT.AND P0, PT, R6.reuse, 0x1e, PT ;  /* 0x0000001e0600780c */ /* 0x041fe40003f04270 */
[C---:B------:R-:W-:Y:S02]  /*0c30*/  ISETP.NE.AND P1, PT, R6.reuse, RZ, PT ;  /* 0x000000ff0600720c */ /* 0x040fe40003f25270 */
[----:B------:R-:W-:Y:S02]  /*0c40*/  FSEL R0, R11, R0, P0 ;  /* 0x000000000b007208 */ /* 0x000fe40000000000 */
[----:B------:R-:W-:-:S03]  /*0c50*/  ISETP.GT.AND P0, PT, R6, 0x1d, PT ;  /* 0x0000001d0600780c */ /* 0x000fc60003f04270 */
[----:B------:R-:W0:Y:S06]  /*0c60*/  SHFL.DOWN PT, R3, R0, 0x2, 0x1f ;  /* 0x08401f0000037f89 */ /* 0x000e2c00000e0000 */
        /* <DEDUP_REMOVED lines=24> */
[----:B------:R-:W0:Y:S04]  /*0df0*/  LDS R0, [UR4+0xc] ;  /* 0x00000c04ff007984 */ /* 0x000e280008000800 */
[----:B------:R-:W1:Y:S04]  /*0e00*/  LDS.128 R4, [UR4+0x10] ;  /* 0x00001004ff047984 */ /* 0x000e680008000c00 */
[----:B--2---:R-:W2:Y:S01]  /*0e10*/  LDS.64 R2, [UR4+0x20] ;  /* 0x00002004ff027984 */ /* 0x004ea20008000a00 */
        /* <DEDUP_REMOVED lines=8> */
.L_x_71:
[----:B------:R-:W0:Y:S01]  /*0ea0*/  S2R R6, SR_LANEID ;  /* 0x0000000000067919 */ /* 0x000e220000000000 */
[----:B------:R-:W-:-:S04]  /*0eb0*/  LOP3.LUT R2, R5, 0x3e0, RZ, 0xc0, !PT ;  /* 0x000003e005027812 */ /* 0x000fc800078ec0ff */
[----:B------:R-:W-:Y:S02]  /*0ec0*/  IADD3 R3, PT, PT, R2, 0x20, RZ ;  /* 0x0000002002037810 */ /* 0x000fe40007ffe0ff */
[----:B------:R-:W-:Y:S02]  /*0ed0*/  LOP3.LUT R7, RZ, R2, RZ, 0x33, !PT ;  /* 0x00000002ff077212 */ /* 0x000fe400078e33ff */
[----:B------:R-:W-:Y:S02]  /*0ee0*/  ISETP.GT.AND P0, PT, R3, R0, PT ;  /* 0x000000000300720c */ /* 0x000fe40003f04270 */
[----:B------:R-:W-:-:S04]  /*0ef0*/  IADD3 R7, PT, PT, R0, R7, RZ ;  /* 0x0000000700077210 */ /* 0x000fc80007ffe0ff */
[----:B------:R-:W-:-:S05]  /*0f00*/  SEL R7, R7, 0x1f, P0 ;  /* 0x0000001f07077807 */ /* 0x000fca0000000000 */
[----:B------:R-:W1:Y:S01]  /*0f10*/  SHFL.DOWN PT, R2, R11, 0x1, R7 ;  /* 0x082000000b027989 */ /* 0x000e6200000e0007 */
[C---:B0-----:R-:W-:Y:S02]  /*0f20*/  ISETP.GE.AND P0, PT, R6.reuse, R7, PT ;  /* 0x000000070600720c */ /* 0x041fe40003f06270 */
[C---:B------:R-:W-:Y:S02]  /*0f30*/  IADD3 R4, PT, PT, R6.reuse, 0x2, RZ ;  /* 0x0000000206047810 */ /* 0x040fe40007ffe0ff */
[----:B------:R-:W-:-:S09]  /*0f40*/  ISETP.NE.AND P1, PT, R6, RZ, PT ;  /* 0x000000ff0600720c */ /* 0x000fd20003f25270 */
[----:B-1----:R-:W-:Y:S01]  /*0f50*/  @!P0 FADD R11, R2, R11 ;  /* 0x0000000b020b8221 */ /* 0x002fe20000000000 */
[----:B------:R-:W-:Y:S02]  /*0f60*/  ISETP.GT.AND P0, PT, R4, R7, PT ;  /* 0x000000070400720c */ /* 0x000fe40003f04270 */
[----:B------:R-:W-:Y:S01]  /*0f70*/  IADD3 R4, PT, PT, R6, 0x4, RZ ;  /* 0x0000000406047810 */ /* 0x000fe20007ffe0ff */
[----:B------:R-:W0:Y:S01]  /*0f80*/  @!P1 S2R R9, SR_CgaCtaId ;  /* 0x0000000000099919 */ /* 0x000e220000008800 */
[----:B------:R-:W-:Y:S01]  /*0f90*/  @!P1 SHF.R.U32.HI R3, RZ, 0x3, R5 ;  /* 0x00000003ff039819 */ /* 0x000fe20000011605 */
[----:B------:R-:W1:Y:S03]  /*0fa0*/  SHFL.DOWN PT, R2, R11, 0x2, R7 ;  /* 0x084000000b027989 */ /* 0x000e6600000e0007 */
[----:B------:R-:W-:-:S05]  /*0fb0*/  @!P1 LOP3.LUT R3, R3, 0x7c, RZ, 0xc0, !PT ;  /* 0x0000007c03039812 */ /* 0x000fca00078ec0ff */
[----:B-1----:R-:W-:Y:S01]  /*0fc0*/  @!P0 FADD R11, R11, R2 ;  /* 0x000000020b0b8221 */ /* 0x002fe20000000000 */
[-C--:B------:R-:W-:Y:S02]  /*0fd0*/  ISETP.GT.AND P0, PT, R4, R7.reuse, PT ;  /* 0x000000070400720c */ /* 0x080fe40003f04270 */
        /* <DEDUP_REMOVED lines=25> */
[----:B------:R-:W0:Y:S04]  /*1170*/  LDS R2, [UR4+0xc] ;  /* 0x00000c04ff027984 */ /* 0x000e280008000800 */
[----:B-1----:R-:W1:Y:S04]  /*1180*/  LDS.128 R4, [UR4+0x10] ;  /* 0x00001004ff047984 */ /* 0x002e680008000c00 */
        /* <DEDUP_REMOVED lines=12> */
.L_x_58:
[----:B------:R-:W0:Y:S01]  /*1250*/  S2R R0, SR_TID.X ;  /* 0x0000000000007919 */ /* 0x000e220000002100 */
[----:B------:R-:W1:Y:S01]  /*1260*/  LDC.64 R4, c[0x0][0x380] ;  /* 0x0000e000ff047b82 */ /* 0x000e620000000a00 */
[----:B------:R-:W2:Y:S01]  /*1270*/  LDCU UR11, c[0x0][0x3e4] ;  /* 0x00007c80ff0b77ac */ /* 0x000ea20008000800 */
[----:B0-----:R-:W-:-:S05]  /*1280*/  IADD3 R7, PT, PT, R0, UR6, RZ ;  /* 0x0000000600077c10 */ /* 0x001fca000fffe0ff */
[----:B-1----:R-:W-:-:S05]  /*1290*/  IMAD.WIDE.U32 R4, R7, 0x4, R4 ;  /* 0x0000000407047825 */ /* 0x002fca00078e0004 */
        /* <DEDUP_REMOVED lines=16> */
[----:B------:R-:W-:-:S04]  /*13a0*/  ISETP.GE.U32.AND P0, PT, R23, UR5, PT ;  /* 0x0000000517007c0c */ /* 0x000fc8000bf06070 */
[----:B------:R-:W-:Y:S01]  /*13b0*/  ISETP.GE.U32.AND.EX P0, PT, R19, UR4, PT, P0 ;  /* 0x0000000413007c0c */ /* 0x000fe2000bf06100 */
[----:B--2---:R-:W-:Y:S01]  /*13c0*/  FADD R16, R16, -UR11 ;  /* 0x8000000b10107e21 */ /* 0x004fe20008000000 */
[----:B---3--:R-:W-:-:S03]  /*13d0*/  FADD R18, R18, -UR11 ;  /* 0x8000000b12127e21 */ /* 0x008fc60008000000 */
[----:B0-----:R-:W-:Y:S01]  /*13e0*/  FMUL R5, R16, R16 ;  /* 0x0000001010057220 */ /* 0x001fe20000400000 */
[----:B----4-:R-:W-:Y:S01]  /*13f0*/  FADD R21, R21, -UR11 ;  /* 0x8000000b15157e21 */ /* 0x010fe20008000000 */
[----:B-----5:R-:W-:Y:S01]  /*1400*/  FADD R22, R22, -UR11 ;  /* 0x8000000b16167e21 */ /* 0x020fe20008000000 */
[----:B------:R-:W-:Y:S01]  /*1410*/  FADD R6, R6, -UR11 ;  /* 0x8000000b06067e21 */ /* 0x000fe20008000000 */
[----:B------:R-:W-:Y:S01]  /*1420*/  FADD R8, R8, -UR11 ;  /* 0x8000000b08087e21 */ /* 0x000fe20008000000 */
[----:B------:R-:W-:Y:S01]  /*1430*/  FADD R10, R10, -UR11 ;  /* 0x8000000b0a0a7e21 */ /* 0x000fe20008000000 */
[----:B------:R-:W-:Y:S01]  /*1440*/  FADD R13, R13, -UR11 ;  /* 0x8000000b0d0d7e21 */ /* 0x000fe20008000000 */
[----:B------:R-:W-:Y:S01]  /*1450*/  FMUL R18, R18, R18 ;  /* 0x0000001212127220 */ /* 0x000fe20000400000 */
[----:B------:R-:W-:Y:S01]  /*1460*/  FMUL R21, R21, R21 ;  /* 0x0000001515157220 */ /* 0x000fe20000400000 */
[----:B------:R-:W-:Y:S01]  /*1470*/  FMUL R22, R22, R22 ;  /* 0x0000001616167220 */ /* 0x000fe20000400000 */
[----:B------:R-:W-:Y:S01]  /*1480*/  FADD R14, R14, -UR11 ;  /* 0x8000000b0e0e7e21 */ /* 0x000fe20008000000 */
[----:B------:R-:W-:Y:S01]  /*1490*/  FMUL R6, R6, R6 ;  /* 0x0000000606067220 */ /* 0x000fe20000400000 */
[----:B------:R-:W-:Y:S01]  /*14a0*/  FMUL R8, R8, R8 ;  /* 0x0000000808087220 */ /* 0x000fe20000400000 */
[----:B------:R-:W-:Y:S01]  /*14b0*/  FMUL R10, R10, R10 ;  /* 0x0000000a0a0a7220 */ /* 0x000fe20000400000 */
[----:B------:R-:W-:Y:S01]  /*14c0*/  FADD R17, R17, -UR11 ;  /* 0x8000000b11117e21 */ /* 0x000fe20008000000 */
[----:B------:R-:W-:Y:S01]  /*14d0*/  FMUL R13, R13, R13 ;  /* 0x0000000d0d0d7220 */ /* 0x000fe20000400000 */
[----:B------:R-:W-:Y:S01]  /*14e0*/  FADD R20, R20, -UR11 ;  /* 0x8000000b14147e21 */ /* 0x000fe20008000000 */
[----:B------:R-:W-:Y:S01]  /*14f0*/  FFMA R14, R14, R14, R5 ;  /* 0x0000000e0e0e7223 */ /* 0x000fe20000000005 */
[----:B------:R-:W-:Y:S01]  /*1500*/  FADD R15, R15, -UR11 ;  /* 0x8000000b0f0f7e21 */ /* 0x000fe20008000000 */
[----:B------:R-:W-:Y:S01]  /*1510*/  FADD R7, R7, -UR11 ;  /* 0x8000000b07077e21 */ /* 0x000fe20008000000 */
[----:B------:R-:W-:Y:S01]  /*1520*/  FADD R9, R9, -UR11 ;  /* 0x8000000b09097e21 */ /* 0x000fe20008000000 */
[----:B------:R-:W-:Y:S01]  /*1530*/  FADD R11, R11, -UR11 ;  /* 0x8000000b0b0b7e21 */ /* 0x000fe20008000000 */
[----:B------:R-:W-:Y:S01]  /*1540*/  FADD R12, R12, -UR11 ;  /* 0x8000000b0c0c7e21 */ /* 0x000fe20008000000 */
[----:B------:R-:W-:Y:S01]  /*1550*/  FFMA R5, R17, R17, R18 ;  /* 0x0000001111057223 */ /* 0x000fe20000000012 */
[----:B------:R-:W-:Y:S01]  /*1560*/  FFMA R4, R20, R20, R21 ;  /* 0x0000001414047223 */ /* 0x000fe20000000015 */
[----:B------:R-:W-:Y:S01]  /*1570*/  FFMA R15, R15, R15, R22 ;  /* 0x0000000f0f0f7223 */ /* 0x000fe20000000016 */
[----:B------:R-:W-:Y:S01]  /*1580*/  FFMA R6, R7, R7, R6 ;  /* 0x0000000707067223 */ /* 0x000fe20000000006 */
[----:B------:R-:W-:Y:S01]  /*1590*/  FFMA R9, R9, R9, R8 ;  /* 0x0000000909097223 */ /* 0x000fe20000000008 */
[----:B------:R-:W-:Y:S01]  /*15a0*/  FFMA R10, R11, R11, R10 ;  /* 0x0000000b0b0a7223 */ /* 0x000fe2000000000a */
[----:B------:R-:W-:Y:S01]  /*15b0*/  FFMA R13, R12, R12, R13 ;  /* 0x0000000c0c0d7223 */ /* 0x000fe2000000000d */
[----:B------:R-:W-:Y:S01]  /*15c0*/  FADD R5, R14, R5 ;  /* 0x000000050e057221 */ /* 0x000fe20000000000 */
[----:B------:R-:W-:Y:S01]  /*15d0*/  FADD R4, R4, R15 ;  /* 0x0000000f04047221 */ /* 0x000fe20000000000 */
[----:B------:R-:W-:Y:S01]  /*15e0*/  FADD R6, R6, R9 ;  /* 0x0000000906067221 */ /* 0x000fe20000000000 */
[----:B------:R-:W-:-:S02]  /*15f0*/  FADD R13, R10, R13 ;  /* 0x0000000d0a0d7221 */ /* 0x000fc40000000000 */
[----:B------:R-:W-:Y:S02]  /*1600*/  FADD R4, R5, R4 ;  /* 0x0000000405047221 */ /* 0x000fe40000000000 */
[----:B------:R-:W-:-:S04]  /*1610*/  FADD R13, R6, R13 ;  /* 0x0000000d060d7221 */ /* 0x000fc80000000000 */
[----:B------:R-:W-:Y:S01]  /*1620*/  FADD R18, R4, R13 ;  /* 0x0000000d04127221 */ /* 0x000fe20000000000 */
[----:B------:R-:W-:Y:S06]  /*1630*/  @!P0 BRA `(.L_x_73) ;  /* 0x00000010002c8947 */ /* 0x000fec0003800000 */
[----:B------:R-:W-:Y:S01]  /*1640*/  UIADD3 UR8, UP0, UPT, UR5, UR6, URZ ;  /* 0x0000000605087290 */ /* 0x000fe2000ff1e0ff */
[----:B------:R-:W-:Y:S01]  /*1650*/  IADD3 R24, P2, PT, R2, -0x1000, RZ ;  /* 0xfffff00002187810 */ /* 0x000fe20007f5e0ff */
[----:B------:R-:W0:Y:S01]  /*1660*/  LDCU.64 UR12, c[0x0][0x380] ;  /* 0x00007000ff0c77ac */ /* 0x000e220008000a00 */
[----:B------:R-:W-:Y:S02]  /*1670*/  LOP3.LUT R5, RZ, R0, RZ, 0x33, !PT ;  /* 0x00000000ff057212 */ /* 0x000fe400078e33ff */
[----:B------:R-:W-:Y:S01]  /*1680*/  IADD3.X R7, PT, PT, R3, -0x1, RZ, P2, !PT ;  /* 0xffffffff03077810 */ /* 0x000fe200017fe4ff */
[----:B------:R-:W-:Y:S01]  /*1690*/  UIADD3.X UR9, UPT, UPT, URZ, UR4, URZ, UP0, !UPT ;  /* 0x00000004ff097290 */ /* 0x000fe200087fe4ff */
[----:B------:R-:W-:Y:S01]  /*16a0*/  ISETP.LT.U32.AND P0, PT, R24, UR8, PT ;  /* 0x0000000818007c0c */ /* 0x000fe2000bf01070 */
[----:B------:R-:W-:Y:S01]  /*16b0*/  UMOV UR10, UR8 ;  /* 0x00000008000a7c82 */ /* 0x000fe20008000000 */
[----:B------:R-:W-:Y:S01]  /*16c0*/  IADD3 R9, P1, PT, R0, UR8, RZ ;  /* 0x0000000800097c10 */ /* 0x000fe2000ff3e0ff */
[----:B------:R-:W-:Y:S01]  /*16d0*/  UMOV UR4, URZ ;  /* 0x000000ff00047c82 */ /* 0x000fe20008000000 */
[----:B------:R-:W-:-:S02]  /*16e0*/  IADD3 R5, PT, PT, R2, -UR5, R5 ;  /* 0x8000000502057c10 */ /* 0x000fc4000fffe005 */
[----:B------:R-:W-:Y:S01]  /*16f0*/  MOV R8, UR9 ;  /* 0x0000000900087c02 */ /* 0x000fe20008000f00 */
[----:B------:R-:W-:Y:S01]  /*1700*/  UMOV UR7, UR9 ;  /* 0x0000000900077c82 */ /* 0x000fe20008000000 */
[----:B------:R-:W-:Y:S02]  /*1710*/  IADD3.X R6, PT, PT, RZ, UR9, RZ, P1, !PT ;  /* 0x00000009ff067c10 */ /* 0x000fe40008ffe4ff */
[----:B------:R-:W-:Y:S02]  /*1720*/  ISETP.GT.U32.AND.EX P0, PT, R8, R7, PT, P0 ;  /* 0x000000070800720c */ /* 0x000fe40003f04100 */
[----:B0-----:R-:W-:-:S04]  /*1730*/  LEA R4, P2, R9, UR12, 0x2 ;  /* 0x0000000c09047c11 */ /* 0x001fc8000f8410ff */
[----:B------:R-:W-:Y:S02]  /*1740*/  IADD3 R0, P1, PT, R4, 0x2000, RZ ;  /* 0x0000200004007810 */ /* 0x000fe40007f3e0ff */
[----:B------:R-:W-:Y:S02]  /*1750*/  LEA.HI.X R9, R9, UR13, R6, 0x2, P2 ;  /* 0x0000000d09097c11 */ /* 0x000fe400090f1406 */
[----:B------:R-:W-:Y:S02]  /*1760*/  IADD3 R6, PT, PT, R5, -UR6, RZ ;  /* 0x8000000605067c10 */ /* 0x000fe4000fffe0ff */
[----:B------:R-:W-:Y:S01]  /*1770*/  IADD3.X R9, PT, PT, RZ, R9, RZ, P1, !PT ;  /* 0x00000009ff097210 */ /* 0x000fe20000ffe4ff */
[----:B------:R-:W-:Y:S06]  /*1780*/  @P0 BRA `(.L_x_74) ;  /* 0x0000000400580947 */ /* 0x000fec0003800000 */
[----:B------:R-:W0:Y:S01]  /*1790*/  LDC.64 R2, c[0x0][0x3b8] ;  /* 0x0000ee00ff027b82 */ /* 0x000e220000000a00 */
[----:B------:R-:W1:Y:S01]  /*17a0*/  LDCU UR11, c[0x0][0x3e4] ;  /* 0x00007c80ff0b77ac */ /* 0x000e620008000800 */
[----:B------:R-:W2:Y:S01]  /*17b0*/  LDCU.64 UR12, c[0x0][0x380] ;  /* 0x00007000ff0c77ac */ /* 0x000ea20008000a00 */
[----:B------:R-:W-:Y:S01]  /*17c0*/  NOP ;  /* 0x0000000000007918 */ /* 0x000fe20000000000 */
.L_x_75:
[----:B------:R-:W3:Y:S02]  /*17d0*/  S2R R5, SR_TID.X ;  /* 0x0000000000057919 */ /* 0x000ee40000002100 */
[----:B---3--:R-:W-:-:S04]  /*17e0*/  IADD3 R5, P0, PT, R5, UR8, RZ ;  /* 0x0000000805057c10 */ /* 0x008fc8000ff1e0ff */
[----:B------:R-:W-:Y:S02]  /*17f0*/  IADD3.X R8, PT, PT, RZ, UR9, RZ, P0, !PT ;  /* 0x00000009ff087c10 */ /* 0x000fe400087fe4ff */
[----:B--2---:R-:W-:-:S04]  /*1800*/  LEA R4, P0, R5, UR12, 0x2 ;  /* 0x0000000c05047c11 */ /* 0x004fc8000f8010ff */
[----:B------:R-:W-:-:S05]  /*1810*/  LEA.HI.X R5, R5, UR13, R8, 0x2, P0 ;  /* 0x0000000d05057c11 */ /* 0x000fca00080f1408 */
[----:B------:R-:W1:Y:S04]  /*1820*/  LDG.E R25, desc[UR16][R4.64] ;  /* 0x0000001004197981 */ /* 0x000e68000c1e1900 */
        /* <DEDUP_REMOVED lines=15> */
[----:B------:R-:W-:-:S02]  /*1920*/  USHF.R.S32.HI UR14, URZ, 0x1f, UR5 ;  /* 0x0000001fff0e7899 */ /* 0x000fc40008011405 */
[----:B------:R-:W-:-:S04]  /*1930*/  UIADD3 UR6, UP0, UPT, UR5, UR10, URZ ;  /* 0x0000000a05067290 */ /* 0x000fc8000ff1e0ff */
[----:B------:R-:W-:Y:S01]  /*1940*/  UIADD3.X UR7, UPT, UPT, UR14, UR7, URZ, UP0, !UPT ;  /* 0x000000070e077290 */ /* 0x000fe200087fe4ff */
[----:B-1----:R-:W-:-:S04]  /*1950*/  FADD R25, R25, -UR11 ;  /* 0x8000000b19197e21 */ /* 0x002fc80008000000 */
[----:B------:R-:W-:Y:S01]  /*1960*/  FFMA R18, R25, R25, R18 ;  /* 0x0000001919127223 */ /* 0x000fe20000000012 */
[----:B--2---:R-:W-:Y:S01]  /*1970*/  FADD R25, R26, -UR11 ;  /* 0x8000000b1a197e21 */ /* 0x004fe20008000000 */
[----:B---3--:R-:W-:-:S03]  /*1980*/  FADD R23, R23, -UR11 ;  /* 0x8000000b17177e21 */ /* 0x008fc60008000000 */
[----:B0-----:R-:W-:Y:S01]  /*1990*/  FMUL R4, R25, R25 ;  /* 0x0000001919047220 */ /* 0x001fe20000400000 */
[----:B----4-:R-:W-:-:S03]  /*19a0*/  FADD R19, R19, -UR11 ;  /* 0x8000000b13137e21 */ /* 0x010fc60008000000 */
[----:B------:R-:W-:Y:S01]  /*19b0*/  FFMA R23, R23, R23, R4 ;  /* 0x0000001717177223 */ /* 0x000fe20000000004 */
[----:B------:R-:W-:Y:S01]  /*19c0*/  IADD3 R26, P1, PT, R2, -UR8, RZ ;  /* 0x80000008021a7c10 */ /* 0x000fe2000ff3e0ff */
[----:B-----5:R-:W-:Y:S01]  /*19d0*/  FADD R21, R21, -UR11 ;  /* 0x8000000b15157e21 */ /* 0x020fe20008000000 */
[----:B------:R-:W-:Y:S01]  /*19e0*/  FMUL R5, R19, R19 ;  /* 0x0000001313057220 */ /* 0x000fe20000400000 */
        /* <DEDUP_REMOVED lines=10> */
[----:B------:R-:W-:Y:S01]  /*1a90*/  FADD R20, R20, -UR11 ;  /* 0x8000000b14147e21 */ /* 0x000fe20008000000 */
[----:B------:R-:W-:Y:S01]  /*1aa0*/  ISETP.GE.U32.AND P0, PT, R26, UR5, PT ;  /* 0x000000051a007c0c */ /* 0x000fe2000bf06070 */
[----:B------:R-:W-:Y:S01]  /*1ab0*/  FADD R10, R10, -UR11 ;  /* 0x8000000b0a0a7e21 */ /* 0x000fe20008000000 */
[----:B------:R-:W-:Y:S01]  /*1ac0*/  IADD3.X R4, PT, PT, R3, ~UR9, RZ, P1, !PT ;  /* 0x8000000903047c10 */ /* 0x000fe20008ffe4ff */
        /* <DEDUP_REMOVED lines=9> */
[----:B------:R-:W-:Y:S01]  /*1b60*/  ISETP.GE.U32.AND.EX P0, PT, R4, UR14, PT, P0 ;  /* 0x0000000e04007c0c */ /* 0x000fe2000bf06100 */
[----:B------:R-:W-:Y:S01]  /*1b70*/  FADD R18, R18, R23 ;  /* 0x0000001712127221 */ /* 0x000fe20000000000 */
[----:B------:R-:W-:Y:S01]  /*1b80*/  FADD R5, R22, R5 ;  /* 0x0000000516057221 */ /* 0x000fe20000000000 */
[----:B------:R-:W-:Y:S01]  /*1b90*/  FADD R13, R13, R16 ;  /* 0x000000100d0d7221 */ /* 0x000fe20000000000 */
[----:B------:R-:W-:Y:S01]  /*1ba0*/  FADD R14, R15, R14 ;  /* 0x0000000e0f0e7221 */ /* 0x000fe20000000000 */
[----:B------:R-:W-:Y:S01]  /*1bb0*/  MOV R11, UR5 ;  /* 0x00000005000b7c02 */ /* 0x000fe20008000f00 */
[----:B------:R-:W-:-:S02]  /*1bc0*/  FADD R5, R18, R5 ;  /* 0x0000000512057221 */ /* 0x000fc40000000000 */
[----:B------:R-:W-:Y:S01]  /*1bd0*/  FADD R14, R13, R14 ;  /* 0x0000000e0d0e7221 */ /* 0x000fe20000000000 */
[----:B------:R-:W-:Y:S01]  /*1be0*/  LEA R0, P1, R11, R0, 0x2 ;  /* 0x000000000b007211 */ /* 0x000fe200078210ff */
[----:B------:R-:W-:Y:S01]  /*1bf0*/  FADD R17, R17, -UR11 ;  /* 0x8000000b11117e21 */ /* 0x000fe20008000000 */
[----:B------:R-:W-:Y:S01]  /*1c00*/  MOV R4, UR14 ;  /* 0x0000000e00047c02 */ /* 0x000fe20008000f00 */
[----:B------:R-:W-:Y:S01]  /*1c10*/  FADD R14, R5, R14 ;  /* 0x0000000e050e7221 */ /* 0x000fe20000000000 */
[----:B------:R-:W-:-:S03]  /*1c20*/  MOV R5, UR5 ;  /* 0x0000000500057c02 */ /* 0x000fc60008000f00 */
[----:B------:R-:W-:Y:S01]  /*1c30*/  FFMA R18, R17, R17, R14 ;  /* 0x0000001111127223 */ /* 0x000fe2000000000e */
[----:B------:R-:W-:Y:S01]  /*1c40*/  LEA.HI.X R9, R5, R9, R4, 0x2, P1 ;  /* 0x0000000905097211 */ /* 0x000fe200008f1404 */
[----:B------:R-:W-:Y:S06]  /*1c50*/  @!P0 BRA `(.L_x_73) ;  /* 0x0000000800a48947 */ /* 0x000fec0003800000 */
[----:B------:R-:W-:Y:S02]  /*1c60*/  UIADD3 UR8, UP0, UPT, UR5, UR8, URZ ;  /* 0x0000000805087290 */ /* 0x000fe4000ff1e0ff */
[----:B------:R-:W-:Y:S01]  /*1c70*/  IADD3 R6, PT, PT, R6, -UR5, RZ ;  /* 0x8000000506067c10 */ /* 0x000fe2000fffe0ff */
[----:B------:R-:W-:Y:S02]  /*1c80*/  UIADD3 UR4, UPT, UPT, UR4, 0x1, URZ ;  /* 0x0000000104047890 */ /* 0x000fe4000fffe0ff */
[----:B------:R-:W-:Y:S01]  /*1c90*/  UIADD3.X UR9, UPT, UPT, UR14, UR9, URZ, UP0, !UPT ;  /* 0x000000090e097290 */ /* 0x000fe200087fe4ff */
[----:B------:R-:W-:Y:S01]  /*1ca0*/  ISETP.LT.U32.AND P0, PT, R24, UR8, PT ;  /* 0x0000000818007c0c */ /* 0x000fe2000bf01070 */
[----:B------:R-:W-:-:S04]  /*1cb0*/  UMOV UR10, UR6 ;  /* 0x00000006000a7c82 */ /* 0x000fc80008000000 */
[----:B------:R-:W-:-:S04]  /*1cc0*/  MOV R4, UR9 ;  /* 0x0000000900047c02 */ /* 0x000fc80008000f00 */
[----:B------:R-:W-:-:S13]  /*1cd0*/  ISETP.GT.U32.AND.EX P0, PT, R4, R7, PT, P0 ;  /* 0x000000070400720c */ /* 0x000fda0003f04100 */
[----:B------:R-:W-:Y:S05]  /*1ce0*/  @!P0 BRA `(.L_x_75) ;  /* 0xfffffff800b88947 */ /* 0x000fea000383ffff */
.L_x_74:
[----:B------:R-:W0:Y:S01]  /*1cf0*/  S2R R5, SR_TID.X ;  /* 0x0000000000057919 */ /* 0x000e220000002100 */
[C---:B------:R-:W-:Y:S01]  /*1d00*/  IADD3 R4, PT, PT, R2.reuse, -UR8, RZ ;  /* 0x8000000802047c10 */ /* 0x040fe2000fffe0ff */
[----:B------:R-:W-:Y:S01]  /*1d10*/  BSSY.RECONVERGENT B1, `(.L_x_73) ;  /* 0x000009d000017945 */ /* 0x000fe20003800200 */
[----:B------:R-:W-:Y:S02]  /*1d20*/  ISETP.LE.U32.AND P1, PT, R2, UR8, PT ;  /* 0x0000000802007c0c */ /* 0x000fe4000bf23070 */
[----:B------:R-:W-:Y:S02]  /*1d30*/  MOV R8, UR9 ;  /* 0x0000000900087c02 */ /* 0x000fe40008000f00 */
[----:B0-----:R-:W-:-:S04]  /*1d40*/  ISETP.GE.AND P0, PT, R5, R4, PT ;  /* 0x000000040500720c */ /* 0x001fc80003f06270 */
[----:B------:R-:W-:-:S13]  /*1d50*/  ISETP.GE.U32.OR.EX P0, PT, R8, R3, P0, P1 ;  /* 0x000000030800720c */ /* 0x000fda0000706510 */
[----:B------:R-:W-:Y:S05]  /*1d60*/  @P0 BRA `(.L_x_76) ;  /* 0x00000008005c0947 */ /* 0x000fea0003800000 */
[----:B------:R-:W0:Y:S01]  /*1d70*/  LDC R4, c[0x0][0x3c0] ;  /* 0x0000f000ff047b82 */ /* 0x000e220000000800 */
[----:B------:R-:W-:Y:S01]  /*1d80*/  USHF.L.U32 UR6, UR15, 0xc, URZ ;  /* 0x0000000c0f067899 */ /* 0x000fe200080006ff */
[----:B------:R-:W-:Y:S01]  /*1d90*/  LOP3.LUT R3, RZ, R5, RZ, 0x33, !PT ;  /* 0x00000005ff037212 */ /* 0x000fe200078e33ff */
[----:B------:R-:W-:Y:S02]  /*1da0*/  BSSY.RECONVERGENT B2, `(.L_x_77) ;  /* 0x0000046000027945 */ /* 0x000fe40003800200 */
[----:B------:R-:W-:-:S06]  /*1db0*/  UIADD3 UR6, UPT, UPT, UR5, UR6, URZ ;  /* 0x0000000605067290 */ /* 0x000fcc000fffe0ff */
[----:B------:R-:W-:Y:S01]  /*1dc0*/  IADD3 R2, PT, PT, R2, -UR6, R3 ;  /* 0x8000000602027c10 */ /* 0x000fe2000fffe003 */
[----:B0-----:R-:W-:-:S04]  /*1dd0*/  IMAD R3, R4, UR4, RZ ;  /* 0x0000000404037c24 */ /* 0x001fc8000f8e02ff */
[----:B------:R-:W-:-:S05]  /*1de0*/  IMAD R2, R3, -0x1000, R2 ;  /* 0xfffff00003027824 */ /* 0x000fca00078e0202 */
[C---:B------:R-:W-:Y:S02]  /*1df0*/  ISETP.GE.U32.AND P0, PT, R2.reuse, 0xf00, PT ;  /* 0x00000f000200780c */ /* 0x040fe40003f06070 */
[----:B------:R-:W-:Y:S02]  /*1e00*/  LEA.HI R22, R2, 0x1, RZ, 0x18 ;  /* 0x0000000102167811 */ /* 0x000fe400078fc0ff */
[----:B------:R-:W-:Y:S02]  /*1e10*/  MOV R2, R5 ;  /* 0x0000000500027202 */ /* 0x000fe40000000f00 */
[----:B------:R-:W-:-:S04]  /*1e20*/  LOP3.LUT R23, R22, 0xf, RZ, 0xc0, !PT ;  /* 0x0000000f16177812 */ /* 0x000fc800078ec0ff */
[----:B------:R-:W-:-:S03]  /*1e30*/  ISETP.NE.AND P1, PT, R23, RZ, PT ;  /* 0x000000ff1700720c */ /* 0x000fc60003f25270 */
[----:B------:R-:W-:Y:S10]  /*1e40*/  @!P0 BRA `(.L_x_78) ;  /* 0x0000000000ec8947 */ /* 0x000ff40003800000 */
[----:B------:R-:W-:-:S04]  /*1e50*/  LEA.HI R2, R6, 0x1, RZ, 0x18 ;  /* 0x0000000106027811 */ /* 0x000fc800078fc0ff */
[----:B------:R-:W-:Y:S02]  /*1e60*/  LOP3.LUT R3, R2, 0x1fffff0, RZ, 0xc0, !PT ;  /* 0x01fffff002037812 */ /* 0x000fe400078ec0ff */
[----:B------:R-:W-:Y:S02]  /*1e70*/  MOV R2, R5 ;  /* 0x0000000500027202 */ /* 0x000fe40000000f00 */
[----:B------:R-:W-:-:S07]  /*1e80*/  IADD3 R3, PT, PT, -R3, RZ, RZ ;  /* 0x000000ff03037210 */ /* 0x000fce0007ffe1ff */
.L_x_79:
[----:B------:R-:W-:-:S05]  /*1e90*/  MOV R8, R0 ;  /* 0x0000000000087202 */ /* 0x000fca0000000f00 */
        /* <DEDUP_REMOVED lines=15> */
[----:B------:R-:W5:Y:S01]  /*1f90*/  LDG.E R4, desc[UR16][R8.64+0x1c00] ;  /* 0x001c001008047981 */ /* 0x000f62000c1e1900 */
[----:B------:R-:W-:-:S02]  /*1fa0*/  IADD3 R3, PT, PT, R3, 0x10, RZ ;  /* 0x0000001003037810 */ /* 0x000fc40007ffe0ff */
[----:B------:R-:W-:Y:S02]  /*1fb0*/  IADD3 R2, PT, PT, R2, 0x1000, RZ ;  /* 0x0000100002027810 */ /* 0x000fe40007ffe0ff */
[----:B------:R-:W-:Y:S01]  /*1fc0*/  ISETP.NE.AND P0, PT, R3, RZ, PT ;  /* 0x000000ff0300720c */ /* 0x000fe20003f05270 */
[----:B--2---:R-:W-:-:S04]  /*1fd0*/  FADD R21, R20, -UR11 ;  /* 0x8000000b14157e21 */ /* 0x004fc80008000000 */
[----:B------:R-:W-:Y:S01]  /*1fe0*/  FFMA R18, R21, R21, R18 ;  /* 0x0000001515127223 */ /* 0x000fe20000000012 */
[----:B---3--:R-:W-:Y:S01]  /*1ff0*/  FADD R21, R24, -UR11 ;  /* 0x8000000b18157e21 */ /* 0x008fe20008000000 */
[----:B----4-:R-:W-:-:S03]  /*2000*/  FADD R25, R25, -UR11 ;  /* 0x8000000b19197e21 */ /* 0x010fc60008000000 */
[----:B------:R-:W-:Y:S01]  /*2010*/  FFMA R18, R21, R21, R18 ;  /* 0x0000001515127223 */ /* 0x000fe20000000012 */
[----:B-----5:R-:W-:-:S03]  /*2020*/  FADD R19, R19, -UR11 ;  /* 0x8000000b13137e21 */ /* 0x020fc60008000000 */
[----:B------:R-:W-:Y:S01]  /*2030*/  FFMA R18, R25, R25, R18 ;  /* 0x0000001919127223 */ /* 0x000fe20000000012 */
        /* <DEDUP_REMOVED lines=16> */
[----:B------:R-:W-:Y:S01]  /*2140*/  FADD R7, R7, -UR11 ;  /* 0x8000000b07077e21 */ /* 0x000fe20008000000 */
[----:B------:R-:W-:Y:S02]  /*2150*/  FADD R5, R5, -UR11 ;  /* 0x8000000b05057e21 */ /* 0x000fe40008000000 */
[----:B------:R-:W-:-:S04]  /*2160*/  FFMA R18, R11, R11, R18 ;  /* 0x0000000b0b127223 */ /* 0x000fc80000000012 */
[----:B------:R-:W-:-:S04]  /*2170*/  FFMA R18, R7, R7, R18 ;  /* 0x0000000707127223 */ /* 0x000fc80000000012 */
[----:B------:R-:W-:Y:S01]  /*2180*/  FFMA R18, R5, R5, R18 ;  /* 0x0000000505127223 */ /* 0x000fe20000000012 */
[----:B------:R-:W-:Y:S01]  /*2190*/  FADD R5, R0, -UR11 ;  /* 0x8000000b00057e21 */ /* 0x000fe20008000000 */
[----:B------:R-:W-:-:S03]  /*21a0*/  IADD3 R0, P2, PT, R8, 0x4000, RZ ;  /* 0x0000400008007810 */ /* 0x000fc60007f5e0ff */
[----:B------:R-:W-:Y:S01]  /*21b0*/  FFMA R18, R5, R5, R18 ;  /* 0x0000000505127223 */ /* 0x000fe20000000012 */
[----:B------:R-:W-:Y:S01]  /*21c0*/  FADD R5, R4, -UR11 ;  /* 0x8000000b04057e21 */ /* 0x000fe20008000000 */
[----:B------:R-:W-:-:S03]  /*21d0*/  IADD3.X R9, PT, PT, RZ, R9, RZ, P2, !PT ;  /* 0x00000009ff097210 */ /* 0x000fc600017fe4ff */
[----:B------:R-:W-:Y:S01]  /*21e0*/  FFMA R18, R5, R5, R18 ;  /* 0x0000000505127223 */ /* 0x000fe20000000012 */
[----:B------:R-:W-:Y:S06]  /*21f0*/  @P0 BRA `(.L_x_79) ;  /* 0xfffffffc00240947 */ /* 0x000fec000383ffff */
.L_x_78:
[----:B------:R-:W-:Y:S05]  /*2200*/  BSYNC.RECONVERGENT B2 ;  /* 0x0000000000027941 */ /* 0x000fea0003800200 */
.L_x_77:
[----:B------:R-:W-:Y:S05]  /*2210*/  @!P1 BRA `(.L_x_76) ;  /* 0x0000000400309947 */ /* 0x000fea0003800000 */
[----:B------:R-:W-:Y:S01]  /*2220*/  ISETP.GE.U32.AND P0, PT, R23, 0x8, PT ;  /* 0x000000081700780c */ /* 0x000fe20003f06070 */
[----:B------:R-:W-:Y:S01]  /*2230*/  BSSY.RECONVERGENT B2, `(.L_x_80) ;  /* 0x0000021000027945 */ /* 0x000fe20003800200 */
[----:B------:R-:W-:-:S04]  /*2240*/  LOP3.LUT R13, R22, 0x7, RZ, 0xc0, !PT ;  /* 0x00000007160d7812 */ /* 0x000fc800078ec0ff */
[----:B------:R-:W-:-:S07]  /*2250*/  ISETP.NE.AND P1, PT, R13, RZ, PT ;  /* 0x000000ff0d00720c */ /* 0x000fce0003f25270 */
[----:B------:R-:W-:Y:S06]  /*2260*/  @!P0 BRA `(.L_x_81) ;  /* 0x0000000000748947 */ /* 0x000fec0003800000 */
[----:B------:R-:W-:-:S04]  /*2270*/  IADD3 R0, P0, PT, R2, UR8, RZ ;  /* 0x0000000802007c10 */ /* 0x000fc8000ff1e0ff */
[----:B------:R-:W-:Y:S02]  /*2280*/  IADD3.X R3, PT, PT, RZ, UR9, RZ, P0, !PT ;  /* 0x00000009ff037c10 */ /* 0x000fe400087fe4ff */
[----:B------:R-:W-:-:S04]  /*2290*/  LEA R4, P0, R0, UR12, 0x2 ;  /* 0x0000000c00047c11 */ /* 0x000fc8000f8010ff */
[----:B------:R-:W-:-:S05]  /*22a0*/  LEA.HI.X R5, R0, UR13, R3, 0x2, P0 ;  /* 0x0000000d00057c11 */ /* 0x000fca00080f1403 */
[----:B------:R-:W2:Y:S04]  /*22b0*/  LDG.E R0, desc[UR16][R4.64] ;  /* 0x0000001004007981 */ /* 0x000ea8000c1e1900 */
[----:B------:R-:W3:Y:S04]  /*22c0*/  LDG.E R7, desc[UR16][R4.64+0x400] ;  /* 0x0004001004077981 */ /* 0x000ee8000c1e1900 */
[----:B------:R-:W4:Y:S04]  /*22d0*/  LDG.E R8, desc[UR16][R4.64+0x800] ;  /* 0x0008001004087981 */ /* 0x000f28000c1e1900 */
[----:B------:R-:W5:Y:S04]  /*22e0*/  LDG.E R9, desc[UR16][R4.64+0xc00] ;  /* 0x000c001004097981 */ /* 0x000f68000c1e1900 */
[----:B------:R-:W5:Y:S04]  /*22f0*/  LDG.E R10, desc[UR16][R4.64+0x1000] ;  /* 0x00100010040a7981 */ /* 0x000f68000c1e1900 */
[----:B------:R-:W5:Y:S04]  /*2300*/  LDG.E R11, desc[UR16][R4.64+0x1400] ;  /* 0x00140010040b7981 */ /* 0x000f68000c1e1900 */
[----:B------:R-:W5:Y:S04]  /*2310*/  LDG.E R12, desc[UR16][R4.64+0x1800] ;  /* 0x00180010040c7981 */ /* 0x000f68000c1e1900 */
[----:B------:R-:W5:Y:S01]  /*2320*/  LDG.E R14, desc[UR16][R4.64+0x1c00] ;  /* 0x001c0010040e7981 */ /* 0x000f62000c1e1900 */
[----:B------:R-:W-:Y:S01]  /*2330*/  IADD3 R2, PT, PT, R2, 0x800, RZ ;  /* 0x0000080002027810 */ /* 0x000fe20007ffe0ff */
        /* <DEDUP_REMOVED lines=8> */
[----:B------:R-:W-:Y:S01]  /*23c0*/  FFMA R3, R0, R0, R3 ;  /* 0x0000000000037223 */ /* 0x000fe20000000003 */
[----:B------:R-:W-:-:S03]  /*23d0*/  FADD R0, R11, -UR11 ;  /* 0x8000000b0b007e21 */ /* 0x000fc60008000000 */
[----:B------:R-:W-:Y:S01]  /*23e0*/  FFMA R3, R10, R10, R3 ;  /* 0x0000000a0a037223 */ /* 0x000fe20000000003 */
[----:B------:R-:W-:-:S03]  /*23f0*/  FADD R12, R12, -UR11 ;  /* 0x8000000b0c0c7e21 */ /* 0x000fc60008000000 */
[----:B------:R-:W-:Y:S01]  /*2400*/  FFMA R3, R0, R0, R3 ;  /* 0x0000000000037223 */ /* 0x000fe20000000003 */
[----:B------:R-:W-:-:S03]  /*2410*/  FADD R14, R14, -UR11 ;  /* 0x8000000b0e0e7e21 */ /* 0x000fc60008000000 */
[----:B------:R-:W-:-:S04]  /*2420*/  FFMA R3, R12, R12, R3 ;  /* 0x0000000c0c037223 */ /* 0x000fc80000000003 */
[----:B------:R-:W-:-:S07]  /*2430*/  FFMA R18, R14, R14, R3 ;  /* 0x0000000e0e127223 */ /* 0x000fce0000000003 */
.L_x_81:
[----:B------:R-:W-:Y:S05]  /*2440*/  BSYNC.RECONVERGENT B2 ;  /* 0x0000000000027941 */ /* 0x000fea0003800200 */
.L_x_80:
[----:B------:R-:W-:Y:S05]  /*2450*/  @!P1 BRA `(.L_x_76) ;  /* 0x0000000000a09947 */ /* 0x000fea0003800000 */
[----:B------:R-:W-:Y:S01]  /*2460*/  ISETP.GE.U32.AND P0, PT, R13, 0x4, PT ;  /* 0x000000040d00780c */ /* 0x000fe20003f06070 */
[----:B------:R-:W-:Y:S01]  /*2470*/  BSSY.RECONVERGENT B2, `(.L_x_82) ;  /* 0x0000014000027945 */ /* 0x000fe20003800200 */
[----:B------:R-:W-:-:S11]  /*2480*/  LOP3.LUT P1, RZ, R22, 0x3, RZ, 0xc0, !PT ;  /* 0x0000000316ff7812 */ /* 0x000fd6000782c0ff */
[----:B------:R-:W-:Y:S05]  /*2490*/  @!P0 BRA `(.L_x_83) ;  /* 0x0000000000448947 */ /* 0x000fea0003800000 */
[----:B------:R-:W-:-:S04]  /*24a0*/  IADD3 R0, P0, PT, R2, UR8, RZ ;  /* 0x0000000802007c10 */ /* 0x000fc8000ff1e0ff */
[----:B------:R-:W-:Y:S02]  /*24b0*/  IADD3.X R3, PT, PT, RZ, UR9, RZ, P0, !PT ;  /* 0x00000009ff037c10 */ /* 0x000fe400087fe4ff */
[----:B------:R-:W-:-:S04]  /*24c0*/  LEA R4, P0, R0, UR12, 0x2 ;  /* 0x0000000c00047c11 */ /* 0x000fc8000f8010ff */
[----:B------:R-:W-:-:S05]  /*24d0*/  LEA.HI.X R5, R0, UR13, R3, 0x2, P0 ;  /* 0x0000000d00057c11 */ /* 0x000fca00080f1403 */
[----:B------:R-:W2:Y:S04]  /*24e0*/  LDG.E R0, desc[UR16][R4.64] ;  /* 0x0000001004007981 */ /* 0x000ea8000c1e1900 */
[----:B------:R-:W3:Y:S04]  /*24f0*/  LDG.E R7, desc[UR16][R4.64+0x400] ;  /* 0x0004001004077981 */ /* 0x000ee8000c1e1900 */
[----:B------:R-:W4:Y:S04]  /*2500*/  LDG.E R8, desc[UR16][R4.64+0x800] ;  /* 0x0008001004087981 */ /* 0x000f28000c1e1900 */
        /* <DEDUP_REMOVED lines=8> */
[----:B------:R-:W-:-:S04]  /*2590*/  FFMA R3, R8, R8, R3 ;  /* 0x0000000808037223 */ /* 0x000fc80000000003 */
[----:B------:R-:W-:-:S07]  /*25a0*/  FFMA R18, R18, R18, R3 ;  /* 0x0000001212127223 */ /* 0x000fce0000000003 */
.L_x_83:
[----:B------:R-:W-:Y:S05]  /*25b0*/  BSYNC.RECONVERGENT B2 ;  /* 0x0000000000027941 */ /* 0x000fea0003800200 */
.L_x_82:
[----:B------:R-:W-:Y:S05]  /*25c0*/  @!P1 BRA `(.L_x_76) ;  /* 0x0000000000449947 */ /* 0x000fea0003800000 */
[----:B------:R-:W-:Y:S02]  /*25d0*/  LOP3.LUT R0, R6, 0xffff, RZ, 0xc0, !PT ;  /* 0x0000ffff06007812 */ /* 0x000fe400078ec0ff */
[----:B------:R-:W-:Y:S02]  /*25e0*/  IADD3 R2, P0, PT, R2, UR10, RZ ;  /* 0x0000000a02027c10 */ /* 0x000fe4000ff1e0ff */
[----:B------:R-:W-:Y:S02]  /*25f0*/  LEA.HI R0, R0, 0x1, RZ, 0x18 ;  /* 0x0000000100007811 */ /* 0x000fe400078fc0ff */
[----:B------:R-:W-:Y:S02]  /*2600*/  LEA R4, P1, R2, UR12, 0x2 ;  /* 0x0000000c02047c11 */ /* 0x000fe4000f8210ff */
[----:B------:R-:W-:Y:S02]  /*2610*/  IADD3.X R3, PT, PT, RZ, UR7, RZ, P0, !PT ;  /* 0x00000007ff037c10 */ /* 0x000fe400087fe4ff */
[----:B------:R-:W-:-:S02]  /*2620*/  LOP3.LUT R0, R0, 0x3, RZ, 0xc0, !PT ;  /* 0x0000000300007812 */ /* 0x000fc400078ec0ff */
[----:B------:R-:W-:Y:S02]  /*2630*/  LEA.HI.X R3, R2, UR13, R3, 0x2, P1 ;  /* 0x0000000d02037c11 */ /* 0x000fe400088f1403 */
[----:B------:R-:W-:-:S07]  /*2640*/  IADD3 R0, PT, PT, -R0, RZ, RZ ;  /* 0x000000ff00007210 */ /* 0x000fce0007ffe1ff */
.L_x_84:
[----:B------:R-:W-:-:S06]  /*2650*/  MOV R2, R4 ;  /* 0x0000000400027202 */ /* 0x000fcc0000000f00 */
[----:B------:R0:W2:Y:S01]  /*2660*/  LDG.E R2, desc[UR16][R2.64] ;  /* 0x0000001002027981 */ /* 0x0000a2000c1e1900 */
[----:B------:R-:W-:Y:S02]  /*2670*/  IADD3 R0, PT, PT, R0, 0x1, RZ ;  /* 0x0000000100007810 */ /* 0x000fe40007ffe0ff */
[----:B------:R-:W-:Y:S02]  /*2680*/  IADD3 R4, P1, PT, R4, 0x400, RZ ;  /* 0x0000040004047810 */ /* 0x000fe40007f3e0ff */
[----:B------:R-:W-:Y:S02]  /*2690*/  ISETP.NE.AND P0, PT, R0, RZ, PT ;  /* 0x000000ff0000720c */ /* 0x000fe40003f05270 */
[----:B0-----:R-:W-:Y:S01]  /*26a0*/  IADD3.X R3, PT, PT, RZ, R3, RZ, P1, !PT ;  /* 0x00000003ff037210 */ /* 0x001fe20000ffe4ff */
[----:B--2---:R-:W-:-:S04]  /*26b0*/  FADD R5, R2, -UR11 ;  /* 0x8000000b02057e21 */ /* 0x004fc80008000000 */
[----:B------:R-:W-:-:S06]  /*26c0*/  FFMA R18, R5, R5, R18 ;  /* 0x0000000505127223 */ /* 0x000fcc0000000012 */
[----:B------:R-:W-:Y:S05]  /*26d0*/  @P0 BRA `(.L_x_84) ;  /* 0xfffffffc00dc0947 */ /* 0x000fea000383ffff */
.L_x_76:
[----:B------:R-:W-:Y:S05]  /*26e0*/  BSYNC.RECONVERGENT B1 ;  /* 0x0000000000017941 */ /* 0x000fea0003800200 */
.L_x_73:
[----:B------:R-:W0:Y:S01]  /*26f0*/  S2R R6, SR_LANEID ;  /* 0x0000000000067919 */ /* 0x000e220000000000 */
[----:B------:R-:W-:Y:S01]  /*2700*/  MOV R9, R18 ;  /* 0x0000001200097202 */ /* 0x000fe20000000f00 */
[----:B------:R-:W1:Y:S04]  /*2710*/  S2R R5, SR_TID.X ;  /* 0x0000000000057919 */ /* 0x000e680000002100 */
[----:B------:R-:W2:Y:S01]  /*2720*/  SHFL.DOWN PT, R0, R9, 0x1, 0x1f ;  /* 0x08201f0009007f89 */ /* 0x000ea200000e0000 */
[C---:B0-----:R-:W-:Y:S02]  /*2730*/  ISETP.GT.AND P0, PT, R6.reuse, 0x1e, PT ;  /* 0x0000001e0600780c */ /* 0x041fe40003f04270 */
[----:B------:R-:W-:-:S11]  /*2740*/  ISETP.NE.AND P1, PT, R6, RZ, PT ;  /* 0x000000ff0600720c */ /* 0x000fd60003f25270 */
[----:B--2---:R-:W-:Y:S01]  /*2750*/  @!P0 FADD R9, R0, R9 ;  /* 0x0000000900098221 */ /* 0x004fe20000000000 */
[----:B------:R-:W-:Y:S01]  /*2760*/  ISETP.GT.AND P0, PT, R6, 0x1d, PT ;  /* 0x0000001d0600780c */ /* 0x000fe20003f04270 */
[----:B------:R-:W0:Y:S01]  /*2770*/  @!P1 S2R R4, SR_CgaCtaId ;  /* 0x0000000000049919 */ /* 0x000e220000008800 */
[----:B------:R-:W-:Y:S02]  /*2780*/  @!P1 MOV R3, 0x400 ;  /* 0x0000040000039802 */ /* 0x000fe40000000f00 */
[----:B-1----:R-:W-:Y:S01]  /*2790*/  @!P1 SHF.R.U32.HI R2, RZ, 0x3, R5 ;  /* 0x00000003ff029819 */ /* 0x002fe20000011605 */
        /* <DEDUP_REMOVED lines=31> */
[----:B------:R-:W-:-:S07]  /*2990*/  FADD R9, R2, R3 ;  /* 0x0000000302097221 */ /* 0x000fce0000000000 */
.L_x_72:
[----:B------:R-:W-:Y:S05]  /*29a0*/  BSYNC.RECONVERGENT B0 ;  /* 0x0000000000007941 */ /* 0x000fea0003800200 */
.L_x_57:
[----:B------:R-:W-:Y:S05]  /*29b0*/  @P0 EXIT ;  /* 0x000000000000094d */ /* 0x000fea0003800000 */
[----:B------:R-:W3:Y:S02]  /*29c0*/  LDCU.64 UR4, c[0x0][0x388] ;  /* 0x00007100ff0477ac */ /* 0x000ee40008000a00 */
[----:B---3--:R-:W-:-:S06]  /*29d0*/  UIMAD.WIDE.U32 UR4, UR15, 0x4, UR4 ;  /* 0x000000040f0478a5 */ /* 0x008fcc000f8e0004 */
[----:B--2---:R-:W-:Y:S02]  /*29e0*/  MOV R2, UR4 ;  /* 0x0000000400027c02 */ /* 0x004fe40008000f00 */
[----:B0-----:R-:W-:-:S05]  /*29f0*/  MOV R3, UR5 ;  /* 0x0000000500037c02 */ /* 0x001fca0008000f00 */
[----:B------:R-:W-:Y:S01]  /*2a00*/  STG.E desc[UR16][R2.64], R9 ;  /* 0x0000000902007986 */ /* 0x000fe2000c101910 */
[----:B------:R-:W-:Y:S05]  /*2a10*/  EXIT ;  /* 0x000000000000794d */ /* 0x000fea0003800000 */
.L_x_85:
        /* <DEDUP_REMOVED lines=14> */
.L_x_243:


//--------------------- .text._ZN3cub18CUB_300001_SM_10006detail6reduce28DeviceReduceSingleTileKernelINS2_10policy_hubIfyN4cuda3std3__44plusIfEEE10Policy1000EN6thrust24THRUST_300001_SM_1000_NS6detail15normal_iteratorINSD_10device_ptrIfEEEEPfyS9_ff27SquaredDistanceFromConstantEEvT0_T1_T2_T3_T4_T6_ --------------------------
	.section	.text._ZN3cub18CUB_300001_SM_10006detail6reduce28DeviceReduceSingleTileKernelINS2_10policy_hubIfyN4cuda3std3__44plusIfEEE10Policy1000EN6thrust24THRUST_300001_SM_1000_NS6detail15normal_iteratorINSD_10device_ptrIfEEEEPfyS9_ff27SquaredDistanceFromConstantEEvT0_T1_T2_T3_T4_T6_,"ax",@progbits
	.align	128
        .global         _ZN3cub18CUB_300001_SM_10006detail6reduce28DeviceReduceSingleTileKernelINS2_10policy_hubIfyN4cuda3std3__44plusIfEEE10Policy1000EN6thrust24THRUST_300001_SM_1000_NS6detail15normal_iteratorINSD_10device_ptrIfEEEEPfyS9_ff27SquaredDistanceFromConstantEEvT0_T1_T2_T3_T4_T6_
        .type           _ZN3cub18CUB_300001_SM_10006detail6reduce28DeviceReduceSingleTileKernelINS2_10policy_hubIfyN4cuda3std3__44plusIfEEE10Policy1000EN6thrust24THRUST_300001_SM_1000_NS6detail15normal_iteratorINSD_10device_ptrIfEEEEPfyS9_ff27SquaredDistanceFromConstantEEvT0_T1_T2_T3_T4_T6_,@function
        .size           _ZN3cub18CUB_300001_SM_10006detail6reduce28DeviceReduceSingleTileKernelINS2_10policy_hubIfyN4cuda3std3__44plusIfEEE10Policy1000EN6thrust24THRUST_300001_SM_1000_NS6detail15normal_iteratorINSD_10device_ptrIfEEEEPfyS9_ff27SquaredDistanceFromConstantEEvT0_T1_T2_T3_T4_T6_,(.L_x_244 - _ZN3cub18CUB_300001_SM_10006detail6reduce28DeviceReduceSingleTileKernelINS2_10policy_hubIfyN4cuda3std3__44plusIfEEE10Policy1000EN6thrust24THRUST_300001_SM_1000_NS6detail15normal_iteratorINSD_10device_ptrIfEEEEPfyS9_ff27SquaredDistanceFromConstantEEvT0_T1_T2_T3_T4_T6_)
        .other          _ZN3cub18CUB_300001_SM_10006detail6reduce28DeviceReduceSingleTileKernelINS2_10policy_hubIfyN4cuda3std3__44plusIfEEE10Policy1000EN6thrust24THRUST_300001_SM_1000_NS6detail15normal_iteratorINSD_10device_ptrIfEEEEPfyS9_ff27SquaredDistanceFromConstantEEvT0_T1_T2_T3_T4_T6_,@"STO_CUDA_ENTRY STV_DEFAULT"
_ZN3cub18CUB_300001_SM_10006detail6reduce28DeviceReduceSingleTileKernelINS2_10policy_hubIfyN4cuda3std3__44plusIfEEE10Policy1000EN6thrust24THRUST_300001_SM_1000_NS6detail15normal_iteratorINSD_10device_ptrIfEEEEPfyS9_ff27SquaredDistanceFromConstantEEvT0_T1_T2_T3_T4_T6_:
.text._ZN3cub18CUB_300001_SM_10006detail6reduce28DeviceReduceSingleTileKernelINS2_10policy_hubIfyN4cuda3std3__44plusIfEEE10Policy1000EN6thrust24THRUST_300001_SM_1000_NS6detail15normal_iteratorINSD_10device_ptrIfEEEEPfyS9_ff27SquaredDistanceFromConstantEEvT0_T1_T2_T3_T4_T6_:
[----:B------:R-:W-:Y:S01]  /*0000*/  LDC R1, c[0x0][0x37c] ;  /* 0x0000df00ff017b82 */ /* 0x000fe20000000800 */
[----:B------:R-:W0:Y:S01]  /*0010*/  LDCU.64 UR4, c[0x0][0x390] ;  /* 0x00007200ff0477ac */ /* 0x000e220008000a00 */
[----:B------:R-:W1:Y:S01]  /*0020*/  LDCU.64 UR6, c[0x0][0x358] ;  /* 0x00006b00ff0677ac */ /* 0x000e620008000a00 */
[----:B0-----:R-:W-:Y:S02]  /*0030*/  MOV R4, UR4 ;  /* 0x0000000400047c02 */ /* 0x001fe40008000f00 */
[----:B------:R-:W-:Y:S02]  /*0040*/  MOV R5, UR5 ;  /* 0x0000000500057c02 */ /* 0x000fe40008000f00 */
[----:B------:R-:W-:-:S04]  /*0050*/  ISETP.NE.U32.AND P0, PT, R4, RZ, PT ;  /* 0x000000ff0400720c */ /* 0x000fc80003f05070 */
[----:B------:R-:W-:-:S13]  /*0060*/  ISETP.NE.AND.EX P0, PT, R5, RZ, PT, P0 ;  /* 0x000000ff0500720c */ /* 0x000fda0003f05300 */
        /* <DEDUP_REMOVED lines=8> */
.L_x_86:
[----:B------:R-:W-:Y:S01]  /*00f0*/  ISETP.GT.U32.AND P0, PT, R4, 0xfff, PT ;  /* 0x00000fff0400780c */ /* 0x000fe20003f04070 */
[----:B------:R-:W-:Y:S03]  /*0100*/  BSSY.RECONVERGENT B0, `(.L_x_87) ;  /* 0x0000265000007945 */ /* 0x000fe60003800200 */
[----:B------:R-:W-:-:S13]  /*0110*/  ISETP.GT.U32.AND.EX P0, PT, R5, RZ, PT, P0 ;  /* 0x000000ff0500720c */ /* 0x000fda0003f04100 */
[----:B------:R-:W-:Y:S05]  /*0120*/  @P0 BRA `(.L_x_88) ;  /* 0x00000010003c0947 */ /* 0x000fea0003800000 */
[----:B------:R-:W0:Y:S01]  /*0130*/  S2R R7, SR_TID.X ;  /* 0x0000000000077919 */ /* 0x000e220000002100 */
[----:B------:R-:W1:Y:S01]  /*0140*/  LDCU UR5, c[0x0][0x3a0] ;  /* 0x00007400ff0577ac */ /* 0x000e620008000800 */
[----:B------:R-:W-:Y:S01]  /*0150*/  BSSY.RECONVERGENT B1, `(.L_x_89) ;  /* 0x000000c000017945 */ /* 0x000fe20003800200 */
[----:B------:R-:W-:Y:S01]  /*0160*/  HFMA2 R0, -RZ, RZ, 0, 0 ;  /* 0x00000000ff007431 */ /* 0x000fe200000001ff */
[----:B0-----:R-:W-:Y:S02]  /*0170*/  ISETP.GE.U32.AND P0, PT, R7, R4, PT ;  /* 0x000000040700720c */ /* 0x001fe40003f06070 */
[----:B------:R-:W-:-:S11]  /*0180*/  MOV R9, R7 ;  /* 0x0000000700097202 */ /* 0x000fd60000000f00 */
[----:B-1----:R-:W-:Y:S05]  /*0190*/  @P0 BRA `(.L_x_90) ;  /* 0x00000000001c0947 */ /* 0x002fea0003800000 */
[----:B------:R-:W0:Y:S01]  /*01a0*/  LDC.64 R2, c[0x0][0x380] ;  /* 0x0000e000ff027b82 */ /* 0x000e220000000a00 */
[----:B------:R-:W1:Y:S01]  /*01b0*/  LDCU UR4, c[0x0][0x3a0] ;  /* 0x00007400ff0477ac */ /* 0x000e620008000800 */
[----:B0-----:R-:W-:-:S06]  /*01c0*/  IMAD.WIDE.U32 R2, R7, 0x4, R2 ;  /* 0x0000000407027825 */ /* 0x001fcc00078e0002 */
[----:B------:R-:W1:Y:S01]  /*01d0*/  LDG.E R2, desc[UR6][R2.64] ;  /* 0x0000000602027981 */ /* 0x000e62000c1e1900 */
[----:B------:R-:W-:Y:S01]  /*01e0*/  IADD3 R9, PT, PT, R7, 0x100, RZ ;  /* 0x0000010007097810 */ /* 0x000fe20007ffe0ff */
[----:B-1----:R-:W-:-:S04]  /*01f0*/  FADD R0, R2, -UR4 ;  /* 0x8000000402007e21 */ /* 0x002fc80008000000 */
[----:B------:R-:W-:-:S07]  /*0200*/  FMUL R0, R0, R0 ;  /* 0x0000000000007220 */ /* 0x000fce0000400000 */
.L_x_90:
[----:B------:R-:W-:Y:S05]  /*0210*/  BSYNC.RECONVERGENT B1 ;  /* 0x0000000000017941 */ /* 0x000fea0003800200 */
.L_x_89:
[----:B------:R-:W-:Y:S01]  /*0220*/  ISETP.GE.U32.AND P0, PT, R9, R4, PT ;  /* 0x000000040900720c */ /* 0x000fe20003f06070 */
[----:B------:R-:W-:-:S12]  /*0230*/  BSSY.RECONVERGENT B1, `(.L_x_91) ;  /* 0x000008d000017945 */ /* 0x000fd80003800200 */
[----:B------:R-:W-:Y:S05]  /*0240*/  @P0 BRA `(.L_x_92) ;  /* 0x00000008002c0947 */ /* 0x000fea0003800000 */
[----:B------:R-:W-:Y:S01]  /*0250*/  LOP3.LUT R3, RZ, R9, RZ, 0x33, !PT ;  /* 0x00000009ff037212 */ /* 0x000fe200078e33ff */
[----:B------:R-:W-:Y:S03]  /*0260*/  BSSY.RECONVERGENT B2, `(.L_x_93) ;  /* 0x0000043000027945 */ /* 0x000fe60003800200 */
[----:B------:R-:W-:-:S04]  /*0270*/  IADD3 R3, PT, PT, R3, R4, RZ ;  /* 0x0000000403037210 */ /* 0x000fc80007ffe0ff */
[C---:B------:R-:W-:Y:S02]  /*0280*/  ISETP.GE.U32.AND P0, PT, R3.reuse, 0xf00, PT ;  /* 0x00000f000300780c */ /* 0x040fe40003f06070 */
[----:B------:R-:W-:-:S04]  /*0290*/  LEA.HI R6, R3, 0x1, RZ, 0x18 ;  /* 0x0000000103067811 */ /* 0x000fc800078fc0ff */
[----:B------:R-:W-:-:S04]  /*02a0*/  LOP3.LUT R24, R6, 0xf, RZ, 0xc0, !PT ;  /* 0x0000000f06187812 */ /* 0x000fc800078ec0ff */
[----:B------:R-:W-:-:S03]  /*02b0*/  ISETP.NE.AND P1, PT, R24, RZ, PT ;  /* 0x000000ff1800720c */ /* 0x000fc60003f25270 */
[----:B------:R-:W-:Y:S10]  /*02c0*/  @!P0 BRA `(.L_x_94) ;  /* 0x0000000000f08947 */ /* 0x000ff40003800000 */
[----:B------:R-:W0:Y:S01]  /*02d0*/  LDC.64 R2, c[0x0][0x380] ;  /* 0x0000e000ff027b82 */ /* 0x000e220000000a00 */
[----:B------:R-:W-:-:S04]  /*02e0*/  LOP3.LUT R8, R6, 0x1fffff0, RZ, 0xc0, !PT ;  /* 0x01fffff006087812 */ /* 0x000fc800078ec0ff */
[----:B------:R-:W-:Y:S01]  /*02f0*/  IADD3 R8, PT, PT, -R8, RZ, RZ ;  /* 0x000000ff08087210 */ /* 0x000fe20007ffe1ff */
[----:B0-----:R-:W-:-:S03]  /*0300*/  IMAD.WIDE.U32 R2, R9, 0x4, R2 ;  /* 0x0000000409027825 */ /* 0x001fc600078e0002 */
[----:B------:R-:W-:-:S04]  /*0310*/  IADD3 R2, P0, PT, R2, 0x2000, RZ ;  /* 0x0000200002027810 */ /* 0x000fc80007f1e0ff */
[----:B------:R-:W-:-:S09]  /*0320*/  IADD3.X R3, PT, PT, RZ, R3, RZ, P0, !PT ;  /* 0x00000003ff037210 */ /* 0x000fd200007fe4ff */
.L_x_95:
        /* <DEDUP_REMOVED lines=25> */
[----:B------:R-:W-:-:S04]  /*04c0*/  FFMA R0, R25, R25, R0 ;  /* 0x0000001919007223 */ /* 0x000fc80000000000 */
[----:B------:R-:W-:Y:S01]  /*04d0*/  FFMA R0, R23, R23, R0 ;  /* 0x0000001717007223 */ /* 0x000fe20000000000 */
[----:B-----5:R-:W-:Y:S01]  /*04e0*/  FADD R23, R22, -UR5 ;  /* 0x8000000516177e21 */ /* 0x020fe20008000000 */
        /* <DEDUP_REMOVED lines=16> */
[----:B------:R-:W-:-:S04]  /*05f0*/  FADD R15, R14, -UR5 ;  /* 0x800000050e0f7e21 */ /* 0x000fc80008000000 */
[----:B------:R-:W-:Y:S01]  /*0600*/  FFMA R0, R15, R15, R0 ;  /* 0x0000000f0f007223 */ /* 0x000fe20000000000 */
[----:B------:R-:W-:-:S03]  /*0610*/  FADD R11, R11, -UR5 ;  /* 0x800000050b0b7e21 */ /* 0x000fc60008000000 */
[----:B------:R-:W-:Y:S01]  /*0620*/  FFMA R0, R13, R13, R0 ;  /* 0x0000000d0d007223 */ /* 0x000fe20000000000 */
[----:B------:R-:W-:-:S04]  /*0630*/  FADD R13, R12, -UR5 ;  /* 0x800000050c0d7e21 */ /* 0x000fc80008000000 */
[----:B------:R-:W-:-:S04]  /*0640*/  FFMA R0, R13, R13, R0 ;  /* 0x0000000d0d007223 */ /* 0x000fc80000000000 */
[----:B------:R-:W-:Y:S01]  /*0650*/  FFMA R0, R11, R11, R0 ;  /* 0x0000000b0b007223 */ /* 0x000fe20000000000 */
[----:B------:R-:W-:-:S04]  /*0660*/  FADD R11, R10, -UR5 ;  /* 0x800000050a0b7e21 */ /* 0x000fc80008000000 */
[----:B------:R-:W-:Y:S01]  /*0670*/  FFMA R0, R11, R11, R0 ;  /* 0x0000000b0b007223 */ /* 0x000fe20000000000 */
[----:B------:R-:W-:Y:S06]  /*0680*/  @P0 BRA `(.L_x_95) ;  /* 0xfffffffc00280947 */ /* 0x000fec000383ffff */
.L_x_94:
[----:B------:R-:W-:Y:S05]  /*0690*/  BSYNC.RECONVERGENT B2 ;  /* 0x0000000000027941 */ /* 0x000fea0003800200 */
.L_x_93:
[----:B------:R-:W-:Y:S05]  /*06a0*/  @!P1 BRA `(.L_x_92) ;  /* 0x0000000400149947 */ /* 0x000fea0003800000 */
[----:B------:R-:W-:Y:S01]  /*06b0*/  ISETP.GE.U32.AND P0, PT, R24, 0x8, PT ;  /* 0x000000081800780c */ /* 0x000fe20003f06070 */
[----:B------:R-:W-:Y:S01]  /*06c0*/  BSSY.RECONVERGENT B2, `(.L_x_96) ;  /* 0x0000020000027945 */ /* 0x000fe20003800200 */
[----:B------:R-:W-:-:S04]  /*06d0*/  LOP3.LUT R16, R6, 0x7, RZ, 0xc0, !PT ;  /* 0x0000000706107812 */ /* 0x000fc800078ec0ff */
[----:B------:R-:W-:-:S07]  /*06e0*/  ISETP.NE.AND P1, PT, R16, RZ, PT ;  /* 0x000000ff1000720c */ /* 0x000fce0003f25270 */
[----:B------:R-:W-:Y:S06]  /*06f0*/  @!P0 BRA `(.L_x_97) ;  /* 0x0000000000708947 */ /* 0x000fec0003800000 */
[----:B------:R-:W0:Y:S01]  /*0700*/  LDC.64 R2, c[0x0][0x380] ;  /* 0x0000e000ff027b82 */ /* 0x000e220000000a00 */
[----:B------:R-:W1:Y:S01]  /*0710*/  LDCU UR4, c[0x0][0x3a0] ;  /* 0x00007400ff0477ac */ /* 0x000e620008000800 */
[----:B0-----:R-:W-:-:S05]  /*0720*/  IMAD.WIDE R2, R9, 0x4, R2 ;  /* 0x0000000409027825 */ /* 0x001fca00078e0202 */
[----:B------:R-:W1:Y:S04]  /*0730*/  LDG.E R8, desc[UR6][R2.64] ;  /* 0x0000000602087981 */ /* 0x000e68000c1e1900 */
[----:B------:R-:W2:Y:S04]  /*0740*/  LDG.E R10, desc[UR6][R2.64+0x400] ;  /* 0x00040006020a7981 */ /* 0x000ea8000c1e1900 */
[----:B------:R-:W3:Y:S04]  /*0750*/  LDG.E R12, desc[UR6][R2.64+0x800] ;  /* 0x00080006020c7981 */ /* 0x000ee8000c1e1900 */
[----:B------:R-:W4:Y:S04]  /*0760*/  LDG.E R13, desc[UR6][R2.64+0xc00] ;  /* 0x000c0006020d7981 */ /* 0x000f28000c1e1900 */
[----:B------:R-:W5:Y:S04]  /*0770*/  LDG.E R14, desc[UR6][R2.64+0x1000] ;  /* 0x00100006020e7981 */ /* 0x000f68000c1e1900 */
[----:B------:R-:W5:Y:S04]  /*0780*/  LDG.E R15, desc[UR6][R2.64+0x1400] ;  /* 0x00140006020f7981 */ /* 0x000f68000c1e1900 */
[----:B------:R-:W5:Y:S04]  /*0790*/  LDG.E R17, desc[UR6][R2.64+0x1800] ;  /* 0x0018000602117981 */ /* 0x000f68000c1e1900 */
[----:B------:R-:W5:Y:S01]  /*07a0*/  LDG.E R18, desc[UR6][R2.64+0x1c00] ;  /* 0x001c000602127981 */ /* 0x000f62000c1e1900 */
[----:B------:R-:W-:Y:S01]  /*07b0*/  IADD3 R9, PT, PT, R9, 0x800, RZ ;  /* 0x0000080009097810 */ /* 0x000fe20007ffe0ff */
[----:B-1----:R-:W-:-:S04]  /*07c0*/  FADD R11, R8, -UR4 ;  /* 0x80000004080b7e21 */ /* 0x002fc80008000000 */
[----:B------:R-:W-:Y:S01]  /*07d0*/  FFMA R0, R11, R11, R0 ;  /* 0x0000000b0b007223 */ /* 0x000fe20000000000 */
        /* <DEDUP_REMOVED lines=14> */
.L_x_97:
[----:B------:R-:W-:Y:S05]  /*08c0*/  BSYNC.RECONVERGENT B2 ;  /* 0x0000000000027941 */ /* 0x000fea0003800200 */
.L_x_96:
        /* <DEDUP_REMOVED lines=12> */
[----:B------:R-:W4:Y:S01]  /*0990*/  LDG.E R14, desc[UR6][R2.64+0xc00] ;  /* 0x000c0006020e7981 */ /* 0x000f22000c1e1900 */
[----:B------:R-:W-:Y:S01]  /*09a0*/  IADD3 R9, PT, PT, R9, 0x400, RZ ;  /* 0x0000040009097810 */ /* 0x000fe20007ffe0ff */
[----:B-1----:R-:W-:-:S04]  /*09b0*/  FADD R11, R8, -UR4 ;  /* 0x80000004080b7e21 */ /* 0x002fc80008000000 */
[----:B------:R-:W-:Y:S01]  /*09c0*/  FFMA R0, R11, R11, R0 ;  /* 0x0000000b0b007223 */ /* 0x000fe20000000000 */
[----:B--2---:R-:W-:Y:S01]  /*09d0*/  FADD R11, R10, -UR4 ;  /* 0x800000040a0b7e21 */ /* 0x004fe20008000000 */
[----:B---3--:R-:W-:-:S03]  /*09e0*/  FADD R13, R12, -UR4 ;  /* 0x800000040c0d7e21 */ /* 0x008fc60008000000 */
[----:B------:R-:W-:Y:S01]  /*09f0*/  FFMA R0, R11, R11, R0 ;  /* 0x0000000b0b007223 */ /* 0x000fe20000000000 */
[----:B----4-:R-:W-:-:S03]  /*0a00*/  FADD R11, R14, -UR4 ;  /* 0x800000040e0b7e21 */ /* 0x010fc60008000000 */
[----:B------:R-:W-:-:S04]  /*0a10*/  FFMA R0, R13, R13, R0 ;  /* 0x0000000d0d007223 */ /* 0x000fc80000000000 */
[----:B------:R-:W-:-:S07]  /*0a20*/  FFMA R0, R11, R11, R0 ;  /* 0x0000000b0b007223 */ /* 0x000fce0000000000 */
.L_x_99:
[----:B------:R-:W-:Y:S05]  /*0a30*/  BSYNC.RECONVERGENT B2 ;  /* 0x0000000000027941 */ /* 0x000fea0003800200 */
.L_x_98:
[----:B------:R-:W-:Y:S05]  /*0a40*/  @!P1 BRA `(.L_x_92) ;  /* 0x00000000002c9947 */ /* 0x000fea0003800000 */
[----:B------:R-:W0:Y:S01]  /*0a50*/  LDC.64 R10, c[0x0][0x380] ;  /* 0x0000e000ff0a7b82 */ /* 0x000e220000000a00 */
[----:B------:R-:W-:-:S07]  /*0a60*/  IADD3 R6, PT, PT, -R6, RZ, RZ ;  /* 0x000000ff06067210 */ /* 0x000fce0007ffe1ff */
.L_x_100:
[C---:B0-----:R-:W-:Y:S01]  /*0a70*/  IMAD.WIDE R2, R9.reuse, 0x4, R10 ;  /* 0x0000000409027825 */ /* 0x041fe200078e020a */
        /* <DEDUP_REMOVED lines=8> */
.L_x_92:
[----:B------:R-:W-:Y:S05]  /*0b00*/  BSYNC.RECONVERGENT B1 ;  /* 0x0000000000017941 */ /* 0x000fea0003800200 */
.L_x_91:
[----:B------:R-:W-:Y:S02]  /*0b10*/  ISETP.GE.U32.AND P0, PT, R4, 0x100, PT ;  /* 0x000001000400780c */ /* 0x000fe40003f06070 */
[----:B------:R-:W-:Y:S02]  /*0b20*/  MOV R11, R0 ;  /* 0x00000000000b7202 */ /* 0x000fe40000000f00 */
[----:B------:R-:W-:-:S13]  /*0b30*/  ISETP.GE.U32.AND.EX P0, PT, R5, RZ, PT, P0 ;  /* 0x000000ff0500720c */ /* 0x000fda0003f06100 */
[----:B------:R-:W-:Y:S05]  /*0b40*/  @!P0 BRA `(.L_x_101) ;  /* 0x0000000000ac8947 */ /* 0x000fea0003800000 */
[----:B------:R-:W0:Y:S01]  /*0b50*/  S2R R6, SR_LANEID ;  /* 0x0000000000067919 */ /* 0x000e220000000000 */
[----:B------:R-:W-:Y:S01]  /*0b60*/  ISETP.NE.AND P5, PT, R7, RZ, PT ;  /* 0x000000ff0700720c */ /* 0x000fe20003fa5270 */
        /* <DEDUP_REMOVED lines=20> */
[----:B------:R-:W-:-:S04]  /*0cb0*/  ISETP.GT.AND P0, PT, R6, 0xf, PT ;  /* 0x0000000f0600780c */ /* 0x000fc80003f04270 */
[----:B------:R-:W0:Y:S02]  /*0cc0*/  SHFL.DOWN PT, R3, R0, 0x10, 0x1f ;  /* 0x0a001f0000037f89 */ /* 0x000e2400000e0000 */
[----:B0-----:R-:W-:-:S05]  /*0cd0*/  FADD R3, R0, R3 ;  /* 0x0000000300037221 */ /* 0x001fca0000000000 */
[----:B------:R1:W-:Y:S01]  /*0ce0*/  @!P1 STS [R2+0x8], R3 ;  /* 0x0000080302009388 */ /* 0x0003e20000000800 */
[----:B------:R-:W-:Y:S01]  /*0cf0*/  FSEL R0, R0, R3, P0 ;  /* 0x0000000300007208 */ /* 0x000fe20000000000 */
[----:B------:R-:W-:Y:S06]  /*0d00*/  BAR.SYNC.DEFER_BLOCKING 0x0 ;  /* 0x0000000000007b1d */ /* 0x000fec0000010000 */
[----:B------:R-:W-:Y:S05]  /*0d10*/  @P5 BRA `(.L_x_102) ;  /* 0x00000018008c5947 */ /* 0x000fea0003800000 */
[----:B------:R-:W0:Y:S01]  /*0d20*/  S2UR UR5, SR_CgaCtaId ;  /* 0x00000000000579c3 */ /* 0x000e220000008800 */
[----:B------:R-:W-:Y:S02]  /*0d30*/  UMOV UR4, 0x400 ;  /* 0x0000040000047882 */ /* 0x000fe40000000000 */
[----:B0-----:R-:W-:-:S09]  /*0d40*/  ULEA UR4, UR5, UR4, 0x18 ;  /* 0x0000000405047291 */ /* 0x001fd2000f8ec0ff */
[----:B-1----:R-:W0:Y:S04]  /*0d50*/  LDS R3, [UR4+0xc] ;  /* 0x00000c04ff037984 */ /* 0x002e280008000800 */
        /* <DEDUP_REMOVED lines=10> */
.L_x_101:
[----:B------:R-:W0:Y:S01]  /*0e00*/  S2R R6, SR_LANEID ;  /* 0x0000000000067919 */ /* 0x000e220000000000 */
[C---:B------:R-:W-:Y:S02]  /*0e10*/  LOP3.LUT R0, R7.reuse, 0x3e0, RZ, 0xc0, !PT ;  /* 0x000003e007007812 */ /* 0x040fe400078ec0ff */
[----:B------:R-:W-:Y:S02]  /*0e20*/  ISETP.NE.AND P5, PT, R7, RZ, PT ;  /* 0x000000ff0700720c */ /* 0x000fe40003fa5270 */
[----:B------:R-:W-:Y:S02]  /*0e30*/  IADD3 R3, PT, PT, R0, 0x20, RZ ;  /* 0x0000002000037810 */ /* 0x000fe40007ffe0ff */
[----:B------:R-:W-:Y:S02]  /*0e40*/  LOP3.LUT R9, RZ, R0, RZ, 0x33, !PT ;  /* 0x00000000ff097212 */ /* 0x000fe400078e33ff */
[-C--:B------:R-:W-:Y:S02]  /*0e50*/  ISETP.GT.U32.AND P0, PT, R3, R4.reuse, PT ;  /* 0x000000040300720c */ /* 0x080fe40003f04070 */
[----:B------:R-:W-:-:S04]  /*0e60*/  IADD3 R9, PT, PT, R9, R4, RZ ;  /* 0x0000000409097210 */ /* 0x000fc80007ffe0ff */
[----:B------:R-:W-:-:S05]  /*0e70*/  SEL R9, R9, 0x1f, P0 ;  /* 0x0000001f09097807 */ /* 0x000fca0000000000 */
[----:B------:R-:W1:Y:S01]  /*0e80*/  SHFL.DOWN PT, R0, R11, 0x1, R9 ;  /* 0x082000000b007989 */ /* 0x000e6200000e0009 */
[C---:B0-----:R-:W-:Y:S02]  /*0e90*/  ISETP.GE.AND P0, PT, R6.reuse, R9, PT ;  /* 0x000000090600720c */ /* 0x041fe40003f06270 */
[C---:B------:R-:W-:Y:S02]  /*0ea0*/  IADD3 R2, PT, PT, R6.reuse, 0x2, RZ ;  /* 0x0000000206027810 */ /* 0x040fe40007ffe0ff */
[----:B------:R-:W-:-:S09]  /*0eb0*/  ISETP.NE.AND P1, PT, R6, RZ, PT ;  /* 0x000000ff0600720c */ /* 0x000fd20003f25270 */
[----:B-1----:R-:W-:Y:S01]  /*0ec0*/  @!P0 FADD R11, R0, R11 ;  /* 0x0000000b000b8221 */ /* 0x002fe20000000000 */
        /* <DEDUP_REMOVED lines=11> */
[-C--:B------:R-:W-:Y:S02]  /*0f80*/  ISETP.GT.AND P0, PT, R2, R9.reuse, PT ;  /* 0x000000090200720c */ /* 0x080fe40003f04270 */
[----:B------:R-:W-:Y:S02]  /*0f90*/  IADD3 R2, PT, PT, R6, 0x10, RZ ;  /* 0x0000001006027810 */ /* 0x000fe40007ffe0ff */
[----:B------:R-:W0:Y:S09]  /*0fa0*/  SHFL.DOWN PT, R0, R11, 0x8, R9 ;  /* 0x090000000b007989 */ /* 0x000e3200000e0009 */
[----:B0-----:R-:W-:Y:S01]  /*0fb0*/  @!P0 FADD R11, R11, R0 ;  /* 0x000000000b0b8221 */ /* 0x001fe20000000000 */
[----:B------:R-:W-:-:S02]  /*0fc0*/  ISETP.GT.AND P0, PT, R2, R9, PT ;  /* 0x000000090200720c */ /* 0x000fc40003f04270 */
[----:B------:R-:W-:Y:S02]  /*0fd0*/  @!P1 SHF.R.U32.HI R2, RZ, 0x3, R7 ;  /* 0x00000003ff029819 */ /* 0x000fe40000011607 */
[----:B------:R-:W0:Y:S02]  /*0fe0*/  SHFL.DOWN PT, R0, R11, 0x10, R9 ;  /* 0x0a0000000b007989 */ /* 0x000e2400000e0009 */
[----:B------:R-:W-:-:S04]  /*0ff0*/  @!P1 LOP3.LUT R2, R2, 0x7c, RZ, 0xc0, !PT ;  /* 0x0000007c02029812 */ /* 0x000fc800078ec0ff */
[----:B------:R-:W-:-:S03]  /*1000*/  @!P1 IADD3 R3, PT, PT, R2, R3, RZ ;  /* 0x0000000302039210 */ /* 0x000fc60007ffe0ff */
[----:B0-----:R-:W-:-:S05]  /*1010*/  @!P0 FADD R11, R11, R0 ;  /* 0x000000000b0b8221 */ /* 0x001fca0000000000 */
[----:B------:R-:W-:-:S05]  /*1020*/  MOV R0, R11 ;  /* 0x0000000b00007202 */ /* 0x000fca0000000f00 */
[----:B------:R0:W-:Y:S01]  /*1030*/  @!P1 STS [R3+0x8], R0 ;  /* 0x0000080003009388 */ /* 0x0001e20000000800 */
[----:B------:R-:W-:Y:S06]  /*1040*/  BAR.SYNC.DEFER_BLOCKING 0x0 ;  /* 0x0000000000007b1d */ /* 0x000fec0000010000 */
[----:B------:R-:W-:Y:S05]  /*1050*/  @P5 BRA `(.L_x_102) ;  /* 0x0000001400bc5947 */ /* 0x000fea0003800000 */
[----:B------:R-:W1:Y:S01]  /*1060*/  S2UR UR5, SR_CgaCtaId ;  /* 0x00000000000579c3 */ /* 0x000e620000008800 */
[----:B------:R-:W-:Y:S01]  /*1070*/  UMOV UR4, 0x400 ;  /* 0x0000040000047882 */ /* 0x000fe20000000000 */
[C---:B------:R-:W-:Y:S02]  /*1080*/  ISETP.GT.U32.AND P3, PT, R4.reuse, 0x20, PT ;  /* 0x000000200400780c */ /* 0x040fe40003f64070 */
[C---:B------:R-:W-:Y:S02]  /*1090*/  ISETP.GT.U32.AND P1, PT, R4.reuse, 0x40, PT ;  /* 0x000000400400780c */ /* 0x040fe40003f24070 */
[C---:B------:R-:W-:Y:S02]  /*10a0*/  ISETP.GT.U32.AND.EX P3, PT, R5.reuse, RZ, PT, P3 ;  /* 0x000000ff0500720c */ /* 0x040fe40003f64130 */
[----:B------:R-:W-:Y:S02]  /*10b0*/  ISETP.GT.U32.AND P0, PT, R4, 0x60, PT ;  /* 0x000000600400780c */ /* 0x000fe40003f04070 */
[----:B------:R-:W-:-:S02]  /*10c0*/  ISETP.GT.U32.AND.EX P1, PT, R5, RZ, PT, P1 ;  /* 0x000000ff0500720c */ /* 0x000fc40003f24110 */
[C---:B------:R-:W-:Y:S02]  /*10d0*/  ISETP.GT.U32.AND P2, PT, R4.reuse, 0x80, PT ;  /* 0x000000800400780c */ /* 0x040fe40003f44070 */
[C---:B------:R-:W-:Y:S02]  /*10e0*/  ISETP.GT.U32.AND.EX P0, PT, R5.reuse, RZ, PT, P0 ;  /* 0x000000ff0500720c */ /* 0x040fe40003f04100 */
[----:B------:R-:W-:Y:S02]  /*10f0*/  ISETP.GT.U32.AND P4, PT, R4, 0xa0, PT ;  /* 0x000000a00400780c */ /* 0x000fe40003f84070 */
[C---:B------:R-:W-:Y:S02]  /*1100*/  ISETP.GT.U32.AND.EX P2, PT, R5.reuse, RZ, PT, P2 ;  /* 0x000000ff0500720c */ /* 0x040fe40003f44120 */
[----:B------:R-:W-:Y:S01]  /*1110*/  ISETP.GT.U32.AND.EX P4, PT, R5, RZ, PT, P4 ;  /* 0x000000ff0500720c */ /* 0x000fe20003f84140 */
[----:B-1----:R-:W-:-:S09]  /*1120*/  ULEA UR4, UR5, UR4, 0x18 ;  /* 0x0000000405047291 */ /* 0x002fd2000f8ec0ff */
[----:B0-----:R-:W0:Y:S04]  /*1130*/  LDS R3, [UR4+0xc] ;  /* 0x00000c04ff037984 */ /* 0x001e280008000800 */
[----:B------:R-:W1:Y:S04]  /*1140*/  LDS.128 R8, [UR4+0x10] ;  /* 0x00001004ff087984 */ /* 0x000e680008000c00 */
[----:B------:R-:W2:Y:S01]  /*1150*/  LDS.64 R6, [UR4+0x20] ;  /* 0x00002004ff067984 */ /* 0x000ea20008000a00 */
[----:B0-----:R-:W-:Y:S01]  /*1160*/  @P3 FADD R0, R0, R3 ;  /* 0x0000000300003221 */ /* 0x001fe20000000000 */
[----:B------:R-:W-:-:S03]  /*1170*/  ISETP.GT.U32.AND P3, PT, R4, 0xc0, PT ;  /* 0x000000c00400780c */ /* 0x000fc60003f64070 */
[----:B-1----:R-:W-:Y:S01]  /*1180*/  @P1 FADD R0, R0, R8 ;  /* 0x0000000800001221 */ /* 0x002fe20000000000 */
[----:B------:R-:W-:Y:S02]  /*1190*/  ISETP.GT.U32.AND P1, PT, R4, 0xe0, PT ;  /* 0x000000e00400780c */ /* 0x000fe40003f24070 */
[C---:B------:R-:W-:Y:S01]  /*11a0*/  ISETP.GT.U32.AND.EX P3, PT, R5.reuse, RZ, PT, P3 ;  /* 0x000000ff0500720c */ /* 0x040fe20003f64130 */
[----:B------:R-:W-:Y:S01]  /*11b0*/  @P0 FADD R0, R0, R9 ;  /* 0x0000000900000221 */ /* 0x000fe20000000000 */
[----:B------:R-:W-:-:S03]  /*11c0*/  ISETP.GT.U32.AND.EX P1, PT, R5, RZ, PT, P1 ;  /* 0x000000ff0500720c */ /* 0x000fc60003f24110 */
[----:B------:R-:W-:-:S04]  /*11d0*/  @P2 FADD R0, R0, R10 ;  /* 0x0000000a00002221 */ /* 0x000fc80000000000 */
[----:B------:R-:W-:-:S04]  /*11e0*/  @P4 FADD R0, R0, R11 ;  /* 0x0000000b00004221 */ /* 0x000fc80000000000 */
[----:B--2---:R-:W-:-:S04]  /*11f0*/  @P3 FADD R0, R0, R6 ;  /* 0x0000000600003221 */ /* 0x004fc80000000000 */
[----:B------:R-:W-:Y:S01]  /*1200*/  @P1 FADD R0, R0, R7 ;  /* 0x0000000700001221 */ /* 0x000fe20000000000 */
[----:B------:R-:W-:Y:S06]  /*1210*/  BRA `(.L_x_102) ;  /* 0x00000014004c7947 */ /* 0x000fec0003800000 */
.L_x_88:
[----:B------:R-:W0:Y:S01]  /*1220*/  S2R R0, SR_TID.X ;  /* 0x0000000000007919 */ /* 0x000e220000002100 */
[----:B------:R-:W0:Y:S01]  /*1230*/  LDC.64 R2, c[0x0][0x380] ;  /* 0x0000e000ff027b82 */ /* 0x000e220000000a00 */
[----:B------:R-:W1:Y:S01]  /*1240*/  LDCU UR4, c[0x0][0x3a0] ;  /* 0x00007400ff0477ac */ /* 0x000e620008000800 */
[----:B0-----:R-:W-:-:S05]  /*1250*/  IMAD.WIDE.U32 R2, R0, 0x4, R2 ;  /* 0x0000000400027825 */ /* 0x001fca00078e0002 */
        /* <DEDUP_REMOVED lines=16> */
[----:B-1----:R-:W-:Y:S01]  /*1360*/  FADD R21, R21, -UR4 ;  /* 0x8000000415157e21 */ /* 0x002fe20008000000 */
[----:B--2---:R-:W-:-:S03]  /*1370*/  FADD R14, R14, -UR4 ;  /* 0x800000040e0e7e21 */ /* 0x004fc60008000000 */
[----:B------:R-:W-:Y:S01]  /*1380*/  FMUL R21, R21, R21 ;  /* 0x0000001515157220 */ /* 0x000fe20000400000 */
[----:B---3--:R-:W-:-:S03]  /*1390*/  FADD R12, R12, -UR4 ;  /* 0x800000040c0c7e21 */ /* 0x008fc60008000000 */
[----:B------:R-:W-:Y:S01]  /*13a0*/  FFMA R21, R14, R14, R21 ;  /* 0x0000000e0e157223 */ /* 0x000fe20000000015 */
[----:B----4-:R-:W-:Y:S01]  /*13b0*/  FADD R13, R13, -UR4 ;  /* 0x800000040d0d7e21 */ /* 0x010fe20008000000 */
[----:B------:R-:W-:Y:S01]  /*13c0*/  FMUL R14, R12, R12 ;  /* 0x0000000c0c0e7220 */ /* 0x000fe20000400000 */
[----:B-----5:R-:W-:-:S03]  /*13d0*/  FADD R6, R6, -UR4 ;  /* 0x8000000406067e21 */ /* 0x020fc60008000000 */
[----:B------:R-:W-:Y:S01]  /*13e0*/  FFMA R14, R13, R13, R14 ;  /* 0x0000000d0d0e7223 */ /* 0x000fe2000000000e */
[----:B------:R-:W-:Y:S01]  /*13f0*/  FADD R10, R10, -UR4 ;  /* 0x800000040a0a7e21 */ /* 0x000fe20008000000 */
[----:B------:R-:W-:Y:S01]  /*1400*/  FMUL R6, R6, R6 ;  /* 0x0000000606067220 */ /* 0x000fe20000400000 */
[----:B------:R-:W-:Y:S02]  /*1410*/  FADD R7, R7, -UR4 ;  /* 0x8000000407077e21 */ /* 0x000fe40008000000 */
[----:B------:R-:W-:Y:S01]  /*1420*/  FMUL R10, R10, R10 ;  /* 0x0000000a0a0a7220 */ /* 0x000fe20000400000 */
[----:B------:R-:W-:Y:S01]  /*1430*/  FADD R13, R8, -UR4 ;  /* 0x80000004080d7e21 */ /* 0x000fe20008000000 */
[----:B------:R-:W-:Y:S01]  /*1440*/  FFMA R7, R7, R7, R6 ;  /* 0x0000000707077223 */ /* 0x000fe20000000006 */
[----:B------:R-:W-:Y:S01]  /*1450*/  FADD R8, R9, -UR4 ;  /* 0x8000000409087e21 */ /* 0x000fe20008000000 */
[----:B------:R-:W-:Y:S01]  /*1460*/  IADD3 R9, P1, PT, R4, -0x1000, RZ ;  /* 0xfffff00004097810 */ /* 0x000fe20007f3e0ff */
[----:B------:R-:W-:-:S03]  /*1470*/  FADD R11, R11, -UR4 ;  /* 0x800000040b0b7e21 */ /* 0x000fc60008000000 */
[----:B------:R-:W-:Y:S01]  /*1480*/  ISETP.GE.U32.AND P0, PT, R9, 0x1000, PT ;  /* 0x000010000900780c */ /* 0x000fe20003f06070 */
[----:B------:R-:W-:Y:S01]  /*1490*/  FADD R16, R16, -UR4 ;  /* 0x8000000410107e21 */ /* 0x000fe20008000000 */
[----:B------:R-:W-:Y:S01]  /*14a0*/  FFMA R6, R11, R11, R10 ;  /* 0x0000000b0b067223 */ /* 0x000fe2000000000a */
[----:B------:R-:W-:Y:S01]  /*14b0*/  IADD3.X R10, PT, PT, R5, -0x1, RZ, P1, !PT ;  /* 0xffffffff050a7810 */ /* 0x000fe20000ffe4ff */
[----:B------:R-:W-:Y:S01]  /*14c0*/  FADD R18, R18, -UR4 ;  /* 0x8000000412127e21 */ /* 0x000fe20008000000 */
[----:B------:R-:W-:Y:S01]  /*14d0*/  FADD R20, R20, -UR4 ;  /* 0x8000000414147e21 */ /* 0x000fe20008000000 */
[----:B------:R-:W-:Y:S02]  /*14e0*/  FMUL R16, R16, R16 ;  /* 0x0000001010107220 */ /* 0x000fe40000400000 */
[----:B------:R-:W-:Y:S01]  /*14f0*/  FMUL R18, R18, R18 ;  /* 0x0000001212127220 */ /* 0x000fe20000400000 */
[----:B------:R-:W-:Y:S01]  /*1500*/  FMUL R13, R13, R13 ;  /* 0x0000000d0d0d7220 */ /* 0x000fe20000400000 */
[----:B------:R-:W-:Y:S01]  /*1510*/  FADD R15, R15, -UR4 ;  /* 0x800000040f0f7e21 */ /* 0x000fe20008000000 */
[----:B------:R-:W-:Y:S01]  /*1520*/  FMUL R20, R20, R20 ;  /* 0x0000001414147220 */ /* 0x000fe20000400000 */
[----:B------:R-:W-:Y:S01]  /*1530*/  ISETP.GE.U32.AND.EX P0, PT, R10, RZ, PT, P0 ;  /* 0x000000ff0a00720c */ /* 0x000fe20003f06100 */
[----:B------:R-:W-:Y:S01]  /*1540*/  FADD R17, R17, -UR4 ;  /* 0x8000000411117e21 */ /* 0x000fe20008000000 */
[----:B------:R-:W-:Y:S01]  /*1550*/  FADD R19, R19, -UR4 ;  /* 0x8000000413137e21 */ /* 0x000fe20008000000 */
[----:B------:R-:W-:-:S02]  /*1560*/  FFMA R15, R15, R15, R16 ;  /* 0x0000000f0f0f7223 */ /* 0x000fc40000000010 */
[----:B------:R-:W-:Y:S01]  /*1570*/  FFMA R18, R17, R17, R18 ;  /* 0x0000001111127223 */ /* 0x000fe20000000012 */
[----:B------:R-:W-:Y:S01]  /*1580*/  FFMA R13, R8, R8, R13 ;  /* 0x00000008080d7223 */ /* 0x000fe2000000000d */
[----:B------:R-:W-:Y:S01]  /*1590*/  FFMA R20, R19, R19, R20 ;  /* 0x0000001313147223 */ /* 0x000fe20000000014 */
[----:B------:R-:W-:Y:S01]  /*15a0*/  FADD R7, R14, R7 ;  /* 0x000000070e077221 */ /* 0x000fe20000000000 */
[----:B------:R-:W-:Y:S01]  /*15b0*/  FADD R15, R15, R18 ;  /* 0x000000120f0f7221 */ /* 0x000fe20000000000 */
[----:B------:R-:W-:Y:S01]  /*15c0*/  FADD R6, R13, R6 ;  /* 0x000000060d067221 */ /* 0x000fe20000000000 */
[----:B------:R-:W-:-:S03]  /*15d0*/  FADD R12, R20, R21 ;  /* 0x00000015140c7221 */ /* 0x000fc60000000000 */
[----:B------:R-:W-:Y:S01]  /*15e0*/  FADD R7, R7, R6 ;  /* 0x0000000607077221 */ /* 0x000fe20000000000 */
[----:B------:R-:W-:Y:S01]  /*15f0*/  FADD R12, R15, R12 ;  /* 0x0000000c0f0c7221 */ /* 0x000fe20000000000 */
[----:B------:R-:W-:-:S03]  /*1600*/  HFMA2 R11, -RZ, RZ, 0, 0.00048828125 ;  /* 0x00001000ff0b7431 */ /* 0x000fc600000001ff */
[----:B------:R-:W-:Y:S01]  /*1610*/  FADD R8, R12, R7 ;  /* 0x000000070c087221 */ /* 0x000fe20000000000 */
[----:B------:R-:W-:Y:S01]  /*1620*/  MOV R12, RZ ;  /* 0x000000ff000c7202 */ /* 0x000fe20000000f00 */
[----:B------:R-:W-:Y:S06]  /*1630*/  @!P0 BRA `(.L_x_103) ;  /* 0x00000004001c8947 */ /* 0x000fec0003800000 */
[----:B------:R-:W0:Y:S01]  /*1640*/  LDC.64 R4, c[0x0][0x390] ;  /* 0x0000e400ff047b82 */ /* 0x000e220000000a00 */
[----:B------:R-:W-:Y:S01]  /*1650*/  MOV R11, 0x1000 ;  /* 0x00001000000b7802 */ /* 0x000fe20000000f00 */
[----:B------:R-:W1:Y:S01]  /*1660*/  LDCU UR4, c[0x0][0x3a0] ;  /* 0x00007400ff0477ac */ /* 0x000e620008000800 */
[----:B------:R-:W-:-:S07]  /*1670*/  MOV R12, RZ ;  /* 0x000000ff000c7202 */ /* 0x000fce0000000f00 */
.L_x_105:
[----:B------:R-:W-:-:S04]  /*1680*/  LEA R6, P0, R11, R2, 0x2 ;  /* 0x000000020b067211 */ /* 0x000fc800078010ff */
[----:B------:R-:W-:-:S05]  /*1690*/  LEA.HI.X R7, R11, R3, R12, 0x2, P0 ;  /* 0x000000030b077211 */ /* 0x000fca00000f140c */
        /* <DEDUP_REMOVED lines=16> */
[----:B-1----:R-:W-:Y:S01]  /*17a0*/  FADD R23, R23, -UR4 ;  /* 0x8000000417177e21 */ /* 0x002fe20008000000 */
[----:B--2---:R-:W-:-:S03]  /*17b0*/  FADD R27, R27, -UR4 ;  /* 0x800000041b1b7e21 */ /* 0x004fc60008000000 */
[----:B------:R-:W-:Y:S01]  /*17c0*/  FMUL R23, R23, R23 ;  /* 0x0000001717177220 */ /* 0x000fe20000400000 */
[----:B---3--:R-:W-:Y:S01]  /*17d0*/  FADD R22, R22, -UR4 ;  /* 0x8000000416167e21 */ /* 0x008fe20008000000 */
[----:B------:R-:W-:Y:S01]  /*17e0*/  FMUL R27, R27, R27 ;  /* 0x0000001b1b1b7220 */ /* 0x000fe20000400000 */
[----:B----4-:R-:W-:Y:S02]  /*17f0*/  FADD R15, R15, -UR4 ;  /* 0x800000040f0f7e21 */ /* 0x010fe40008000000 */
[----:B------:R-:W-:Y:S01]  /*1800*/  FFMA R23, R22, R22, R23 ;  /* 0x0000001616177223 */ /* 0x000fe20000000017 */
[----:B-----5:R-:W-:Y:S01]  /*1810*/  FADD R29, R28, -UR4 ;  /* 0x800000041c1d7e21 */ /* 0x020fe20008000000 */
[----:B------:R-:W-:Y:S01]  /*1820*/  FMUL R22, R15, R15 ;  /* 0x0000000f0f167220 */ /* 0x000fe20000400000 */
[----:B------:R-:W-:Y:S02]  /*1830*/  FADD R26, R26, -UR4 ;  /* 0x800000041a1a7e21 */ /* 0x000fe40008000000 */
[----:B------:R-:W-:Y:S01]  /*1840*/  FFMA R8, R29, R29, R8 ;  /* 0x0000001d1d087223 */ /* 0x000fe20000000008 */
[----:B------:R-:W-:Y:S01]  /*1850*/  FADD R16, R16, -UR4 ;  /* 0x8000000410107e21 */ /* 0x000fe20008000000 */
[----:B0-----:R-:W-:Y:S01]  /*1860*/  FFMA R7, R26, R26, R27 ;  /* 0x0000001a1a077223 */ /* 0x001fe2000000001b */
[----:B------:R-:W-:Y:S01]  /*1870*/  FADD R21, R21, -UR4 ;  /* 0x8000000415157e21 */ /* 0x000fe20008000000 */
[----:B------:R-:W-:Y:S01]  /*1880*/  FADD R15, R13, -UR4 ;  /* 0x800000040d0f7e21 */ /* 0x000fe20008000000 */
[----:B------:R-:W-:-:S02]  /*1890*/  FMUL R13, R16, R16 ;  /* 0x00000010100d7220 */ /* 0x000fc40000400000 */
[----:B------:R-:W-:Y:S01]  /*18a0*/  FMUL R21, R21, R21 ;  /* 0x0000001515157220 */ /* 0x000fe20000400000 */
[----:B------:R-:W-:Y:S01]  /*18b0*/  FADD R19, R19, -UR4 ;  /* 0x8000000413137e21 */ /* 0x000fe20008000000 */
[----:B------:R-:W-:Y:S01]  /*18c0*/  FADD R7, R8, R7 ;  /* 0x0000000708077221 */ /* 0x000fe20000000000 */
[----:B------:R-:W-:Y:S01]  /*18d0*/  FADD R20, R20, -UR4 ;  /* 0x8000000414147e21 */ /* 0x000fe20008000000 */
[----:B------:R-:W-:Y:S01]  /*18e0*/  FADD R14, R14, -UR4 ;  /* 0x800000040e0e7e21 */ /* 0x000fe20008000000 */
[----:B------:R-:W-:Y:S02]  /*18f0*/  FFMA R8, R19, R19, R22 ;  /* 0x0000001313087223 */ /* 0x000fe40000000016 */
[----:B------:R-:W-:Y:S01]  /*1900*/  FFMA R13, R20, R20, R13 ;  /* 0x00000014140d7223 */ /* 0x000fe2000000000d */
[----:B------:R-:W-:Y:S01]  /*1910*/  FADD R24, R24, -UR4 ;  /* 0x8000000418187e21 */ /* 0x000fe20008000000 */
[----:B------:R-:W-:Y:S01]  /*1920*/  FFMA R21, R14, R14, R21 ;  /* 0x0000000e0e157223 */ /* 0x000fe20000000015 */
[----:B------:R-:W-:Y:S01]  /*1930*/  IADD3 R14, P1, PT, -R11, R4, RZ ;  /* 0x000000040b0e7210 */ /* 0x000fe20007f3e1ff */
[----:B------:R-:W-:Y:S01]  /*1940*/  FADD R18, R18, -UR4 ;  /* 0x8000000412127e21 */ /* 0x000fe20008000000 */
[----:B------:R-:W-:Y:S01]  /*1950*/  FMUL R24, R24, R24 ;  /* 0x0000001818187220 */ /* 0x000fe20000400000 */
[----:B------:R-:W-:Y:S01]  /*1960*/  FADD R8, R8, R13 ;  /* 0x0000000d08087221 */ /* 0x000fe20000000000 */
[----:B------:R-:W-:Y:S01]  /*1970*/  ISETP.GE.U32.AND P0, PT, R14, 0x1000, PT ;  /* 0x000010000e00780c */ /* 0x000fe20003f06070 */
[----:B------:R-:W-:Y:S01]  /*1980*/  FADD R25, R25, -UR4 ;  /* 0x8000000419197e21 */ /* 0x000fe20008000000 */
[----:B------:R-:W-:Y:S01]  /*1990*/  FMUL R18, R18, R18 ;  /* 0x0000001212127220 */ /* 0x000fe20000400000 */
[----:B------:R-:W-:-:S02]  /*19a0*/  IADD3.X R13, PT, PT, ~R12, R5, RZ, P1, !PT ;  /* 0x000000050c0d7210 */ /* 0x000fc40000ffe5ff */
[----:B------:R-:W-:Y:S01]  /*19b0*/  FFMA R6, R25, R25, R24 ;  /* 0x0000001919067223 */ /* 0x000fe20000000018 */
[----:B------:R-:W-:Y:S01]  /*19c0*/  FFMA R18, R15, R15, R18 ;  /* 0x0000000f0f127223 */ /* 0x000fe20000000012 */
[----:B------:R-:W-:Y:S02]  /*19d0*/  ISETP.GE.U32.AND.EX P0, PT, R13, RZ, PT, P0 ;  /* 0x000000ff0d00720c */ /* 0x000fe40003f06100 */
[----:B------:R-:W-:Y:S01]  /*19e0*/  FADD R6, R6, R23 ;  /* 0x0000001706067221 */ /* 0x000fe20000000000 */
[----:B------:R-:W-:-:S03]  /*19f0*/  FADD R21, R18, R21 ;  /* 0x0000001512157221 */ /* 0x000fc60000000000 */
[----:B------:R-:W-:Y:S01]  /*1a00*/  FADD R6, R7, R6 ;  /* 0x0000000607067221 */ /* 0x000fe20000000000 */
[----:B------:R-:W-:Y:S01]  /*1a10*/  FADD R21, R8, R21 ;  /* 0x0000001508157221 */ /* 0x000fe20000000000 */
[----:B------:R-:W-:-:S03]  /*1a20*/  FADD R17, R17, -UR4 ;  /* 0x8000000411117e21 */ /* 0x000fc60008000000 */
[----:B------:R-:W-:-:S04]  /*1a30*/  FADD R6, R6, R21 ;  /* 0x0000001506067221 */ /* 0x000fc80000000000 */
[----:B------:R-:W-:Y:S01]  /*1a40*/  FFMA R8, R17, R17, R6 ;  /* 0x0000001111087223 */ /* 0x000fe20000000006 */
[----:B------:R-:W-:Y:S06]  /*1a50*/  @!P0 BRA `(.L_x_104) ;  /* 0x0000000800948947 */ /* 0x000fec0003800000 */
[----:B------:R-:W-:-:S04]  /*1a60*/  IADD3 R11, P0, PT, R11, 0x1000, RZ ;  /* 0x000010000b0b7810 */ /* 0x000fc80007f1e0ff */
[----:B------:R-:W-:Y:S02]  /*1a70*/  IADD3.X R12, PT, PT, RZ, R12, RZ, P0, !PT ;  /* 0x0000000cff0c7210 */ /* 0x000fe400007fe4ff */
[----:B------:R-:W-:-:S04]  /*1a80*/  ISETP.GT.U32.AND P0, PT, R11, R9, PT ;  /* 0x000000090b00720c */ /* 0x000fc80003f04070 */
[----:B------:R-:W-:-:S13]  /*1a90*/  ISETP.GT.U32.AND.EX P0, PT, R12, R10, PT, P0 ;  /* 0x0000000a0c00720c */ /* 0x000fda0003f04100 */
[----:B------:R-:W-:Y:S05]  /*1aa0*/  @!P0 BRA `(.L_x_105) ;  /* 0xfffffff800f48947 */ /* 0x000fea000383ffff */
.L_x_103:
[CC--:B------:R-:W-:Y:S01]  /*1ab0*/  IADD3 R3, PT, PT, -R11.reuse, R4.reuse, RZ ;  /* 0x000000040b037210 */ /* 0x0c0fe20007ffe1ff */
[----:B------:R-:W-:Y:S01]  /*1ac0*/  BSSY.RECONVERGENT B1, `(.L_x_104) ;  /* 0x000009e000017945 */ /* 0x000fe20003800200 */
[----:B------:R-:W-:Y:S02]  /*1ad0*/  ISETP.GE.U32.AND P1, PT, R11, R4, PT ;  /* 0x000000040b00720c */ /* 0x000fe40003f26070 */
[----:B------:R-:W-:-:S04]  /*1ae0*/  ISETP.GE.AND P0, PT, R0, R3, PT ;  /* 0x000000030000720c */ /* 0x000fc80003f06270 */
[----:B------:R-:W-:-:S13]  /*1af0*/  ISETP.GE.U32.OR.EX P0, PT, R12, R5, P0, P1 ;  /* 0x000000050c00720c */ /* 0x000fda0000706510 */
[----:B------:R-:W-:Y:S05]  /*1b00*/  @P0 BRA `(.L_x_106) ;  /* 0x0000000800640947 */ /* 0x000fea0003800000 */
[----:B------:R-:W-:Y:S01]  /*1b10*/  LOP3.LUT R2, RZ, R0, RZ, 0x33, !PT ;  /* 0x00000000ff027212 */ /* 0x000fe200078e33ff */
[----:B------:R-:W-:Y:S03]  /*1b20*/  BSSY.RECONVERGENT B2, `(.L_x_107) ;  /* 0x0000048000027945 */ /* 0x000fe60003800200 */
[----:B------:R-:W-:Y:S02]  /*1b30*/  IADD3 R2, PT, PT, -R11, R4, R2 ;  /* 0x000000040b027210 */ /* 0x000fe40007ffe102 */
[----:B------:R-:W-:Y:S02]  /*1b40*/  MOV R4, R0 ;  /* 0x0000000000047202 */ /* 0x000fe40000000f00 */
[C---:B------:R-:W-:Y:S02]  /*1b50*/  ISETP.GE.U32.AND P1, PT, R2.reuse, 0xf00, PT ;  /* 0x00000f000200780c */ /* 0x040fe40003f26070 */
[----:B------:R-:W-:-:S04]  /*1b60*/  LEA.HI R5, R2, 0x1, RZ, 0x18 ;  /* 0x0000000102057811 */ /* 0x000fc800078fc0ff */
[----:B------:R-:W-:-:S04]  /*1b70*/  LOP3.LUT R26, R5, 0xf, RZ, 0xc0, !PT ;  /* 0x0000000f051a7812 */ /* 0x000fc800078ec0ff */
[----:B------:R-:W-:-:S03]  /*1b80*/  ISETP.NE.AND P0, PT, R26, RZ, PT ;  /* 0x000000ff1a00720c */ /* 0x000fc60003f05270 */
[----:B------:R-:W-:Y:S10]  /*1b90*/  @!P1 BRA `(.L_x_108) ;  /* 0x0000000400009947 */ /* 0x000ff40003800000 */
[----:B------:R-:W0:Y:S01]  /*1ba0*/  LDCU.64 UR8, c[0x0][0x380] ;  /* 0x00007000ff0877ac */ /* 0x000e220008000a00 */
[----:B------:R-:W-:Y:S02]  /*1bb0*/  IADD3 R3, P1, PT, R0, R11, RZ ;  /* 0x0000000b00037210 */ /* 0x000fe40007f3e0ff */
[----:B------:R-:W-:Y:S02]  /*1bc0*/  LOP3.LUT R9, R5, 0x1fffff0, RZ, 0xc0, !PT ;  /* 0x01fffff005097812 */ /* 0x000fe400078ec0ff */
[----:B------:R-:W-:Y:S02]  /*1bd0*/  IADD3.X R4, PT, PT, RZ, R12, RZ, P1, !PT ;  /* 0x0000000cff047210 */ /* 0x000fe40000ffe4ff */
[----:B------:R-:W-:Y:S02]  /*1be0*/  IADD3 R9, PT, PT, -R9, RZ, RZ ;  /* 0x000000ff09097210 */ /* 0x000fe40007ffe1ff */
[----:B0-----:R-:W-:-:S04]  /*1bf0*/  LEA R2, P2, R3, UR8, 0x2 ;  /* 0x0000000803027c11 */ /* 0x001fc8000f8410ff */
[----:B------:R-:W-:Y:S02]  /*1c00*/  IADD3 R2, P1, PT, R2, 0x2000, RZ ;  /* 0x0000200002027810 */ /* 0x000fe40007f3e0ff */
[----:B------:R-:W-:Y:S02]  /*1c10*/  LEA.HI.X R3, R3, UR9, R4, 0x2, P2 ;  /* 0x0000000903037c11 */ /* 0x000fe400090f1404 */
[----:B------:R-:W-:Y:S02]  /*1c20*/  MOV R4, R0 ;  /* 0x0000000000047202 */ /* 0x000fe40000000f00 */
[----:B------:R-:W-:-:S07]  /*1c30*/  IADD3.X R3, PT, PT, RZ, R3, RZ, P1, !PT ;  /* 0x00000003ff037210 */ /* 0x000fce0000ffe4ff */
.L_x_109:
        /* <DEDUP_REMOVED lines=54> */
.L_x_108:
[----:B------:R-:W-:Y:S05]  /*1fa0*/  BSYNC.RECONVERGENT B2 ;  /* 0x0000000000027941 */ /* 0x000fea0003800200 */
.L_x_107:
[----:B------:R-:W-:Y:S05]  /*1fb0*/  @!P0 BRA `(.L_x_106) ;  /* 0x0000000400388947 */ /* 0x000fea0003800000 */
[----:B------:R-:W-:Y:S01]  /*1fc0*/  ISETP.GE.U32.AND P0, PT, R26, 0x8, PT ;  /* 0x000000081a00780c */ /* 0x000fe20003f06070 */
[----:B------:R-:W-:Y:S01]  /*1fd0*/  BSSY.RECONVERGENT B2, `(.L_x_110) ;  /* 0x0000022000027945 */ /* 0x000fe20003800200 */
[----:B------:R-:W-:-:S04]  /*1fe0*/  LOP3.LUT R17, R5, 0x7, RZ, 0xc0, !PT ;  /* 0x0000000705117812 */ /* 0x000fc800078ec0ff */
[----:B------:R-:W-:-:S07]  /*1ff0*/  ISETP.NE.AND P1, PT, R17, RZ, PT ;  /* 0x000000ff1100720c */ /* 0x000fce0003f25270 */
[----:B------:R-:W-:Y:S06]  /*2000*/  @!P0 BRA `(.L_x_111) ;  /* 0x0000000000788947 */ /* 0x000fec0003800000 */
[----:B------:R-:W0:Y:S01]  /*2010*/  LDCU.64 UR8, c[0x0][0x380] ;  /* 0x00007000ff0877ac */ /* 0x000e220008000a00 */
[----:B------:R-:W-:-:S04]  /*2020*/  IADD3 R3, P0, PT, R4, R11, RZ ;  /* 0x0000000b04037210 */ /* 0x000fc80007f1e0ff */
[----:B------:R-:W-:Y:S02]  /*2030*/  IADD3.X R6, PT, PT, RZ, R12, RZ, P0, !PT ;  /* 0x0000000cff067210 */ /* 0x000fe400007fe4ff */
[----:B0-----:R-:W-:-:S04]  /*2040*/  LEA R2, P0, R3, UR8, 0x2 ;  /* 0x0000000803027c11 */ /* 0x001fc8000f8010ff */
        /* <DEDUP_REMOVED lines=8> */
[----:B------:R0:W5:Y:S01]  /*20d0*/  LDG.E R18, desc[UR6][R2.64+0x1c00] ;  /* 0x001c000602127981 */ /* 0x000162000c1e1900 */
        /* <DEDUP_REMOVED lines=10> */
[----:B0-----:R-:W-:-:S03]  /*2180*/  FADD R2, R15, -UR4 ;  /* 0x800000040f027e21 */ /* 0x001fc60008000000 */
[----:B------:R-:W-:Y:S01]  /*2190*/  FFMA R7, R14, R14, R7 ;  /* 0x0000000e0e077223 */ /* 0x000fe20000000007 */
[----:B------:R-:W-:-:S03]  /*21a0*/  FADD R16, R16, -UR4 ;  /* 0x8000000410107e21 */ /* 0x000fc60008000000 */
[----:B------:R-:W-:Y:S01]  /*21b0*/  FFMA R7, R2, R2, R7 ;  /* 0x0000000202077223 */ /* 0x000fe20000000007 */
[----:B------:R-:W-:-:S03]  /*21c0*/  FADD R18, R18, -UR4 ;  /* 0x8000000412127e21 */ /* 0x000fc60008000000 */
[----:B------:R-:W-:-:S04]  /*21d0*/  FFMA R7, R16, R16, R7 ;  /* 0x0000001010077223 */ /* 0x000fc80000000007 */
[----:B------:R-:W-:-:S07]  /*21e0*/  FFMA R8, R18, R18, R7 ;  /* 0x0000001212087223 */ /* 0x000fce0000000007 */
.L_x_111:
[----:B------:R-:W-:Y:S05]  /*21f0*/  BSYNC.RECONVERGENT B2 ;  /* 0x0000000000027941 */ /* 0x000fea0003800200 */
.L_x_110:
        /* <DEDUP_REMOVED lines=24> */
.L_x_113:
[----:B------:R-:W-:Y:S05]  /*2380*/  BSYNC.RECONVERGENT B2 ;  /* 0x0000000000027941 */ /* 0x000fea0003800200 */
.L_x_112:
[----:B------:R-:W-:Y:S05]  /*2390*/  @!P1 BRA `(.L_x_106) ;  /* 0x0000000000409947 */ /* 0x000fea0003800000 */
[----:B------:R-:W0:Y:S01]  /*23a0*/  LDCU.64 UR8, c[0x0][0x380] ;  /* 0x00007000ff0877ac */ /* 0x000e220008000a00 */
[----:B------:R-:W-:Y:S02]  /*23b0*/  IADD3 R7, P0, PT, R4, R11, RZ ;  /* 0x0000000b04077210 */ /* 0x000fe40007f1e0ff */
[----:B------:R-:W-:Y:S02]  /*23c0*/  IADD3 R4, PT, PT, -R5, RZ, RZ ;  /* 0x000000ff05047210 */ /* 0x000fe40007ffe1ff */
[----:B------:R-:W-:Y:S02]  /*23d0*/  IADD3.X R12, PT, PT, RZ, R12, RZ, P0, !PT ;  /* 0x0000000cff0c7210 */ /* 0x000fe400007fe4ff */
[----:B0-----:R-:W-:-:S04]  /*23e0*/  LEA R6, P1, R7, UR8, 0x2 ;  /* 0x0000000807067c11 */ /* 0x001fc8000f8210ff */
[----:B------:R-:W-:-:S09]  /*23f0*/  LEA.HI.X R7, R7, UR9, R12, 0x2, P1 ;  /* 0x0000000907077c11 */ /* 0x000fd200088f140c */
.L_x_114:
[----:B------:R-:W-:Y:S02]  /*2400*/  MOV R2, R6 ;  /* 0x0000000600027202 */ /* 0x000fe40000000f00 */
[----:B------:R-:W-:-:S05]  /*2410*/  MOV R3, R7 ;  /* 0x0000000700037202 */ /* 0x000fca0000000f00 */
[----:B------:R-:W2:Y:S01]  /*2420*/  LDG.E R2, desc[UR6][R2.64] ;  /* 0x0000000602027981 */ /* 0x000ea2000c1e1900 */
[----:B------:R-:W-:Y:S02]  /*2430*/  IADD3 R4, PT, PT, R4, 0x1, RZ ;  /* 0x0000000104047810 */ /* 0x000fe40007ffe0ff */
[----:B------:R-:W-:Y:S02]  /*2440*/  IADD3 R6, P1, PT, R6, 0x400, RZ ;  /* 0x0000040006067810 */ /* 0x000fe40007f3e0ff */
[----:B------:R-:W-:Y:S02]  /*2450*/  ISETP.NE.AND P0, PT, R4, RZ, PT ;  /* 0x000000ff0400720c */ /* 0x000fe40003f05270 */
[----:B------:R-:W-:Y:S01]  /*2460*/  IADD3.X R7, PT, PT, RZ, R7, RZ, P1, !PT ;  /* 0x00000007ff077210 */ /* 0x000fe20000ffe4ff */
[----:B--2---:R-:W-:-:S04]  /*2470*/  FADD R5, R2, -UR4 ;  /* 0x8000000402057e21 */ /* 0x004fc80008000000 */
[----:B------:R-:W-:-:S06]  /*2480*/  FFMA R8, R5, R5, R8 ;  /* 0x0000000505087223 */ /* 0x000fcc0000000008 */
[----:B------:R-:W-:Y:S05]  /*2490*/  @P0 BRA `(.L_x_114) ;  /* 0xfffffffc00d80947 */ /* 0x000fea000383ffff */
.L_x_106:
[----:B------:R-:W-:Y:S05]  /*24a0*/  BSYNC.RECONVERGENT B1 ;  /* 0x0000000000017941 */ /* 0x000fea0003800200 */
.L_x_104:
[----:B------:R-:W0:Y:S01]  /*24b0*/  S2R R7, SR_LANEID ;  /* 0x0000000000077919 */ /* 0x000e220000000000 */
[----:B------:R-:W-:Y:S02]  /*24c0*/  MOV R3, R8 ;  /* 0x0000000800037202 */ /* 0x000fe40000000f00 */
[----:B------:R-:W-:-:S03]  /*24d0*/  ISETP.NE.AND P5, PT, R0, RZ, PT ;  /* 0x000000ff0000720c */ /* 0x000fc60003fa5270 */
        /* <DEDUP_REMOVED lines=29> */
[----:B------:R-:W0:Y:S04]  /*26b0*/  LDS R3, [UR4+0xc] ;  /* 0x00000c04ff037984 */ /* 0x000e280008000800 */
[----:B--2---:R-:W1:Y:S04]  /*26c0*/  LDS.128 R4, [UR4+0x10] ;  /* 0x00001004ff047984 */ /* 0x004e680008000c00 */
        /* <DEDUP_REMOVED lines=8> */
.L_x_102:
[----:B------:R-:W-:Y:S05]  /*2750*/  BSYNC.RECONVERGENT B0 ;  /* 0x0000000000007941 */ /* 0x000fea0003800200 */
.L_x_87:
[----:B------:R-:W-:Y:S05]  /*2760*/  @P5 EXIT ;  /* 0x000000000000594d */ /* 0x000fea0003800000 */
[----:B012---:R-:W0:Y:S01]  /*2770*/  LDC.64 R2, c[0x0][0x388] ;  /* 0x0000e200ff027b82 */ /* 0x007e220000000a00 */
[----:B------:R-:W1:Y:S02]  /*2780*/  LDCU UR4, c[0x0][0x39c] ;  /* 0x00007380ff0477ac */ /* 0x000e640008000800 */
[----:B-1----:R-:W-:-:S05]  /*2790*/  FADD R5, R0, UR4 ;  /* 0x0000000400057e21 */ /* 0x002fca0008000000 */
[----:B0-----:R-:W-:Y:S01]  /*27a0*/  STG.E desc[UR6][R2.64], R5 ;  /* 0x0000000502007986 */ /* 0x001fe2000c101906 */
[----:B------:R-:W-:Y:S05]  /*27b0*/  EXIT ;  /* 0x000000000000794d */ /* 0x000fea0003800000 */
.L_x_115:
        /* <DEDUP_REMOVED lines=12> */
.L_x_244:


//--------------------- .text._ZN3cub18CUB_300001_SM_10006detail6reduce28DeviceReduceSingleTileKernelINS2_10policy_hubIfjN4cuda3std3__44plusIfEEE10Policy1000EPfSC_iS9_ffNS7_10__identityEEEvT0_T1_T2_T3_T4_T6_ --------------------------
	.section	.text._ZN3cub18CUB_300001_SM_10006detail6reduce28DeviceReduceSingleTileKernelINS2_10policy_hubIfjN4cuda3std3__44plusIfEEE10Policy1000EPfSC_iS9_ffNS7_10__identityEEEvT0_T1_T2_T3_T4_T6_,"ax",@progbits
	.align	128
        .global         _ZN3cub18CUB_300001_SM_10006detail6reduce28DeviceReduceSingleTileKernelINS2_10policy_hubIfjN4cuda3std3__44plusIfEEE10Policy1000EPfSC_iS9_ffNS7_10__identityEEEvT0_T1_T2_T3_T4_T6_
        .type           _ZN3cub18CUB_300001_SM_10006detail6reduce28DeviceReduceSingleTileKernelINS2_10policy_hubIfjN4cuda3std3__44plusIfEEE10Policy1000EPfSC_iS9_ffNS7_10__identityEEEvT0_T1_T2_T3_T4_T6_,@function
        .size           _ZN3cub18CUB_300001_SM_10006detail6reduce28DeviceReduceSingleTileKernelINS2_10policy_hubIfjN4cuda3std3__44plusIfEEE10Policy1000EPfSC_iS9_ffNS7_10__identityEEEvT0_T1_T2_T3_T4_T6_,(.L_x_245 - _ZN3cub18CUB_300001_SM_10006detail6reduce28DeviceReduceSingleTileKernelINS2_10policy_hubIfjN4cuda3std3__44plusIfEEE10Policy1000EPfSC_iS9_ffNS7_10__identityEEEvT0_T1_T2_T3_T4_T6_)
        .other          _ZN3cub18CUB_300001_SM_10006detail6reduce28DeviceReduceSingleTileKernelINS2_10policy_hubIfjN4cuda3std3__44plusIfEEE10Policy1000EPfSC_iS9_ffNS7_10__identityEEEvT0_T1_T2_T3_T4_T6_,@"STO_CUDA_ENTRY STV_DEFAULT"
_ZN3cub18CUB_300001_SM_10006detail6reduce28DeviceReduceSingleTileKernelINS2_10policy_hubIfjN4cuda3std3__44plusIfEEE10Policy1000EPfSC_iS9_ffNS7_10__identityEEEvT0_T1_T2_T3_T4_T6_:
.text._ZN3cub18CUB_300001_SM_10006detail6reduce28DeviceReduceSingleTileKernelINS2_10policy_hubIfjN4cuda3std3__44plusIfEEE10Policy1000EPfSC_iS9_ffNS7_10__identityEEEvT0_T1_T2_T3_T4_T6_:
        /* <DEDUP_REMOVED lines=13> */
.L_x_116:
        /* <DEDUP_REMOVED lines=16> */
.L_x_121:
[----:B------:R-:W-:Y:S05]  /*01d0*/  BSYNC.RECONVERGENT B1 ;  /* 0x0000000000017941 */ /* 0x000fea0003800200 */
.L_x_120:
        /* <DEDUP_REMOVED lines=16> */
.L_x_126:
        /* <DEDUP_REMOVED lines=9> */
.L_x_125:
[----:B------:R-:W-:Y:S05]  /*0370*/  BSYNC.RECONVERGENT B2 ;  /* 0x0000000000027941 */ /* 0x000fea0003800200 */
.L_x_124:
        /* <DEDUP_REMOVED lines=8> */
.L_x_129:
        /* <DEDUP_REMOVED lines=43> */
.L_x_128:
[----:B------:R-:W-:Y:S05]  /*06b0*/  BSYNC.RECONVERGENT B2 ;  /* 0x0000000000027941 */ /* 0x000fea0003800200 */
.L_x_127:
        /* <DEDUP_REMOVED lines=26> */
.L_x_131:
[----:B------:R-:W-:Y:S05]  /*0860*/  BSYNC.RECONVERGENT B2 ;  /* 0x0000000000027941 */ /* 0x000fea0003800200 */
.L_x_130:
        /* <DEDUP_REMOVED lines=12> */
.L_x_123:
[----:B------:R-:W-:Y:S05]  /*0930*/  BSYNC.RECONVERGENT B1 ;  /* 0x0000000000017941 */ /* 0x000fea0003800200 */
.L_x_122:
        /* <DEDUP_REMOVED lines=10> */
[----:B------:R-:W1:Y:S06]  /*09e0*/  SHFL.DOWN PT, R3, R0, 0x2, 0x1f ;  /* 0x08401f0000037f89 */ /* 0x000e6c00000e0000 */
[----:B------:R-:W2:Y:S01]  /*09f0*/  @!P1 S2R R6, SR_CgaCtaId ;  /* 0x0000000000069919 */ /* 0x000ea20000008800 */
[----:B0-----:R-:W-:Y:S02]  /*0a00*/  @!P1 MOV R5, 0x400 ;  /* 0x0000040000059802 */ /* 0x001fe40000000f00 */
[----:B------:R-:W-:-:S04]  /*0a10*/  @!P1 SHF.R.U32.HI R4, RZ, 0x3, R2 ;  /* 0x00000003ff049819 */ /* 0x000fc80000011602 */
[----:B------:R-:W-:Y:S01]  /*0a20*/  @!P1 LOP3.LUT R4, R4, 0x7c, RZ, 0xc0, !PT ;  /* 0x0000007c04049812 */ /* 0x000fe200078ec0ff */
[----:B-1----:R-:W-:Y:S01]  /*0a30*/  @!P0 FADD R0, R0, R3 ;  /* 0x0000000300008221 */ /* 0x002fe20000000000 */
[----:B------:R-:W-:-:S04]  /*0a40*/  ISETP.GT.AND P0, PT, R8, 0x1b, PT ;  /* 0x0000001b0800780c */ /* 0x000fc80003f04270 */
[----:B------:R-:W0:Y:S01]  /*0a50*/  SHFL.DOWN PT, R3, R0, 0x4, 0x1f ;  /* 0x08801f0000037f89 */ /* 0x000e2200000e0000 */
[----:B--2---:R-:W-:-:S04]  /*0a60*/  @!P1 LEA R5, R6, R5, 0x18 ;  /* 0x0000000506059211 */ /* 0x004fc800078ec0ff */
        /* <DEDUP_REMOVED lines=16> */
[----:B0-----:R-:W0:Y:S04]  /*0b70*/  LDS.128 R4, [UR4+0x10] ;  /* 0x00001004ff047984 */ /* 0x001e280008000c00 */
[----:B------:R-:W1:Y:S04]  /*0b80*/  LDS.128 R12, [UR4+0x20] ;  /* 0x00002004ff0c7984 */ /* 0x000e680008000c00 */
[----:B------:R-:W2:Y:S04]  /*0b90*/  LDS.128 R8, [UR4+0x30] ;  /* 0x00003004ff087984 */ /* 0x000ea80008000c00 */
[----:B------:R-:W3:Y:S01]  /*0ba0*/  LDS.128 R16, [UR4+0x40] ;  /* 0x00004004ff107984 */ /* 0x000ee20008000c00 */
[----:B0-----:R-:W-:-:S04]  /*0bb0*/  FADD R5, R0, R5 ;  /* 0x0000000500057221 */ /* 0x001fc80000000000 */
[----:B------:R-:W-:-:S04]  /*0bc0*/  FADD R6, R5, R6 ;  /* 0x0000000605067221 */ /* 0x000fc80000000000 */
[----:B------:R-:W-:-:S04]  /*0bd0*/  FADD R7, R6, R7 ;  /* 0x0000000706077221 */ /* 0x000fc80000000000 */
[----:B-1----:R-:W-:-:S04]  /*0be0*/  FADD R12, R7, R12 ;  /* 0x0000000c070c7221 */ /* 0x002fc80000000000 */
[----:B------:R-:W-:-:S04]  /*0bf0*/  FADD R13, R12, R13 ;  /* 0x0000000d0c0d7221 */ /* 0x000fc80000000000 */
[----:B------:R-:W-:-:S04]  /*0c00*/  FADD R14, R13, R14 ;  /* 0x0000000e0d0e7221 */ /* 0x000fc80000000000 */
[----:B------:R-:W-:-:S04]  /*0c10*/  FADD R15, R14, R15 ;  /* 0x0000000f0e0f7221 */ /* 0x000fc80000000000 */
[----:B--2---:R-:W-:-:S04]  /*0c20*/  FADD R8, R15, R8 ;  /* 0x000000080f087221 */ /* 0x004fc80000000000 */
[----:B------:R-:W-:-:S04]  /*0c30*/  FADD R9, R8, R9 ;  /* 0x0000000908097221 */ /* 0x000fc80000000000 */
[----:B------:R-:W-:-:S04]  /*0c40*/  FADD R10, R9, R10 ;  /* 0x0000000a090a7221 */ /* 0x000fc80000000000 */
[----:B------:R-:W-:-:S04]  /*0c50*/  FADD R11, R10, R11 ;  /* 0x0000000b0a0b7221 */ /* 0x000fc80000000000 */
[----:B---3--:R-:W-:-:S04]  /*0c60*/  FADD R16, R11, R16 ;  /* 0x000000100b107221 */ /* 0x008fc80000000000 */
[----:B------:R-:W-:-:S04]  /*0c70*/  FADD R17, R16, R17 ;  /* 0x0000001110117221 */ /* 0x000fc80000000000 */
[----:B------:R-:W-:-:S04]  /*0c80*/  FADD R18, R17, R18 ;  /* 0x0000001211127221 */ /* 0x000fc80000000000 */
[----:B------:R-:W-:Y:S01]  /*0c90*/  FADD R0, R18, R19 ;  /* 0x0000001312007221 */ /* 0x000fe20000000000 */
[----:B------:R-:W-:Y:S06]  /*0ca0*/  BRA `(.L_x_133) ;  /* 0x0000003400707947 */ /* 0x000fec0003800000 */
.L_x_132:
        /* <DEDUP_REMOVED lines=45> */
[----:B------:R-:W0:Y:S04]  /*0f80*/  LDS.128 R16, [UR4+0x10] ;  /* 0x00001004ff107984 */ /* 0x000e280008000c00 */
[----:B----4-:R-:W1:Y:S04]  /*0f90*/  LDS.128 R4, [UR4+0x20] ;  /* 0x00002004ff047984 */ /* 0x010e680008000c00 */
[----:B------:R-:W2:Y:S04]  /*0fa0*/  LDS.128 R8, [UR4+0x30] ;  /* 0x00003004ff087984 */ /* 0x000ea80008000c00 */
[----:B------:R-:W3:Y:S01]  /*0fb0*/  LDS.128 R12, [UR4+0x40] ;  /* 0x00004004ff0c7984 */ /* 0x000ee20008000c00 */
[----:B0-----:R-:W-:Y:S01]  /*0fc0*/  @P2 FADD R0, R0, R17 ;  /* 0x0000001100002221 */ /* 0x001fe20000000000 */
[----:B------:R-:W-:-:S03]  /*0fd0*/  ISETP.GT.AND P2, PT, R3, 0x80, PT ;  /* 0x000000800300780c */ /* 0x000fc60003f44270 */
[----:B------:R-:W-:Y:S01]  /*0fe0*/  @P3 FADD R0, R0, R18 ;  /* 0x0000001200003221 */ /* 0x000fe20000000000 */
[----:B------:R-:W-:-:S03]  /*0ff0*/  ISETP.GT.AND P3, PT, R3, 0xa0, PT ;  /* 0x000000a00300780c */ /* 0x000fc60003f64270 */
[----:B------:R-:W-:Y:S01]  /*1000*/  @P1 FADD R0, R0, R19 ;  /* 0x0000001300001221 */ /* 0x000fe20000000000 */
[----:B------:R-:W-:-:S05]  /*1010*/  ISETP.GT.AND P1, PT, R3, 0xe0, PT ;  /* 0x000000e00300780c */ /* 0x000fca0003f24270 */
[----:B-1----:R-:W-:Y:S01]  /*1020*/  @P2 FADD R0, R0, R4 ;  /* 0x0000000400002221 */ /* 0x002fe20000000000 */
[----:B------:R-:W-:-:S03]  /*1030*/  ISETP.GT.AND P2, PT, R3, 0x100, PT ;  /* 0x000001000300780c */ /* 0x000fc60003f44270 */
[----:B------:R-:W-:Y:S01]  /*1040*/  @P3 FADD R0, R0, R5 ;  /* 0x0000000500003221 */ /* 0x000fe20000000000 */
[----:B------:R-:W-:-:S03]  /*1050*/  ISETP.GT.AND P3, PT, R3, 0x120, PT ;  /* 0x000001200300780c */ /* 0x000fc60003f64270 */
[----:B------:R-:W-:Y:S01]  /*1060*/  @P4 FADD R0, R0, R6 ;  /* 0x0000000600004221 */ /* 0x000fe20000000000 */
[----:B------:R-:W-:-:S03]  /*1070*/  ISETP.GT.AND P4, PT, R3, 0x140, PT ;  /* 0x000001400300780c */ /* 0x000fc60003f84270 */
[----:B------:R-:W-:Y:S01]  /*1080*/  @P1 FADD R0, R0, R7 ;  /* 0x0000000700001221 */ /* 0x000fe20000000000 */
[----:B------:R-:W-:-:S03]  /*1090*/  ISETP.GT.AND P1, PT, R3, 0x160, PT ;  /* 0x000001600300780c */ /* 0x000fc60003f24270 */
[----:B--2---:R-:W-:Y:S01]  /*10a0*/  @P2 FADD R0, R0, R8 ;  /* 0x0000000800002221 */ /* 0x004fe20000000000 */
[----:B------:R-:W-:-:S03]  /*10b0*/  ISETP.GT.AND P2, PT, R3, 0x180, PT ;  /* 0x000001800300780c */ /* 0x000fc60003f44270 */
[----:B------:R-:W-:Y:S01]  /*10c0*/  @P3 FADD R0, R0, R9 ;  /* 0x0000000900003221 */ /* 0x000fe20000000000 */
[----:B------:R-:W-:-:S03]  /*10d0*/  ISETP.GT.AND P3, PT, R3, 0x1a0, PT ;  /* 0x000001a00300780c */ /* 0x000fc60003f64270 */
[----:B------:R-:W-:Y:S01]  /*10e0*/  @P4 FADD R0, R0, R10 ;  /* 0x0000000a00004221 */ /* 0x000fe20000000000 */
[----:B------:R-:W-:-:S03]  /*10f0*/  ISETP.GT.AND P4, PT, R3, 0x1c0, PT ;  /* 0x000001c00300780c */ /* 0x000fc60003f84270 */
[----:B------:R-:W-:Y:S01]  /*1100*/  @P1 FADD R0, R0, R11 ;  /* 0x0000000b00001221 */ /* 0x000fe20000000000 */
[----:B------:R-:W-:-:S03]  /*1110*/  ISETP.GT.AND P1, PT, R3, 0x1e0, PT ;  /* 0x000001e00300780c */ /* 0x000fc60003f24270 */
[----:B---3--:R-:W-:-:S04]  /*1120*/  @P2 FADD R0, R0, R12 ;  /* 0x0000000c00002221 */ /* 0x008fc80000000000 */
[----:B------:R-:W-:-:S04]  /*1130*/  @P3 FADD R0, R0, R13 ;  /* 0x0000000d00003221 */ /* 0x000fc80000000000 */
[----:B------:R-:W-:-:S04]  /*1140*/  @P4 FADD R0, R0, R14 ;  /* 0x0000000e00004221 */ /* 0x000fc80000000000 */
[----:B------:R-:W-:Y:S01]  /*1150*/  @P1 FADD R0, R0, R15 ;  /* 0x0000000f00001221 */ /* 0x000fe20000000000 */
[----:B------:R-:W-:Y:S06]  /*1160*/  BRA `(.L_x_133) ;  /* 0x0000003000407947 */ /* 0x000fec0003800000 */
.L_x_119:
[----:B------:R-:W0:Y:S01]  /*1170*/  S2R R2, SR_TID.X ;  /* 0x0000000000027919 */ /* 0x000e220000002100 */
[----:B------:R-:W1:Y:S01]  /*1180*/  LDC.64 R4, c[0x0][0x380] ;  /* 0x0000e000ff047b82 */ /* 0x000e620000000a00 */
[----:B0-----:R-:W-:-:S05]  /*1190*/  SHF.L.U32 R7, R2, 0x1, RZ ;  /* 0x0000000102077819 */ /* 0x001fca00000006ff */
[----:B-1----:R-:W-:-:S05]  /*11a0*/  IMAD.WIDE.U32 R4, R7, 0x4, R4 ;  /* 0x0000000407047825 */ /* 0x002fca00078e0004 */
[----:B------:R-:W2:Y:S04]  /*11b0*/  LDG.E.64.CONSTANT R14, desc[UR6][R4.64] ;  /* 0x00000006040e7981 */ /* 0x000ea8000c1e9b00 */
[----:B------:R-:W3:Y:S04]  /*11c0*/  LDG.E.64.CONSTANT R16, desc[UR6][R4.64+0x1000] ;  /* 0x0010000604107981 */ /* 0x000ee8000c1e9b00 */
[----:B------:R-:W4:Y:S04]  /*11d0*/  LDG.E.64.CONSTANT R18, desc[UR6][R4.64+0x2000] ;  /* 0x0020000604127981 */ /* 0x000f28000c1e9b00 */
[----:B------:R-:W5:Y:S04]  /*11e0*/  LDG.E.64.CONSTANT R20, desc[UR6][R4.64+0x3000] ;  /* 0x0030000604147981 */ /* 0x000f68000c1e9b00 */
[----:B------:R-:W5:Y:S04]  /*11f0*/  LDG.E.64.CONSTANT R12, desc[UR6][R4.64+0x4000] ;  /* 0x00400006040c7981 */ /* 0x000f68000c1e9b00 */
[----:B------:R-:W5:Y:S04]  /*1200*/  LDG.E.64.CONSTANT R10, desc[UR6][R4.64+0x5000] ;  /* 0x00500006040a7981 */ /* 0x000f68000c1e9b00 */
[----:B------:R-:W5:Y:S04]  /*1210*/  LDG.E.64.CONSTANT R6, desc[UR6][R4.64+0x6000] ;  /* 0x0060000604067981 */ /* 0x000f68000c1e9b00 */
[----:B------:R-:W5:Y:S01]  /*1220*/  LDG.E.64.CONSTANT R8, desc[UR6][R4.64+0x7000] ;  /* 0x0070000604087981 */ /* 0x000f62000c1e9b00 */
[----:B------:R-:W-:Y:S01]  /*1230*/  ISETP.GE.U32.AND P0, PT, R3, 0x4000, PT ;  /* 0x000040000300780c */ /* 0x000fe20003f06070 */
[----:B--2---:R-:W-:Y:S01]  /*1240*/  FADD R14, R14, R15 ;  /* 0x0000000f0e0e7221 */ /* 0x004fe20000000000 */
[----:B---3--:R-:W-:Y:S01]  /*1250*/  FADD R17, R16, R17 ;  /* 0x0000001110117221 */ /* 0x008fe20000000000 */
[----:B----4-:R-:W-:-:S03]  /*1260*/  FADD R18, R18, R19 ;  /* 0x0000001312127221 */ /* 0x010fc60000000000 */
[----:B------:R-:W-:Y:S01]  /*1270*/  FADD R14, R14, R17 ;  /* 0x000000110e0e7221 */ /* 0x000fe20000000000 */
[----:B-----5:R-:W-:Y:S01]  /*1280*/  FADD R21, R20, R21 ;  /* 0x0000001514157221 */ /* 0x020fe20000000000 */
[----:B------:R-:W-:Y:S02]  /*1290*/  HFMA2 R20, -RZ, RZ, 0, 0.0078125 ;  /* 0x00002000ff147431 */ /* 0x000fe400000001ff */
[----:B------:R-:W-:Y:S01]  /*12a0*/  FADD R12, R12, R13 ;  /* 0x0000000d0c0c7221 */ /* 0x000fe20000000000 */
[----:B------:R-:W-:Y:S01]  /*12b0*/  FADD R21, R18, R21 ;  /* 0x0000001512157221 */ /* 0x000fe20000000000 */
[----:B------:R-:W-:-:S03]  /*12c0*/  FADD R11, R10, R11 ;  /* 0x0000000b0a0b7221 */ /* 0x000fc60000000000 */
[----:B------:R-:W-:Y:S01]  /*12d0*/  FADD R14, R14, R21 ;  /* 0x000000150e0e7221 */ /* 0x000fe20000000000 */
[----:B------:R-:W-:Y:S01]  /*12e0*/  FADD R6, R6, R7 ;  /* 0x0000000706067221 */ /* 0x000fe20000000000 */
[----:B------:R-:W-:Y:S01]  /*12f0*/  FADD R11, R12, R11 ;  /* 0x0000000b0c0b7221 */ /* 0x000fe20000000000 */
[----:B------:R-:W-:-:S04]  /*1300*/  FADD R9, R8, R9 ;  /* 0x0000000908097221 */ /* 0x000fc80000000000 */
[----:B------:R-:W-:-:S04]  /*1310*/  FADD R6, R6, R9 ;  /* 0x0000000906067221 */ /* 0x000fc80000000000 */
[----:B------:R-:W-:-:S04]  /*1320*/  FADD R11, R11, R6 ;  /* 0x000000060b0b7221 */ /* 0x000fc80000000000 */
[----:B------:R-:W-:Y:S01]  /*1330*/  FADD R0, R14, R11 ;  /* 0x0000000b0e007221 */ /* 0x000fe20000000000 */
[----:B------:R-:W-:Y:S06]  /*1340*/  @!P0 BRA `(.L_x_134) ;  /* 0x00000000008c8947 */ /* 0x000fec0003800000 */
[----:B------:R-:W0:Y:S01]  /*1350*/  LDC R24, c[0x0][0x390] ;  /* 0x0000e400ff187b82 */ /* 0x000e220000000800 */
[----:B------:R-:W-:Y:S02]  /*1360*/  IADD3 R21, PT, PT, R3, -0x2000, RZ ;  /* 0xffffe00003157810 */ /* 0x000fe40007ffe0ff */
[----:B------:R-:W-:-:S07]  /*1370*/  MOV R20, 0x2000 ;  /* 0x0000200000147802 */ /* 0x000fce0000000f00 */
.L_x_136:
[----:B------:R-:W-:-:S05]  /*1380*/  IMAD.WIDE R26, R20, 0x4, R4 ;  /* 0x00000004141a7825 */ /* 0x000fca00078e0204 */
[----:B------:R-:W2:Y:S04]  /*1390*/  LDG.E.64.CONSTANT R14, desc[UR6][R26.64+0x6000] ;  /* 0x006000061a0e7981 */ /* 0x000ea8000c1e9b00 */
[----:B------:R-:W2:Y:S04]  /*13a0*/  LDG.E.64.CONSTANT R6, desc[UR6][R26.64+0x7000] ;  /* 0x007000061a067981 */ /* 0x000ea8000c1e9b00 */
[----:B------:R-:W3:Y:S04]  /*13b0*/  LDG.E.64.CONSTANT R22, desc[UR6][R26.64] ;  /* 0x000000061a167981 */ /* 0x000ee8000c1e9b00 */
[----:B------:R-:W4:Y:S04]  /*13c0*/  LDG.E.64.CONSTANT R18, desc[UR6][R26.64+0x1000] ;  /* 0x001000061a127981 */ /* 0x000f28000c1e9b00 */
[----:B------:R-:W5:Y:S04]  /*13d0*/  LDG.E.64.CONSTANT R16, desc[UR6][R26.64+0x2000] ;  /* 0x002000061a107981 */ /* 0x000f68000c1e9b00 */
[----:B------:R-:W5:Y:S04]  /*13e0*/  LDG.E.64.CONSTANT R12, desc[UR6][R26.64+0x3000] ;  /* 0x003000061a0c7981 */ /* 0x000f68000c1e9b00 */
[----:B------:R-:W5:Y:S04]  /*13f0*/  LDG.E.64.CONSTANT R10, desc[UR6][R26.64+0x4000] ;  /* 0x004000061a0a7981 */ /* 0x000f68000c1e9b00 */
[----:B------:R-:W5:Y:S01]  /*1400*/  LDG.E.64.CONSTANT R8, desc[UR6][R26.64+0x5000] ;  /* 0x005000061a087981 */ /* 0x000f62000c1e9b00 */
[----:B0-----:R-:W-:Y:S01]  /*1410*/  MOV R3, R24 ;  /* 0x0000001800037202 */ /* 0x001fe20000000f00 */
[----:B--2---:R-:W-:-:S03]  /*1420*/  FADD R15, R15, R6 ;  /* 0x000000060f0f7221 */ /* 0x004fc60000000000 */
[----:B------:R-:W-:Y:S01]  /*1430*/  IADD3 R6, PT, PT, -R20, R3, RZ ;  /* 0x0000000314067210 */ /* 0x000fe20007ffe1ff */
[----:B---3--:R-:W-:-:S03]  /*1440*/  FADD R0, R22, R0 ;  /* 0x0000000016007221 */ /* 0x008fc60000000000 */
[----:B------:R-:W-:Y:S01]  /*1450*/  ISETP.GE.AND P0, PT, R6, 0x2000, PT ;  /* 0x000020000600780c */ /* 0x000fe20003f06270 */
[----:B----4-:R-:W-:Y:S01]  /*1460*/  FADD R23, R23, R18 ;  /* 0x0000001217177221 */ /* 0x010fe20000000000 */
[----:B-----5:R-:W-:Y:S01]  /*1470*/  FADD R18, R19, R16 ;  /* 0x0000001013127221 */ /* 0x020fe20000000000 */
[----:B------:R-:W-:Y:S01]  /*1480*/  FADD R17, R17, R12 ;  /* 0x0000000c11117221 */ /* 0x000fe20000000000 */
[----:B------:R-:W-:Y:S01]  /*1490*/  FADD R12, R13, R10 ;  /* 0x0000000a0d0c7221 */ /* 0x000fe20000000000 */
[----:B------:R-:W-:Y:S01]  /*14a0*/  FADD R11, R11, R8 ;  /* 0x000000080b0b7221 */ /* 0x000fe20000000000 */
[----:B------:R-:W-:Y:S01]  /*14b0*/  FADD R8, R9, R14 ;  /* 0x0000000e09087221 */ /* 0x000fe20000000000 */
[----:B------:R-:W-:Y:S01]  /*14c0*/  FADD R0, R0, R23 ;  /* 0x0000001700007221 */ /* 0x000fe20000000000 */
[----:B------:R-:W-:Y:S01]  /*14d0*/  FADD R17, R18, R17 ;  /* 0x0000001112117221 */ /* 0x000fe20000000000 */
[----:B------:R-:W-:Y:S01]  /*14e0*/  FADD R11, R12, R11 ;  /* 0x0000000b0c0b7221 */ /* 0x000fe20000000000 */
[----:B------:R-:W-:-:S02]  /*14f0*/  FADD R8, R8, R15 ;  /* 0x0000000f08087221 */ /* 0x000fc40000000000 */
[----:B------:R-:W-:Y:S02]  /*1500*/  FADD R0, R0, R17 ;  /* 0x0000001100007221 */ /* 0x000fe40000000000 */
[----:B------:R-:W-:-:S04]  /*1510*/  FADD R11, R11, R8 ;  /* 0x000000080b0b7221 */ /* 0x000fc80000000000 */
[----:B------:R-:W-:-:S04]  /*1520*/  FADD R11, R0, R11 ;  /* 0x0000000b000b7221 */ /* 0x000fc80000000000 */
[----:B------:R-:W-:Y:S01]  /*1530*/  FADD R0, R7, R11 ;  /* 0x0000000b07007221 */ /* 0x000fe20000000000 */
[----:B------:R-:W-:Y:S06]  /*1540*/  @!P0 BRA `(.L_x_135) ;  /* 0x0000000800308947 */ /* 0x000fec0003800000 */
[----:B------:R-:W-:-:S04]  /*1550*/  IADD3 R20, PT, PT, R20, 0x2000, RZ ;  /* 0x0000200014147810 */ /* 0x000fc80007ffe0ff */
[----:B------:R-:W-:-:S13]  /*1560*/  ISETP.GT.AND P0, PT, R20, R21, PT ;  /* 0x000000151400720c */ /* 0x000fda0003f04270 */
[----:B------:R-:W-:Y:S05]  /*1570*/  @!P0 BRA `(.L_x_136) ;  /* 0xfffffffc00808947 */ /* 0x000fea000383ffff */
.L_x_134:
        /* <DEDUP_REMOVED lines=20> */
.L_x_140:
        /* <DEDUP_REMOVED lines=8> */
.L_x_139:
[----:B------:R-:W-:Y:S05]  /*1740*/  BSYNC.RECONVERGENT B2 ;  /* 0x0000000000027941 */ /* 0x000fea0003800200 */
.L_x_138:
[----:B------:R-:W-:Y:S05]  /*1750*/  @!P1 BRA `(.L_x_137) ;  /* 0x0000000400a89947 */ /* 0x000fea0003800000 */
[----:B------:R-:W0:Y:S01]  /*1760*/  LDCU.64 UR4, c[0x0][0x380] ;  /* 0x00007000ff0477ac */ /* 0x000e220008000a00 */
[----:B------:R-:W-:Y:S01]  /*1770*/  IADD3 R5, PT, PT, R11, -R10, RZ ;  /* 0x8000000a0b057210 */ /* 0x000fe20007ffe0ff */
[----:B------:R-:W-:Y:S01]  /*1780*/  BSSY.RECONVERGENT B2, `(.L_x_141) ;  /* 0x000003b000027945 */ /* 0x000fe20003800200 */
[----:B------:R-:W-:Y:S02]  /*1790*/  IADD3 R3, P0, PT, R10, R20, RZ ;  /* 0x000000140a037210 */ /* 0x000fe40007f1e0ff */
[----:B------:R-:W-:Y:S02]  /*17a0*/  ISETP.GT.AND P1, PT, R5, 0x1800, PT ;  /* 0x000018000500780c */ /* 0x000fe40003f24270 */
[----:B------:R-:W-:Y:S02]  /*17b0*/  IADD3.X R6, PT, PT, RZ, RZ, RZ, P0, !PT ;  /* 0x000000ffff067210 */ /* 0x000fe400007fe4ff */
[----:B0-----:R-:W-:-:S04]  /*17c0*/  LEA R4, P0, R3, UR4, 0x2 ;  /* 0x0000000403047c11 */ /* 0x001fc8000f8010ff */
[----:B------:R-:W-:Y:S02]  /*17d0*/  LEA.HI.X R3, R3, UR5, R6, 0x2, P0 ;  /* 0x0000000503037c11 */ /* 0x000fe400080f1406 */
[----:B------:R-:W-:-:S04]  /*17e0*/  IADD3 R4, P0, PT, R4, 0x1000, RZ ;  /* 0x0000100004047810 */ /* 0x000fc80007f1e0ff */
[----:B------:R-:W-:Y:S02]  /*17f0*/  IADD3.X R5, PT, PT, RZ, R3, RZ, P0, !PT ;  /* 0x00000003ff057210 */ /* 0x000fe400007fe4ff */
[----:B------:R-:W-:Y:S02]  /*1800*/  PLOP3.LUT P0, PT, PT, PT, PT, 0x80, 0x8 ;  /* 0x000000000008781c */ /* 0x000fe40003f0f070 */
[----:B------:R-:W-:Y:S01]  /*1810*/  IADD3 R3, PT, PT, R10, R20, RZ ;  /* 0x000000140a037210 */ /* 0x000fe20007ffe0ff */
[----:B------:R-:W-:Y:S10]  /*1820*/  @!P1 BRA `(.L_x_142) ;  /* 0x0000000000c09947 */ /* 0x000ff40003800000 */
[----:B------:R-:W-:Y:S02]  /*1830*/  PLOP3.LUT P0, PT, PT, PT, PT, 0x8, 0x80 ;  /* 0x000000000080781c */ /* 0x000fe40003f0e170 */
[----:B------:R-:W-:-:S11]  /*1840*/  IADD3 R13, PT, PT, R11, -0x1800, RZ ;  /* 0xffffe8000b0d7810 */ /* 0x000fd60007ffe0ff */
.L_x_143:
        /* <DEDUP_REMOVED lines=46> */
.L_x_142:
[----:B------:R-:W-:Y:S05]  /*1b30*/  BSYNC.RECONVERGENT B2 ;  /* 0x0000000000027941 */ /* 0x000fea0003800200 */
.L_x_141:
        /* <DEDUP_REMOVED lines=31> */
.L_x_145:
[----:B------:R-:W-:Y:S05]  /*1d30*/  BSYNC.RECONVERGENT B2 ;  /* 0x0000000000027941 */ /* 0x000fea0003800200 */
.L_x_144:
        /* <DEDUP_REMOVED lines=9> */
[----:B----4-:R-:W-:-:S04]  /*1dd0*/  FADD R0, R0, R3 ;  /* 0x0000000300007221 */ /* 0x010fc80000000000 */
[----:B--2---:R-:W-:-:S04]  /*1de0*/  FADD R0, R0, R9 ;  /* 0x0000000900007221 */ /* 0x004fc80000000000 */
[----:B---3--:R-:W-:-:S07]  /*1df0*/  FADD R0, R0, R11 ;  /* 0x0000000b00007221 */ /* 0x008fce0000000000 */
.L_x_137:
[----:B------:R-:W-:Y:S05]  /*1e00*/  BSYNC.RECONVERGENT B1 ;  /* 0x0000000000017941 */ /* 0x000fea0003800200 */
.L_x_135:
        /* <DEDUP_REMOVED lines=32> */
[----:B---3--:R-:W0:Y:S04]  /*2010*/  LDS.128 R4, [UR4+0x10] ;  /* 0x00001004ff047984 */ /* 0x008e280008000c00 */
        /* <DEDUP_REMOVED lines=19> */
.L_x_118:
        /* <DEDUP_REMOVED lines=12> */
.L_x_148:
[----:B------:R-:W-:Y:S05]  /*2210*/  BSYNC.RECONVERGENT B1 ;  /* 0x0000000000017941 */ /* 0x000fea0003800200 */
.L_x_147:
        /* <DEDUP_REMOVED lines=16> */
.L_x_153:
        /* <DEDUP_REMOVED lines=9> */
.L_x_152:
[----:B------:R-:W-:Y:S05]  /*23b0*/  BSYNC.RECONVERGENT B2 ;  /* 0x0000000000027941 */ /* 0x000fea0003800200 */
.L_x_151:
        /* <DEDUP_REMOVED lines=8> */
.L_x_156:
        /* <DEDUP_REMOVED lines=43> */
.L_x_155:
[----:B------:R-:W-:Y:S05]  /*26f0*/  BSYNC.RECONVERGENT B2 ;  /* 0x0000000000027941 */ /* 0x000fea0003800200 */
.L_x_154:
        /* <DEDUP_REMOVED lines=26> */
.L_x_158:
[----:B------:R-:W-:Y:S05]  /*28a0*/  BSYNC.RECONVERGENT B2 ;  /* 0x0000000000027941 */ /* 0x000fea0003800200 */
.L_x_157:
        /* <DEDUP_REMOVED lines=12> */
.L_x_150:
[----:B------:R-:W-:Y:S05]  /*2970*/  BSYNC.RECONVERGENT B1 ;  /* 0x0000000000017941 */ /* 0x000fea0003800200 */
.L_x_149:
[----:B------:R-:W-:Y:S02]  /*2980*/  ISETP.GE.AND P0, PT, R3, 0x200, PT ;  /* 0x000002000300780c */ /* 0x000fe40003f06270 */
[----:B0----5:R-:W-:-:S11]  /*2990*/  MOV R5, R0 ;  /* 0x0000000000057202 */ /* 0x021fd60000000f00 */
[----:B------:R-:W-:Y:S05]  /*29a0*/  @!P0 BRA `(.L_x_159) ;  /* 0x0000000000d08947 */ /* 0x000fea0003800000 */
[----:B------:R-:W0:Y:S01]  /*29b0*/  S2R R7, SR_LANEID ;  /* 0x0000000000077919 */ /* 0x000e220000000000 */
[----:B------:R-:W1:Y:S02]  /*29c0*/  SHFL.DOWN PT, R0, R5, 0x1, 0x1f ;  /* 0x08201f0005007f89 */ /* 0x000e6400000e0000 */
[----:B-1----:R-:W-:Y:S01]  /*29d0*/  FADD R0, R0, R5 ;  /* 0x0000000500007221 */ /* 0x002fe20000000000 */
[C---:B0-----:R-:W-:Y:S02]  /*29e0*/  ISETP.GT.AND P0, PT, R7.reuse, 0x1e, PT ;  /* 0x0000001e0700780c */ /* 0x041fe40003f04270 */
[----:B------:R-:W-:Y:S02]  /*29f0*/  ISETP.NE.AND P1, PT, R7, RZ, PT ;  /* 0x000000ff0700720c */ /* 0x000fe40003f25270 */
        /* <DEDUP_REMOVED lines=27> */
[----:B--2---:R-:W0:Y:S04]  /*2bb0*/  LDS.128 R4, [UR4+0x10] ;  /* 0x00001004ff047984 */ /* 0x004e280008000c00 */
        /* <DEDUP_REMOVED lines=19> */
.L_x_159:
[----:B------:R-:W0:Y:S01]  /*2cf0*/  S2R R4, SR_LANEID ;  /* 0x0000000000047919 */ /* 0x000e220000000000 */
[----:B------:R-:W-:-:S04]  /*2d00*/  LOP3.LUT R0, R2, 0x3e0, RZ, 0xc0, !PT ;  /* 0x000003e002007812 */ /* 0x000fc800078ec0ff */
[----:B------:R-:W-:Y:S02]  /*2d10*/  IADD3 R6, PT, PT, R0, 0x20, RZ ;  /* 0x0000002000067810 */ /* 0x000fe40007ffe0ff */
[----:B------:R-:W-:Y:S02]  /*2d20*/  LOP3.LUT R0, RZ, R0, RZ, 0x33, !PT ;  /* 0x00000000ff007212 */ /* 0x000fe400078e33ff */
[-C--:B------:R-:W-:Y:S02]  /*2d30*/  ISETP.GT.AND P0, PT, R6, R3.reuse, PT ;  /* 0x000000030600720c */ /* 0x080fe40003f04270 */
        /* <DEDUP_REMOVED lines=41> */
[----:B-1----:R-:W1:Y:S04]  /*2fd0*/  LDS.128 R4, [UR4+0x20] ;  /* 0x00002004ff047984 */ /* 0x002e680008000c00 */
        /* <DEDUP_REMOVED lines=29> */
.L_x_146:
        /* <DEDUP_REMOVED lines=28> */
[----:B------:R-:W-:Y:S02]  /*3370*/  HFMA2 R11, -RZ, RZ, 0, 0.0078125 ;  /* 0x00002000ff0b7431 */ /* 0x000fe400000001ff */
[----:B------:R-:W-:-:S04]  /*3380*/  FADD R15, R14, R15 ;  /* 0x0000000f0e0f7221 */ /* 0x000fc80000000000 */
        /* <DEDUP_REMOVED lines=10> */
.L_x_162:
[----:B------:R-:W-:-:S05]  /*3430*/  IMAD.WIDE R2, R11, 0x4, R4 ;  /* 0x000000040b027825 */ /* 0x000fca00078e0204 */
        /* <DEDUP_REMOVED lines=15> */
[----:B------:R0:W5:Y:S02]  /*3530*/  LDG.E.CONSTANT R18, desc[UR6][R2.64+0x7800] ;  /* 0x0078000602127981 */ /* 0x000164000c1e9900 */
[----:B0-----:R-:W-:-:S04]  /*3540*/  MOV R3, R7 ;  /* 0x0000000700037202 */ /* 0x001fc80000000f00 */
[----:B------:R-:W-:-:S04]  /*3550*/  IADD3 R2, PT, PT, -R11, R3, RZ ;  /* 0x000000030b027210 */ /* 0x000fc80007ffe1ff */
[----:B------:R-:W-:Y:S01]  /*3560*/  ISETP.GE.AND P0, PT, R2, 0x2000, PT ;  /* 0x000020000200780c */ /* 0x000fe20003f06270 */
        /* <DEDUP_REMOVED lines=13> */
[----:B------:R-:W-:-:S04]  /*3640*/  FADD R15, R15, R12 ;  /* 0x0000000c0f0f7221 */ /* 0x000fc80000000000 */
[----:B------:R-:W-:-:S04]  /*3650*/  FADD R15, R0, R15 ;  /* 0x0000000f000f7221 */ /* 0x000fc80000000000 */
[----:B------:R-:W-:Y:S01]  /*3660*/  FADD R0, R18, R15 ;  /* 0x0000000f12007221 */ /* 0x000fe20000000000 */
[----:B------:R-:W-:Y:S06]  /*3670*/  @!P0 BRA `(.L_x_161) ;  /* 0x0000000800308947 */ /* 0x000fec0003800000 */
[----:B------:R-:W-:-:S04]  /*3680*/  IADD3 R11, PT, PT, R11, 0x2000, RZ ;  /* 0x000020000b0b7810 */ /* 0x000fc80007ffe0ff */
[----:B------:R-:W-:-:S13]  /*3690*/  ISETP.GT.AND P0, PT, R11, R6, PT ;  /* 0x000000060b00720c */ /* 0x000fda0003f04270 */
[----:B------:R-:W-:Y:S05]  /*36a0*/  @!P0 BRA `(.L_x_162) ;  /* 0xfffffffc00608947 */ /* 0x000fea000383ffff */
.L_x_160:
        /* <DEDUP_REMOVED lines=20> */
.L_x_166:
        /* <DEDUP_REMOVED lines=8> */
.L_x_165:
[----:B------:R-:W-:Y:S05]  /*3870*/  BSYNC.RECONVERGENT B2 ;  /* 0x0000000000027941 */ /* 0x000fea0003800200 */
.L_x_164:
        /* <DEDUP_REMOVED lines=16> */
.L_x_169:
        /* <DEDUP_REMOVED lines=46> */
.L_x_168:
[----:B------:R-:W-:Y:S05]  /*3c60*/  BSYNC.RECONVERGENT B2 ;  /* 0x0000000000027941 */ /* 0x000fea0003800200 */
.L_x_167:
        /* <DEDUP_REMOVED lines=31> */
.L_x_171:
[----:B------:R-:W-:Y:S05]  /*3e60*/  BSYNC.RECONVERGENT B2 ;  /* 0x0000000000027941 */ /* 0x000fea0003800200 */
.L_x_170:
        /* <DEDUP_REMOVED lines=12> */
.L_x_163:
[----:B------:R-:W-:Y:S05]  /*3f30*/  BSYNC.RECONVERGENT B1 ;  /* 0x0000000000017941 */ /* 0x000fea0003800200 */
.L_x_161:
        /* <DEDUP_REMOVED lines=50> */
[----:B------:R-:W-:-:S07]  /*4260*/  FADD R0, R18, R19 ;  /* 0x0000001312007221 */ /* 0x000fce0000000000 */
.L_x_133:
[----:B------:R-:W-:Y:S05]  /*4270*/  BSYNC.RECONVERGENT B0 ;  /* 0x0000000000007941 */ /* 0x000fea0003800200 */
.L_x_117:
[----:B------:R-:W-:Y:S05]  /*4280*/  @P0 EXIT ;  /* 0x000000000000094d */ /* 0x000fea0003800000 */
[----:B0-23--:R-:W0:Y:S01]  /*4290*/  LDC.64 R2, c[0x0][0x388] ;  /* 0x0000e200ff027b82 */ /* 0x00de220000000a00 */
[----:B------:R-:W4:Y:S02]  /*42a0*/  LDCU UR4, c[0x0][0x398] ;  /* 0x00007300ff0477ac */ /* 0x000f240008000800 */
[----:B----4-:R-:W-:-:S05]  /*42b0*/  FADD R5, R0, UR4 ;  /* 0x0000000400057e21 */ /* 0x010fca0008000000 */
[----:B0-----:R-:W-:Y:S01]  /*42c0*/  STG.E desc[UR6][R2.64], R5 ;  /* 0x0000000502007986 */ /* 0x001fe2000c101906 */
[----:B------:R-:W-:Y:S05]  /*42d0*/  EXIT ;  /* 0x000000000000794d */ /* 0x000fea0003800000 */
.L_x_172:
        /* <DEDUP_REMOVED lines=10> */
.L_x_245:


//--------------------- .text._ZN3cub18CUB_300001_SM_10006detail6reduce18DeviceReduceKernelINS2_10policy_hubIfjN4cuda3std3__44plusIfEEE10Policy1000EN6thrust24THRUST_300001_SM_1000_NS6detail15normal_iteratorINSD_10device_ptrIfEEEEjS9_f27SquaredDistanceFromConstantEEvT0_PT3_T1_NS0_13GridEvenShareISN_EET2_T4_ --------------------------
	.section	.text._ZN3cub18CUB_300001_SM_10006detail6reduce18DeviceReduceKernelINS2_10policy_hubIfjN4cuda3std3__44plusIfEEE10Policy1000EN6thrust24THRUST_300001_SM_1000_NS6detail15normal_iteratorINSD_10device_ptrIfEEEEjS9_f27SquaredDistanceFromConstantEEvT0_PT3_T1_NS0_13GridEvenShareISN_EET2_T4_,"ax",@progbits
	.align	128
        .global         _ZN3cub18CUB_300001_SM_10006detail6reduce18DeviceReduceKernelINS2_10policy_hubIfjN4cuda3std3__44plusIfEEE10Policy1000EN6thrust24THRUST_300001_SM_1000_NS6detail15normal_iteratorINSD_10device_ptrIfEEEEjS9_f27SquaredDistanceFromConstantEEvT0_PT3_T1_NS0_13GridEvenShareISN_EET2_T4_
        .type           _ZN3cub18CUB_300001_SM_10006detail6reduce18DeviceReduceKernelINS2_10policy_hubIfjN4cuda3std3__44plusIfEEE10Policy1000EN6thrust24THRUST_300001_SM_1000_NS6detail15normal_iteratorINSD_10device_ptrIfEEEEjS9_f27SquaredDistanceFromConstantEEvT0_PT3_T1_NS0_13GridEvenShareISN_EET2_T4_,@function
        .size           _ZN3cub18CUB_300001_SM_10006detail6reduce18DeviceReduceKernelINS2_10policy_hubIfjN4cuda3std3__44plusIfEEE10Policy1000EN6thrust24THRUST_300001_SM_1000_NS6detail15normal_iteratorINSD_10device_ptrIfEEEEjS9_f27SquaredDistanceFromConstantEEvT0_PT3_T1_NS0_13GridEvenShareISN_EET2_T4_,(.L_x_246 - _ZN3cub18CUB_300001_SM_10006detail6reduce18DeviceReduceKernelINS2_10policy_hubIfjN4cuda3std3__44plusIfEEE10Policy1000EN6thrust24THRUST_300001_SM_1000_NS6detail15normal_iteratorINSD_10device_ptrIfEEEEjS9_f27SquaredDistanceFromConstantEEvT0_PT3_T1_NS0_13GridEvenShareISN_EET2_T4_)
        .other          _ZN3cub18CUB_300001_SM_10006detail6reduce18DeviceReduceKernelINS2_10policy_hubIfjN4cuda3std3__44plusIfEEE10Policy1000EN6thrust24THRUST_300001_SM_1000_NS6detail15normal_iteratorINSD_10device_ptrIfEEEEjS9_f27SquaredDistanceFromConstantEEvT0_PT3_T1_NS0_13GridEvenShareISN_EET2_T4_,@"STO_CUDA_ENTRY STV_DEFAULT"
_ZN3cub18CUB_300001_SM_10006detail6reduce18DeviceReduceKernelINS2_10policy_hubIfjN4cuda3std3__44plusIfEEE10Policy1000EN6thrust24THRUST_300001_SM_1000_NS6detail15normal_iteratorINSD_10device_ptrIfEEEEjS9_f27SquaredDistanceFromConstantEEvT0_PT3_T1_NS0_13GridEvenShareISN_EET2_T4_:
.text._ZN3cub18CUB_300001_SM_10006detail6reduce18DeviceReduceKernelINS2_10policy_hubIfjN4cuda3std3__44plusIfEEE10Policy1000EN6thrust24THRUST_300001_SM_1000_NS6detail15normal_iteratorINSD_10device_ptrIfEEEEjS9_f27SquaredDistanceFromConstantEEvT0_PT3_T1_NS0_13GridEvenShareISN_EET2_T4_:
[----:B------:R-:W-:Y:S08]  /*0000*/  LDC R1, c[0x0][0x37c] ;  /* 0x0000df00ff017b82 */ /* 0x000ff00000000800 */
[----:B------:R-:W0:Y:S01]  /*0010*/  S2UR UR14, SR_CTAID.X ;  /* 0x00000000000e79c3 */ /* 0x000e220000002500 */
[----:B------:R-:W1:Y:S01]  /*0020*/  LDCU.64 UR8, c[0x0][0x3a8] ;  /* 0x00007500ff0877ac */ /* 0x000e620008000a00 */
[----:B------:R-:W-:Y:S01]  /*0030*/  BSSY.RECONVERGENT B0, `(.L_x_173) ;  /* 0x0000304000007945 */ /* 0x000fe20003800200 */
[----:B------:R-:W2:Y:S01]  /*0040*/  LDCU.64 UR12, c[0x0][0x358] ;  /* 0x00006b00ff0c77ac */ /* 0x000ea20008000a00 */
[----:B-1----:R-:W-:-:S02]  /*0050*/  USHF.L.U32 UR5, UR9, 0xd, URZ ;  /* 0x0000000d09057899 */ /* 0x002fc400080006ff */
[----:B0-----:R-:W-:-:S04]  /*0060*/  UIMAD UR10, UR14, -0x2000, UR8 ;  /* 0xffffe0000e0a78a4 */ /* 0x001fc8000f8e0208 */
[----:B------:R-:W-:-:S09]  /*0070*/  UISETP.GT.U32.AND UP0, UPT, UR10, 0x1fff, UPT ;  /* 0x00001fff0a00788c */ /* 0x000fd2000bf04070 */
[----:B--2---:R-:W-:Y:S05]  /*0080*/  BRA.U UP0, `(.L_x_174) ;  /* 0x0000001500b87547 */ /* 0x004fea000b800000 */
[----:B------:R-:W0:Y:S01]  /*0090*/  S2R R0, SR_TID.X ;  /* 0x0000000000007919 */ /* 0x000e220000002100 */
[----:B------:R-:W1:Y:S01]  /*00a0*/  LDCU UR5, c[0x0][0x3c0] ;  /* 0x00007800ff0577ac */ /* 0x000e620008000800 */
[----:B------:R-:W-:Y:S01]  /*00b0*/  BSSY.RECONVERGENT B1, `(.L_x_175) ;  /* 0x000000e000017945 */ /* 0x000fe20003800200 */
[----:B------:R-:W-:Y:S01]  /*00c0*/  HFMA2 R6, -RZ, RZ, 0, 0 ;  /* 0x00000000ff067431 */ /* 0x000fe200000001ff */
[----:B0-----:R-:W-:Y:S02]  /*00d0*/  ISETP.GE.U32.AND P0, PT, R0, UR10, PT ;  /* 0x0000000a00007c0c */ /* 0x001fe4000bf06070 */
[----:B------:R-:W-:-:S11]  /*00e0*/  MOV R7, R0 ;  /* 0x0000000000077202 */ /* 0x000fd60000000f00 */
[----:B-1----:R-:W-:Y:S05]  /*00f0*/  @P0 BRA `(.L_x_176) ;  /* 0x0000000000240947 */ /* 0x002fea0003800000 */
[----:B------:R-:W0:Y:S01]  /*0100*/  LDC.64 R2, c[0x0][0x380] ;  /* 0x0000e000ff027b82 */ /* 0x000e220000000a00 */
[----:B------:R-:W-:Y:S01]  /*0110*/  MOV R5, UR14 ;  /* 0x0000000e00057c02 */ /* 0x000fe20008000f00 */
[----:B------:R-:W1:Y:S03]  /*0120*/  LDCU UR4, c[0x0][0x3c0] ;  /* 0x00007800ff0477ac */ /* 0x000e660008000800 */
[----:B------:R-:W-:-:S05]  /*0130*/  LEA R5, R5, R0, 0xd ;  /* 0x0000000005057211 */ /* 0x000fca00078e68ff */
[----:B0-----:R-:W-:-:S06]  /*0140*/  IMAD.WIDE.U32 R2, R5, 0x4, R2 ;  /* 0x0000000405027825 */ /* 0x001fcc00078e0002 */
[----:B------:R-:W1:Y:S01]  /*0150*/  LDG.E R2, desc[UR12][R2.64] ;  /* 0x0000000c02027981 */ /* 0x000e62000c1e1900 */
[----:B------:R-:W-:Y:S01]  /*0160*/  IADD3 R7, PT, PT, R0, 0x200, RZ ;  /* 0x0000020000077810 */ /* 0x000fe20007ffe0ff */
[----:B-1----:R-:W-:-:S04]  /*0170*/  FADD R6, R2, -UR4 ;  /* 0x8000000402067e21 */ /* 0x002fc80008000000 */
[----:B------:R-:W-:-:S07]  /*0180*/  FMUL R6, R6, R6 ;  /* 0x0000000606067220 */ /* 0x000fce0000400000 */
.L_x_176:
[----:B------:R-:W-:Y:S05]  /*0190*/  BSYNC.RECONVERGENT B1 ;  /* 0x0000000000017941 */ /* 0x000fea0003800200 */
.L_x_175:
[----:B------:R-:W-:Y:S01]  /*01a0*/  ISETP.GE.U32.AND P0, PT, R7, UR10, PT ;  /* 0x0000000a07007c0c */ /* 0x000fe2000bf06070 */
[----:B------:R-:W-:-:S12]  /*01b0*/  BSSY.RECONVERGENT B1, `(.L_x_177) ;  /* 0x00000ca000017945 */ /* 0x000fd80003800200 */
[----:B------:R-:W-:Y:S05]  /*01c0*/  @P0 BRA `(.L_x_178) ;  /* 0x0000000c00200947 */ /* 0x000fea0003800000 */
[----:B------:R-:W-:Y:S01]  /*01d0*/  LOP3.LUT R2, RZ, R7, RZ, 0x33, !PT ;  /* 0x00000007ff027212 */ /* 0x000fe200078e33ff */
[----:B------:R-:W-:Y:S01]  /*01e0*/  BSSY.RECONVERGENT B2, `(.L_x_179) ;  /* 0x0000065000027945 */ /* 0x000fe20003800200 */
[----:B------:R-:W-:Y:S02]  /*01f0*/  MOV R3, UR14 ;  /* 0x0000000e00037c02 */ /* 0x000fe40008000f00 */
[----:B------:R-:W-:-:S05]  /*0200*/  IADD3 R2, PT, PT, R2, UR8, RZ ;  /* 0x0000000802027c10 */ /* 0x000fca000fffe0ff */
[----:B------:R-:W-:-:S05]  /*0210*/  IMAD R2, R3, -0x2000, R2 ;  /* 0xffffe00003027824 */ /* 0x000fca00078e0202 */
[C---:B------:R-:W-:Y:S02]  /*0220*/  ISETP.GE.U32.AND P0, PT, R2.reuse, 0x1e00, PT ;  /* 0x00001e000200780c */ /* 0x040fe40003f06070 */
[----:B------:R-:W-:-:S04]  /*0230*/  LEA.HI R3, R2, 0x1, RZ, 0x17 ;  /* 0x0000000102037811 */ /* 0x000fc800078fb8ff */
[----:B------:R-:W-:-:S07]  /*0240*/  LOP3.LUT R4, R3, 0xf, RZ, 0xc0, !PT ;  /* 0x0000000f03047812 */ /* 0x000fce00078ec0ff */
[----:B------:R-:W-:Y:S05]  /*0250*/  @!P0 BRA `(.L_x_180) ;  /* 0x0000000400748947 */ /* 0x000fea0003800000 */
[----:B------:R-:W0:Y:S01]  /*0260*/  LDC.64 R12, c[0x0][0x380] ;  /* 0x0000e000ff0c7b82 */ /* 0x000e220000000a00 */
[----:B------:R-:W-:Y:S01]  /*0270*/  MOV R2, UR14 ;  /* 0x0000000e00027c02 */ /* 0x000fe20008000f00 */
[----:B------:R-:W-:Y:S01]  /*0280*/  BSSY.RECONVERGENT B3, `(.L_x_181) ;  /* 0x0000059000037945 */ /* 0x000fe20003800200 */
[----:B------:R-:W-:Y:S02]  /*0290*/  LOP3.LUT R8, R3, 0xfffff0, RZ, 0xc0, !PT ;  /* 0x00fffff003087812 */ /* 0x000fe400078ec0ff */
[----:B------:R-:W-:Y:S02]  /*02a0*/  LEA R2, R2, R7, 0xd ;  /* 0x0000000702027211 */ /* 0x000fe400078e68ff */
[----:B------:R-:W-:Y:S02]  /*02b0*/  LOP3.LUT R5, R7, 0x1000, RZ, 0xfc, !PT ;  /* 0x0000100007057812 */ /* 0x000fe400078efcff */
[----:B------:R-:W-:-:S07]  /*02c0*/  IADD3 R8, PT, PT, -R8, RZ, RZ ;  /* 0x000000ff08087210 */ /* 0x000fce0007ffe1ff */
.L_x_182:
[C---:B------:R-:W-:Y:S01]  /*02d0*/  IADD3 R17, PT, PT, R2.reuse, 0x200, RZ ;  /* 0x0000020002117810 */ /* 0x040fe20007ffe0ff */
[C---:B0-----:R-:W-:Y:S01]  /*02e0*/  IMAD.WIDE.U32 R14, R2.reuse, 0x4, R12 ;  /* 0x00000004020e7825 */ /* 0x041fe200078e000c */
[----:B------:R-:W-:-:S03]  /*02f0*/  IADD3 R11, PT, PT, R2, 0x400, RZ ;  /* 0x00000400020b7810 */ /* 0x000fc60007ffe0ff */
[--C-:B------:R-:W-:Y:S01]  /*0300*/  IMAD.WIDE.U32 R16, R17, 0x4, R12.reuse ;  /* 0x0000000411107825 */ /* 0x100fe200078e000c */
[----:B------:R0:W2:Y:S01]  /*0310*/  LDG.E R7, desc[UR12][R14.64] ;  /* 0x0000000c0e077981 */ /* 0x0000a2000c1e1900 */
[C---:B------:R-:W-:Y:S02]  /*0320*/  IADD3 R29, PT, PT, R2.reuse, 0x600, RZ ;  /* 0x00000600021d7810 */ /* 0x040fe40007ffe0ff */
[--C-:B------:R-:W-:Y:S01]  /*0330*/  IMAD.WIDE.U32 R10, R11, 0x4, R12.reuse ;  /* 0x000000040b0a7825 */ /* 0x100fe200078e000c */
[----:B------:R1:W3:Y:S01]  /*0340*/  LDG.E R9, desc[UR12][R16.64] ;  /* 0x0000000c10097981 */ /* 0x0002e2000c1e1900 */
[C---:B------:R-:W-:Y:S02]  /*0350*/  IADD3 R19, PT, PT, R2.reuse, 0x800, RZ ;  /* 0x0000080002137810 */ /* 0x040fe40007ffe0ff */
[--C-:B------:R-:W-:Y:S02]  /*0360*/  IMAD.WIDE.U32 R28, R29, 0x4, R12.reuse ;  /* 0x000000041d1c7825 */ /* 0x100fe400078e000c */
[----:B------:R4:W5:Y:S01]  /*0370*/  LDG.E R10, desc[UR12][R10.64] ;  /* 0x0000000c0a0a7981 */ /* 0x000962000c1e1900 */
[----:B------:R-:W-:Y:S01]  /*0380*/  IADD3 R23, PT, PT, R2, 0xa00, RZ ;  /* 0x00000a0002177810 */ /* 0x000fe20007ffe0ff */
[----:B------:R-:W-:-:S02]  /*0390*/  IMAD.WIDE.U32 R18, R19, 0x4, R12 ;  /* 0x0000000413127825 */ /* 0x000fc400078e000c */
[----:B------:R4:W5:Y:S01]  /*03a0*/  LDG.E R28, desc[UR12][R28.64] ;  /* 0x0000000c1c1c7981 */ /* 0x000962000c1e1900 */
[C---:B0-----:R-:W-:Y:S01]  /*03b0*/  IADD3 R15, PT, PT, R2.reuse, 0xc00, RZ ;  /* 0x00000c00020f7810 */ /* 0x041fe20007ffe0ff */
[--C-:B------:R-:W-:Y:S02]  /*03c0*/  IMAD.WIDE.U32 R22, R23, 0x4, R12.reuse ;  /* 0x0000000417167825 */ /* 0x100fe400078e000c */
[----:B------:R-:W5:Y:S01]  /*03d0*/  LDG.E R27, desc[UR12][R18.64] ;  /* 0x0000000c121b7981 */ /* 0x000f62000c1e1900 */
[C---:B------:R-:W-:Y:S01]  /*03e0*/  IADD3 R21, PT, PT, R2.reuse, 0xe00, RZ ;  /* 0x00000e0002157810 */ /* 0x040fe20007ffe0ff */
[--C-:B-1----:R-:W-:Y:S02]  /*03f0*/  IMAD.WIDE.U32 R16, R15, 0x4, R12.reuse ;  /* 0x000000040f107825 */ /* 0x102fe400078e000c */
[----:B------:R-:W5:Y:S01]  /*0400*/  LDG.E R26, desc[UR12][R22.64] ;  /* 0x0000000c161a7981 */ /* 0x000f62000c1e1900 */
[----:B----4-:R-:W-:Y:S01]  /*0410*/  IADD3 R11, PT, PT, R2, 0x1000, RZ ;  /* 0x00001000020b7810 */ /* 0x010fe20007ffe0ff */
[----:B------:R-:W-:-:S02]  /*0420*/  IMAD.WIDE.U32 R14, R21, 0x4, R12 ;  /* 0x00000004150e7825 */ /* 0x000fc400078e000c */
[----:B------:R0:W4:Y:S01]  /*0430*/  LDG.E R25, desc[UR12][R16.64] ;  /* 0x0000000c10197981 */ /* 0x000122000c1e1900 */
[----:B------:R-:W-:-:S03]  /*0440*/  IADD3 R21, PT, PT, R2, 0x1200, RZ ;  /* 0x0000120002157810 */ /* 0x000fc60007ffe0ff */
[----:B------:R1:W4:Y:S01]  /*0450*/  LDG.E R24, desc[UR12][R14.64] ;  /* 0x0000000c0e187981 */ /* 0x000322000c1e1900 */
[----:B------:R-:W-:Y:S01]  /*0460*/  IADD3 R29, PT, PT, R2, 0x1600, RZ ;  /* 0x00001600021d7810 */ /* 0x000fe20007ffe0ff */
[----:B------:R-:W-:-:S04]  /*0470*/  IMAD.WIDE.U32 R20, R21, 0x4, R12 ;  /* 0x0000000415147825 */ /* 0x000fc800078e000c */
[--C-:B0-----:R-:W-:Y:S01]  /*0480*/  IMAD.WIDE.U32 R16, R11, 0x4, R12.reuse ;  /* 0x000000040b107825 */ /* 0x101fe200078e000c */
[----:B------:R-:W-:Y:S01]  /*0490*/  IADD3 R11, PT, PT, R2, 0x1400, RZ ;  /* 0x00001400020b7810 */ /* 0x000fe20007ffe0ff */
[----:B------:R-:W4:Y:S04]  /*04a0*/  LDG.E R18, desc[UR12][R20.64] ;  /* 0x0000000c14127981 */ /* 0x000f28000c1e1900 */
[----:B------:R0:W4:Y:S01]  /*04b0*/  LDG.E R19, desc[UR12][R16.64] ;  /* 0x0000000c10137981 */ /* 0x000122000c1e1900 */
[----:B------:R-:W-:-:S04]  /*04c0*/  IMAD.WIDE.U32 R22, R11, 0x4, R12 ;  /* 0x000000040b167825 */ /* 0x000fc800078e000c */
[----:B-1----:R-:W-:Y:S01]  /*04d0*/  IMAD.WIDE.U32 R14, R29, 0x4, R12 ;  /* 0x000000041d0e7825 */ /* 0x002fe200078e000c */
[----:B------:R-:W4:Y:S01]  /*04e0*/  LDG.E R11, desc[UR12][R22.64] ;  /* 0x0000000c160b7981 */ /* 0x000f22000c1e1900 */
[----:B0-----:R-:W-:-:S03]  /*04f0*/  IADD3 R17, PT, PT, R2, 0x1800, RZ ;  /* 0x0000180002117810 */ /* 0x001fc60007ffe0ff */
[----:B------:R0:W4:Y:S01]  /*0500*/  LDG.E R29, desc[UR12][R14.64] ;  /* 0x0000000c0e1d7981 */ /* 0x000122000c1e1900 */
[----:B------:R-:W-:Y:S01]  /*0510*/  IADD3 R21, PT, PT, R2, 0x1a00, RZ ;  /* 0x00001a0002157810 */ /* 0x000fe20007ffe0ff */
[----:B0-----:R-:W-:-:S04]  /*0520*/  IMAD.WIDE.U32 R14, R17, 0x4, R12 ;  /* 0x00000004110e7825 */ /* 0x001fc800078e000c */
[----:B------:R-:W-:Y:S01]  /*0530*/  IMAD.WIDE.U32 R16, R21, 0x4, R12 ;  /* 0x0000000415107825 */ /* 0x000fe200078e000c */
[C---:B------:R-:W-:Y:S01]  /*0540*/  IADD3 R21, PT, PT, R2.reuse, 0x1c00, RZ ;  /* 0x00001c0002157810 */ /* 0x040fe20007ffe0ff */
[----:B------:R-:W4:Y:S01]  /*0550*/  LDG.E R14, desc[UR12][R14.64] ;  /* 0x0000000c0e0e7981 */ /* 0x000f22000c1e1900 */
[----:B------:R-:W-:-:S03]  /*0560*/  IADD3 R23, PT, PT, R2, 0x1e00, RZ ;  /* 0x00001e0002177810 */ /* 0x000fc60007ffe0ff */
[--C-:B------:R-:W-:Y:S01]  /*0570*/  IMAD.WIDE.U32 R20, R21, 0x4, R12.reuse ;  /* 0x0000000415147825 */ /* 0x100fe200078e000c */
[----:B------:R-:W4:Y:S03]  /*0580*/  LDG.E R16, desc[UR12][R16.64] ;  /* 0x0000000c10107981 */ /* 0x000f26000c1e1900 */
[----:B------:R-:W-:Y:S02]  /*0590*/  IMAD.WIDE.U32 R22, R23, 0x4, R12 ;  /* 0x0000000417167825 */ /* 0x000fe400078e000c */
[----:B------:R-:W4:Y:S04]  /*05a0*/  LDG.E R20, desc[UR12][R20.64] ;  /* 0x0000000c14147981 */ /* 0x000f28000c1e1900 */
[----:B------:R-:W4:Y:S01]  /*05b0*/  LDG.E R22, desc[UR12][R22.64] ;  /* 0x0000000c16167981 */ /* 0x000f22000c1e1900 */
[----:B------:R-:W-:-:S04]  /*05c0*/  IADD3 R8, PT, PT, R8, 0x10, RZ ;  /* 0x0000001008087810 */ /* 0x000fc80007ffe0ff */
[----:B------:R-:W-:Y:S02]  /*05d0*/  ISETP.NE.AND P0, PT, R8, RZ, PT ;  /* 0x000000ff0800720c */ /* 0x000fe40003f05270 */
[----:B------:R-:W-:Y:S02]  /*05e0*/  IADD3 R5, PT, PT, R5, 0x2000, RZ ;  /* 0x0000200005057810 */ /* 0x000fe40007ffe0ff */
[----:B------:R-:W-:Y:S01]  /*05f0*/  IADD3 R2, PT, PT, R2, 0x2000, RZ ;  /* 0x0000200002027810 */ /* 0x000fe20007ffe0ff */
[----:B--2---:R-:W-:-:S04]  /*0600*/  FADD R7, R7, -UR5 ;  /* 0x8000000507077e21 */ /* 0x004fc80008000000 */
[----:B------:R-:W-:Y:S01]  /*0610*/  FFMA R6, R7, R7, R6 ;  /* 0x0000000707067223 */ /* 0x000fe20000000006 */
[----:B---3--:R-:W-:-:S04]  /*0620*/  FADD R9, R9, -UR5 ;  /* 0x8000000509097e21 */ /* 0x008fc80008000000 */
[----:B------:R-:W-:Y:S01]  /*0630*/  FFMA R6, R9, R9, R6 ;  /* 0x0000000909067223 */ /* 0x000fe20000000006 */
[----:B-----5:R-:W-:-:S04]  /*0640*/  FADD R7, R10, -UR5 ;  /* 0x800000050a077e21 */ /* 0x020fc80008000000 */
[----:B------:R-:W-:Y:S01]  /*0650*/  FFMA R6, R7, R7, R6 ;  /* 0x0000000707067223 */ /* 0x000fe20000000006 */
[----:B------:R-:W-:Y:S01]  /*0660*/  FADD R7, R28, -UR5 ;  /* 0x800000051c077e21 */ /* 0x000fe20008000000 */
[----:B------:R-:W-:-:S03]  /*0670*/  FADD R27, R27, -UR5 ;  /* 0x800000051b1b7e21 */ /* 0x000fc60008000000 */
[----:B------:R-:W-:Y:S01]  /*0680*/  FFMA R6, R7, R7, R6 ;  /* 0x0000000707067223 */ /* 0x000fe20000000006 */
[----:B------:R-:W-:-:S03]  /*0690*/  FADD R7, R26, -UR5 ;  /* 0x800000051a077e21 */ /* 0x000fc60008000000 */
[----:B------:R-:W-:Y:S01]  /*06a0*/  FFMA R6, R27, R27, R6 ;  /* 0x0000001b1b067223 */ /* 0x000fe20000000006 */
[----:B----4-:R-:W-:-:S03]  /*06b0*/  FADD R25, R25, -UR5 ;  /* 0x8000000519197e21 */ /* 0x010fc60008000000 */
[----:B------:R-:W-:Y:S01]  /*06c0*/  FFMA R6, R7, R7, R6 ;  /* 0x0000000707067223 */ /* 0x000fe20000000006 */
[----:B------:R-:W-:-:S03]  /*06d0*/  FADD R7, R24, -UR5 ;  /* 0x8000000518077e21 */ /* 0x000fc60008000000 */
[----:B------:R-:W-:-:S04]  /*06e0*/  FFMA R6, R25, R25, R6 ;  /* 0x0000001919067223 */ /* 0x000fc80000000006 */
[----:B------:R-:W-:Y:S01]  /*06f0*/  FFMA R6, R7, R7, R6 ;  /* 0x0000000707067223 */ /* 0x000fe20000000006 */
[----:B------:R-:W-:Y:S01]  /*0700*/  FADD R7, R18, -UR5 ;  /* 0x8000000512077e21 */ /* 0x000fe20008000000 */
[----:B------:R-:W-:-:S04]  /*0710*/  FADD R19, R19, -UR5 ;  /* 0x8000000513137e21 */ /* 0x000fc80008000000 */
[----:B------:R-:W-:Y:S01]  /*0720*/  FFMA R6, R19, R19, R6 ;  /* 0x0000001313067223 */ /* 0x000fe20000000006 */
[----:B------:R-:W-:-:S03]  /*0730*/  FADD R11, R11, -UR5 ;  /* 0x800000050b0b7e21 */ /* 0x000fc60008000000 */
[----:B------:R-:W-:Y:S01]  /*0740*/  FFMA R6, R7, R7, R6 ;  /* 0x0000000707067223 */ /* 0x000fe20000000006 */
[----:B------:R-:W-:-:S03]  /*0750*/  FADD R29, R29, -UR5 ;  /* 0x800000051d1d7e21 */ /* 0x000fc60008000000 */
[----:B------:R-:W-:-:S04]  /*0760*/  FFMA R6, R11, R11, R6 ;  /* 0x0000000b0b067223 */ /* 0x000fc80000000006 */
[----:B------:R-:W-:Y:S01]  /*0770*/  FFMA R6, R29, R29, R6 ;  /* 0x0000001d1d067223 */ /* 0x000fe20000000006 */
[----:B------:R-:W-:-:S04]  /*0780*/  FADD R7, R14, -UR5 ;  /* 0x800000050e077e21 */ /* 0x000fc80008000000 */
[----:B------:R-:W-:Y:S01]  /*0790*/  FFMA R6, R7, R7, R6 ;  /* 0x0000000707067223 */ /* 0x000fe20000000006 */
[----:B------:R-:W-:-:S04]  /*07a0*/  FADD R7, R16, -UR5 ;  /* 0x8000000510077e21 */ /* 0x000fc80008000000 */
[----:B------:R-:W-:Y:S01]  /*07b0*/  FFMA R6, R7, R7, R6 ;  /* 0x0000000707067223 */ /* 0x000fe20000000006 */
[----:B------:R-:W-:Y:S01]  /*07c0*/  FADD R7, R20, -UR5 ;  /* 0x8000000514077e21 */ /* 0x000fe20008000000 */
[----:B------:R-:W-:-:S03]  /*07d0*/  FADD R9, R22, -UR5 ;  /* 0x8000000516097e21 */ /* 0x000fc60008000000 */
[----:B------:R-:W-:-:S04]  /*07e0*/  FFMA R6, R7, R7, R6 ;  /* 0x0000000707067223 */ /* 0x000fc80000000006 */
[----:B------:R-:W-:Y:S01]  /*07f0*/  FFMA R6, R9, R9, R6 ;  /* 0x0000000909067223 */ /* 0x000fe20000000006 */
[----:B------:R-:W-:Y:S06]  /*0800*/  @P0 BRA `(.L_x_182) ;  /* 0xfffffff800b00947 */ /* 0x000fec000383ffff */
[----:B------:R-:W-:Y:S05]  /*0810*/  BSYNC.RECONVERGENT B3 ;  /* 0x0000000000037941 */ /* 0x000fea0003800200 */
.L_x_181:
[----:B------:R-:W-:-:S07]  /*0820*/  IADD3 R7, PT, PT, R5, -0x1000, RZ ;  /* 0xfffff00005077810 */ /* 0x000fce0007ffe0ff */
.L_x_180:
[----:B------:R-:W-:Y:S05]  /*0830*/  BSYNC.RECONVERGENT B2 ;  /* 0x0000000000027941 */ /* 0x000fea0003800200 */
.L_x_179:
[----:B------:R-:W-:-:S13]  /*0840*/  ISETP.NE.AND P0, PT, R4, RZ, PT ;  /* 0x000000ff0400720c */ /* 0x000fda0003f05270 */
[----:B------:R-:W-:Y:S05]  /*0850*/  @!P0 BRA `(.L_x_178) ;  /* 0x00000004007c8947 */ /* 0x000fea0003800000 */
[----:B------:R-:W-:Y:S01]  /*0860*/  ISETP.GE.U32.AND P0, PT, R4, 0x8, PT ;  /* 0x000000080400780c */ /* 0x000fe20003f06070 */
[----:B------:R-:W-:Y:S01]  /*0870*/  BSSY.RECONVERGENT B2, `(.L_x_183) ;  /* 0x0000030000027945 */ /* 0x000fe20003800200 */
[----:B------:R-:W-:-:S04]  /*0880*/  LOP3.LUT R22, R3, 0x7, RZ, 0xc0, !PT ;  /* 0x0000000703167812 */ /* 0x000fc800078ec0ff */
[----:B------:R-:W-:-:S07]  /*0890*/  ISETP.NE.AND P1, PT, R22, RZ, PT ;  /* 0x000000ff1600720c */ /* 0x000fce0003f25270 */
[----:B------:R-:W-:Y:S06]  /*08a0*/  @!P0 BRA `(.L_x_184) ;  /* 0x0000000000b08947 */ /* 0x000fec0003800000 */
[----:B------:R-:W0:Y:S01]  /*08b0*/  LDC.64 R4, c[0x0][0x380] ;  /* 0x0000e000ff047b82 */ /* 0x000e220000000a00 */
[----:B------:R-:W-:Y:S01]  /*08c0*/  MOV R2, UR14 ;  /* 0x0000000e00027c02 */ /* 0x000fe20008000f00 */
[----:B------:R-:W1:Y:S03]  /*08d0*/  LDCU UR4, c[0x0][0x3c0] ;  /* 0x00007800ff0477ac */ /* 0x000e660008000800 */
[----:B------:R-:W-:-:S04]  /*08e0*/  LEA R9, R2, R7, 0xd ;  /* 0x0000000702097211 */ /* 0x000fc800078e68ff */
[C---:B------:R-:W-:Y:S02]  /*08f0*/  IADD3 R17, PT, PT, R9.reuse, 0x200, RZ ;  /* 0x0000020009117810 */ /* 0x040fe40007ffe0ff */
[C---:B------:R-:W-:Y:S02]  /*0900*/  IADD3 R19, PT, PT, R9.reuse, 0x400, RZ ;  /* 0x0000040009137810 */ /* 0x040fe40007ffe0ff */
[C---:B------:R-:W-:Y:S01]  /*0910*/  IADD3 R21, PT, PT, R9.reuse, 0x600, RZ ;  /* 0x0000060009157810 */ /* 0x040fe20007ffe0ff */
[----:B0-----:R-:W-:-:S04]  /*0920*/  IMAD.WIDE.U32 R14, R9, 0x4, R4 ;  /* 0x00000004090e7825 */ /* 0x001fc800078e0004 */
[--C-:B------:R-:W-:Y:S01]  /*0930*/  IMAD.WIDE.U32 R16, R17, 0x4, R4.reuse ;  /* 0x0000000411107825 */ /* 0x100fe200078e0004 */
[----:B------:R0:W1:Y:S03]  /*0940*/  LDG.E R2, desc[UR12][R14.64] ;  /* 0x0000000c0e027981 */ /* 0x000066000c1e1900 */
[--C-:B------:R-:W-:Y:S01]  /*0950*/  IMAD.WIDE.U32 R18, R19, 0x4, R4.reuse ;  /* 0x0000000413127825 */ /* 0x100fe200078e0004 */
[----:B------:R2:W3:Y:S01]  /*0960*/  LDG.E R10, desc[UR12][R16.64] ;  /* 0x0000000c100a7981 */ /* 0x0004e2000c1e1900 */
[----:B------:R-:W-:Y:S02]  /*0970*/  IADD3 R25, PT, PT, R9, 0x800, RZ ;  /* 0x0000080009197810 */ /* 0x000fe40007ffe0ff */
[----:B------:R-:W-:Y:S01]  /*0980*/  IMAD.WIDE.U32 R20, R21, 0x4, R4 ;  /* 0x0000000415147825 */ /* 0x000fe200078e0004 */
[----:B------:R-:W4:Y:S01]  /*0990*/  LDG.E R12, desc[UR12][R18.64] ;  /* 0x0000000c120c7981 */ /* 0x000f22000c1e1900 */
[----:B------:R-:W-:-:S02]  /*09a0*/  IADD3 R23, PT, PT, R9, 0xa00, RZ ;  /* 0x00000a0009177810 */ /* 0x000fc40007ffe0ff */
[--C-:B------:R-:W-:Y:S01]  /*09b0*/  IMAD.WIDE.U32 R24, R25, 0x4, R4.reuse ;  /* 0x0000000419187825 */ /* 0x100fe200078e0004 */
[----:B------:R-:W5:Y:S01]  /*09c0*/  LDG.E R11, desc[UR12][R20.64] ;  /* 0x0000000c140b7981 */ /* 0x000f62000c1e1900 */
[----:B------:R-:W-:Y:S02]  /*09d0*/  IADD3 R27, PT, PT, R9, 0xc00, RZ ;  /* 0x00000c00091b7810 */ /* 0x000fe40007ffe0ff */
[--C-:B0-----:R-:W-:Y:S01]  /*09e0*/  IMAD.WIDE.U32 R14, R23, 0x4, R4.reuse ;  /* 0x00000004170e7825 */ /* 0x101fe200078e0004 */
[----:B------:R-:W5:Y:S01]  /*09f0*/  LDG.E R13, desc[UR12][R24.64] ;  /* 0x0000000c180d7981 */ /* 0x000f62000c1e1900 */
[----:B--2---:R-:W-:Y:S02]  /*0a00*/  IADD3 R17, PT, PT, R9, 0xe00, RZ ;  /* 0x00000e0009117810 */ /* 0x004fe40007ffe0ff */
[--C-:B------:R-:W-:Y:S02]  /*0a10*/  IMAD.WIDE.U32 R8, R27, 0x4, R4.reuse ;  /* 0x000000041b087825 */ /* 0x100fe400078e0004 */
[----:B------:R-:W2:Y:S02]  /*0a20*/  LDG.E R14, desc[UR12][R14.64] ;  /* 0x0000000c0e0e7981 */ /* 0x000ea4000c1e1900 */
[----:B------:R-:W-:-:S02]  /*0a30*/  IMAD.WIDE.U32 R4, R17, 0x4, R4 ;  /* 0x0000000411047825 */ /* 0x000fc400078e0004 */
[----:B------:R-:W2:Y:S04]  /*0a40*/  LDG.E R8, desc[UR12][R8.64] ;  /* 0x0000000c08087981 */ /* 0x000ea8000c1e1900 */
[----:B------:R2:W2:Y:S01]  /*0a50*/  LDG.E R4, desc[UR12][R4.64] ;  /* 0x0000000c04047981 */ /* 0x0004a2000c1e1900 */
[----:B------:R-:W-:Y:S01]  /*0a60*/  IADD3 R7, PT, PT, R7, 0x1000, RZ ;  /* 0x0000100007077810 */ /* 0x000fe20007ffe0ff */
[----:B-1----:R-:W-:-:S04]  /*0a70*/  FADD R17, R2, -UR4 ;  /* 0x8000000402117e21 */ /* 0x002fc80008000000 */
[----:B------:R-:W-:Y:S01]  /*0a80*/  FFMA R6, R17, R17, R6 ;  /* 0x0000001111067223 */ /* 0x000fe20000000006 */
[----:B---3--:R-:W-:-:S04]  /*0a90*/  FADD R17, R10, -UR4 ;  /* 0x800000040a117e21 */ /* 0x008fc80008000000 */
[----:B------:R-:W-:Y:S01]  /*0aa0*/  FFMA R6, R17, R17, R6 ;  /* 0x0000001111067223 */ /* 0x000fe20000000006 */
[----:B----4-:R-:W-:Y:S01]  /*0ab0*/  FADD R17, R12, -UR4 ;  /* 0x800000040c117e21 */ /* 0x010fe20008000000 */
[----:B-----5:R-:W-:-:S03]  /*0ac0*/  FADD R11, R11, -UR4 ;  /* 0x800000040b0b7e21 */ /* 0x020fc60008000000 */
[----:B------:R-:W-:Y:S01]  /*0ad0*/  FFMA R6, R17, R17, R6 ;  /* 0x0000001111067223 */ /* 0x000fe20000000006 */
[----:B------:R-:W-:-:S03]  /*0ae0*/  FADD R13, R13, -UR4 ;  /* 0x800000040d0d7e21 */ /* 0x000fc60008000000 */
[----:B------:R-:W-:Y:S01]  /*0af0*/  FFMA R6, R11, R11, R6 ;  /* 0x0000000b0b067223 */ /* 0x000fe20000000006 */
[----:B--2---:R-:W-:-:S03]  /*0b00*/  FADD R5, R14, -UR4 ;  /* 0x800000040e057e21 */ /* 0x004fc60008000000 */
[----:B------:R-:W-:Y:S01]  /*0b10*/  FFMA R6, R13, R13, R6 ;  /* 0x0000000d0d067223 */ /* 0x000fe20000000006 */
[----:B------:R-:W-:-:S03]  /*0b20*/  FADD R9, R8, -UR4 ;  /* 0x8000000408097e21 */ /* 0x000fc60008000000 */
[----:B------:R-:W-:Y:S01]  /*0b30*/  FFMA R6, R5, R5, R6 ;  /* 0x0000000505067223 */ /* 0x000fe20000000006 */
[----:B------:R-:W-:-:S03]  /*0b40*/  FADD R5, R4, -UR4 ;  /* 0x8000000404057e21 */ /* 0x000fc60008000000 */
[----:B------:R-:W-:-:S04]  /*0b50*/  FFMA R6, R9, R9, R6 ;  /* 0x0000000909067223 */ /* 0x000fc80000000006 */
[----:B------:R-:W-:-:S07]  /*0b60*/  FFMA R6, R5, R5, R6 ;  /* 0x0000000505067223 */ /* 0x000fce0000000006 */
.L_x_184:
[----:B------:R-:W-:Y:S05]  /*0b70*/  BSYNC.RECONVERGENT B2 ;  /* 0x0000000000027941 */ /* 0x000fea0003800200 */
.L_x_183:
        /* <DEDUP_REMOVED lines=14> */
[--C-:B------:R-:W-:Y:S02]  /*0c60*/  IMAD.WIDE.U32 R10, R11, 0x4, R4.reuse ;  /* 0x000000040b0a7825 */ /* 0x100fe400078e0004 */
[----:B------:R-:W1:Y:S02]  /*0c70*/  LDG.E R8, desc[UR12][R8.64] ;  /* 0x0000000c08087981 */ /* 0x000e64000c1e1900 */
[--C-:B------:R-:W-:Y:S02]  /*0c80*/  IMAD.WIDE.U32 R12, R15, 0x4, R4.reuse ;  /* 0x000000040f0c7825 */ /* 0x100fe400078e0004 */
[----:B------:R-:W2:Y:S02]  /*0c90*/  LDG.E R10, desc[UR12][R10.64] ;  /* 0x0000000c0a0a7981 */ /* 0x000ea4000c1e1900 */
[----:B------:R-:W-:Y:S02]  /*0ca0*/  IMAD.WIDE.U32 R4, R17, 0x4, R4 ;  /* 0x0000000411047825 */ /* 0x000fe400078e0004 */
        /* <DEDUP_REMOVED lines=11> */
.L_x_186:
[----:B------:R-:W-:Y:S05]  /*0d60*/  BSYNC.RECONVERGENT B2 ;  /* 0x0000000000027941 */ /* 0x000fea0003800200 */
.L_x_185:
[----:B------:R-:W-:Y:S05]  /*0d70*/  @!P1 BRA `(.L_x_178) ;  /* 0x0000000000349947 */ /* 0x000fea0003800000 */
[----:B------:R-:W0:Y:S01]  /*0d80*/  LDC.64 R4, c[0x0][0x380] ;  /* 0x0000e000ff047b82 */ /* 0x000e220000000a00 */
[----:B------:R-:W-:Y:S02]  /*0d90*/  MOV R2, UR14 ;  /* 0x0000000e00027c02 */ /* 0x000fe40008000f00 */
[----:B------:R-:W-:Y:S02]  /*0da0*/  IADD3 R8, PT, PT, -R3, RZ, RZ ;  /* 0x000000ff03087210 */ /* 0x000fe40007ffe1ff */
[----:B------:R-:W-:-:S07]  /*0db0*/  LEA R7, R2, R7, 0xd ;  /* 0x0000000702077211 */ /* 0x000fce00078e68ff */
.L_x_187:
[C---:B0-----:R-:W-:Y:S01]  /*0dc0*/  IMAD.WIDE.U32 R2, R7.reuse, 0x4, R4 ;  /* 0x0000000407027825 */ /* 0x041fe200078e0004 */
        /* <DEDUP_REMOVED lines=8> */
.L_x_178:
[----:B------:R-:W-:Y:S05]  /*0e50*/  BSYNC.RECONVERGENT B1 ;  /* 0x0000000000017941 */ /* 0x000fea0003800200 */
.L_x_177:
[----:B------:R-:W-:-:S09]  /*0e60*/  UISETP.GE.U32.AND UP0, UPT, UR10, 0x200, UPT ;  /* 0x000002000a00788c */ /* 0x000fd2000bf06070 */
[----:B------:R-:W-:Y:S05]  /*0e70*/  BRA.U !UP0, `(.L_x_188) ;  /* 0x0000000108d07547 */ /* 0x000fea000b800000 */
        /* <DEDUP_REMOVED lines=32> */
[----:B-1----:R-:W0:Y:S04]  /*1080*/  LDS.128 R4, [UR4+0x10] ;  /* 0x00001004ff047984 */ /* 0x002e280008000c00 */
        /* <DEDUP_REMOVED lines=19> */
.L_x_188:
[----:B------:R-:W0:Y:S01]  /*11c0*/  S2R R8, SR_LANEID ;  /* 0x0000000000087919 */ /* 0x000e220000000000 */
[----:B------:R-:W-:-:S04]  /*11d0*/  LOP3.LUT R2, R0, 0x3e0, RZ, 0xc0, !PT ;  /* 0x000003e000027812 */ /* 0x000fc800078ec0ff */
[----:B------:R-:W-:Y:S02]  /*11e0*/  IADD3 R3, PT, PT, R2, 0x20, RZ ;  /* 0x0000002002037810 */ /* 0x000fe40007ffe0ff */
[----:B------:R-:W-:Y:S02]  /*11f0*/  LOP3.LUT R2, RZ, R2, RZ, 0x33, !PT ;  /* 0x00000002ff027212 */ /* 0x000fe400078e33ff */
[----:B------:R-:W-:Y:S02]  /*1200*/  ISETP.GT.U32.AND P0, PT, R3, UR10, PT ;  /* 0x0000000a03007c0c */ /* 0x000fe4000bf04070 */
[----:B------:R-:W-:-:S04]  /*1210*/  IADD3 R2, PT, PT, R2, UR10, RZ ;  /* 0x0000000a02027c10 */ /* 0x000fc8000fffe0ff */
        /* <DEDUP_REMOVED lines=32> */
[----:B------:R-:W1:Y:S01]  /*1420*/  S2UR UR5, SR_CgaCtaId ;  /* 0x00000000000579c3 */ /* 0x000e620000008800 */
[----:B------:R-:W-:Y:S01]  /*1430*/  UMOV UR4, 0x400 ;  /* 0x0000040000047882 */ /* 0x000fe20000000000 */
[----:B------:R-:W-:Y:S02]  /*1440*/  UISETP.GT.U32.AND UP1, UPT, UR10, 0x20, UPT ;  /* 0x000000200a00788c */ /* 0x000fe4000bf24070 */
[----:B------:R-:W-:-:S04]  /*1450*/  UISETP.GT.U32.AND UP0, UPT, UR10, 0x40, UPT ;  /* 0x000000400a00788c */ /* 0x000fc8000bf04070 */
[----:B------:R-:W-:Y:S01]  /*1460*/  PLOP3.LUT P2, PT, PT, PT, UP1, 0x80, 0x8 ;  /* 0x000000000008781c */ /* 0x000fe20003f4f018 */
[----:B------:R-:W-:Y:S01]  /*1470*/  UISETP.GT.U32.AND UP1, UPT, UR10, 0x60, UPT ;  /* 0x000000600a00788c */ /* 0x000fe2000bf24070 */
[----:B------:R-:W-:Y:S01]  /*1480*/  PLOP3.LUT P3, PT, PT, PT, UP0, 0x80, 0x8 ;  /* 0x000000000008781c */ /* 0x000fe20003f6f008 */
[----:B------:R-:W-:-:S04]  /*1490*/  UISETP.GT.U32.AND UP0, UPT, UR10, 0x80, UPT ;  /* 0x000000800a00788c */ /* 0x000fc8000bf04070 */
[----:B------:R-:W-:Y:S01]  /*14a0*/  PLOP3.LUT P1, PT, PT, PT, UP1, 0x80, 0x8 ;  /* 0x000000000008781c */ /* 0x000fe20003f2f018 */
[----:B------:R-:W-:Y:S02]  /*14b0*/  UISETP.GT.U32.AND UP1, UPT, UR10, 0xa0, UPT ;  /* 0x000000a00a00788c */ /* 0x000fe4000bf24070 */
[----:B-1----:R-:W-:-:S09]  /*14c0*/  ULEA UR4, UR5, UR4, 0x18 ;  /* 0x0000000405047291 */ /* 0x002fd2000f8ec0ff */
[----:B------:R-:W1:Y:S04]  /*14d0*/  LDS.128 R16, [UR4+0x10] ;  /* 0x00001004ff107984 */ /* 0x000e680008000c00 */
[----:B0-----:R-:W0:Y:S04]  /*14e0*/  LDS.128 R4, [UR4+0x20] ;  /* 0x00002004ff047984 */ /* 0x001e280008000c00 */
[----:B------:R-:W2:Y:S04]  /*14f0*/  LDS.128 R8, [UR4+0x30] ;  /* 0x00003004ff087984 */ /* 0x000ea80008000c00 */
[----:B------:R-:W3:Y:S01]  /*1500*/  LDS.128 R12, [UR4+0x40] ;  /* 0x00004004ff0c7984 */ /* 0x000ee20008000c00 */
[----:B-1----:R-:W-:Y:S01]  /*1510*/  @P2 FADD R2, R2, R17 ;  /* 0x0000001102022221 */ /* 0x002fe20000000000 */
[----:B------:R-:W-:Y:S01]  /*1520*/  PLOP3.LUT P2, PT, PT, PT, UP0, 0x80, 0x8 ;  /* 0x000000000008781c */ /* 0x000fe20003f4f008 */
[----:B------:R-:W-:-:S02]  /*1530*/  UISETP.GT.U32.AND UP0, UPT, UR10, 0xc0, UPT ;  /* 0x000000c00a00788c */ /* 0x000fc4000bf04070 */
[----:B------:R-:W-:Y:S01]  /*1540*/  @P3 FADD R2, R2, R18 ;  /* 0x0000001202023221 */ /* 0x000fe20000000000 */
[----:B------:R-:W-:Y:S01]  /*1550*/  PLOP3.LUT P3, PT, PT, PT, UP1, 0x80, 0x8 ;  /* 0x000000000008781c */ /* 0x000fe20003f6f018 */
[----:B------:R-:W-:Y:S02]  /*1560*/  UISETP.GT.U32.AND UP1, UPT, UR10, 0xe0, UPT ;  /* 0x000000e00a00788c */ /* 0x000fe4000bf24070 */
[----:B------:R-:W-:Y:S01]  /*1570*/  PLOP3.LUT P4, PT, PT, PT, UP0, 0x80, 0x8 ;  /* 0x000000000008781c */ /* 0x000fe20003f8f008 */
[----:B------:R-:W-:Y:S01]  /*1580*/  @P1 FADD R2, R2, R19 ;  /* 0x0000001302021221 */ /* 0x000fe20000000000 */
[----:B------:R-:W-:Y:S02]  /*1590*/  UISETP.GT.U32.AND UP0, UPT, UR10, 0x100, UPT ;  /* 0x000001000a00788c */ /* 0x000fe4000bf04070 */
[----:B------:R-:W-:Y:S01]  /*15a0*/  PLOP3.LUT P1, PT, PT, PT, UP1, 0x80, 0x8 ;  /* 0x000000000008781c */ /* 0x000fe20003f2f018 */
[----:B------:R-:W-:Y:S01]  /*15b0*/  UISETP.GT.U32.AND UP1, UPT, UR10, 0x120, UPT ;  /* 0x000001200a00788c */ /* 0x000fe2000bf24070 */
[----:B0-----:R-:W-:-:S02]  /*15c0*/  @P2 FADD R2, R2, R4 ;  /* 0x0000000402022221 */ /* 0x001fc40000000000 */
[----:B------:R-:W-:Y:S01]  /*15d0*/  PLOP3.LUT P2, PT, PT, PT, UP0, 0x80, 0x8 ;  /* 0x000000000008781c */ /* 0x000fe20003f4f008 */
[----:B------:R-:W-:Y:S01]  /*15e0*/  UISETP.GT.U32.AND UP0, UPT, UR10, 0x140, UPT ;  /* 0x000001400a00788c */ /* 0x000fe2000bf04070 */
[----:B------:R-:W-:Y:S01]  /*15f0*/  @P3 FADD R2, R2, R5 ;  /* 0x0000000502023221 */ /* 0x000fe20000000000 */
[----:B------:R-:W-:Y:S01]  /*1600*/  PLOP3.LUT P3, PT, PT, PT, UP1, 0x80, 0x8 ;  /* 0x000000000008781c */ /* 0x000fe20003f6f018 */
[----:B------:R-:W-:Y:S02]  /*1610*/  UISETP.GT.U32.AND UP1, UPT, UR10, 0x160, UPT ;  /* 0x000001600a00788c */ /* 0x000fe4000bf24070 */
[----:B------:R-:W-:Y:S01]  /*1620*/  @P4 FADD R2, R2, R6 ;  /* 0x0000000602024221 */ /* 0x000fe20000000000 */
[----:B------:R-:W-:Y:S01]  /*1630*/  PLOP3.LUT P4, PT, PT, PT, UP0, 0x80, 0x8 ;  /* 0x000000000008781c */ /* 0x000fe20003f8f008 */
[----:B------:R-:W-:Y:S02]  /*1640*/  UISETP.GT.U32.AND UP0, UPT, UR10, 0x180, UPT ;  /* 0x000001800a00788c */ /* 0x000fe4000bf04070 */
[----:B------:R-:W-:Y:S01]  /*1650*/  @P1 FADD R2, R2, R7 ;  /* 0x0000000702021221 */ /* 0x000fe20000000000 */
[----:B------:R-:W-:Y:S01]  /*1660*/  PLOP3.LUT P1, PT, PT, PT, UP1, 0x80, 0x8 ;  /* 0x000000000008781c */ /* 0x000fe20003f2f018 */
[----:B------:R-:W-:-:S02]  /*1670*/  UISETP.GT.U32.AND UP1, UPT, UR10, 0x1a0, UPT ;  /* 0x000001a00a00788c */ /* 0x000fc4000bf24070 */
[----:B--2---:R-:W-:Y:S01]  /*1680*/  @P2 FADD R2, R2, R8 ;  /* 0x0000000802022221 */ /* 0x004fe20000000000 */
[----:B------:R-:W-:Y:S01]  /*1690*/  PLOP3.LUT P2, PT, PT, PT, UP0, 0x80, 0x8 ;  /* 0x000000000008781c */ /* 0x000fe20003f4f008 */
[----:B------:R-:W-:Y:S02]  /*16a0*/  UISETP.GT.U32.AND UP0, UPT, UR10, 0x1c0, UPT ;  /* 0x000001c00a00788c */ /* 0x000fe4000bf04070 */
[----:B------:R-:W-:Y:S01]  /*16b0*/  @P3 FADD R2, R2, R9 ;  /* 0x0000000902023221 */ /* 0x000fe20000000000 */
[----:B------:R-:W-:Y:S01]  /*16c0*/  PLOP3.LUT P3, PT, PT, PT, UP1, 0x80, 0x8 ;  /* 0x000000000008781c */ /* 0x000fe20003f6f018 */
[----:B------:R-:W-:Y:S02]  /*16d0*/  UISETP.GT.U32.AND UP1, UPT, UR10, 0x1e0, UPT ;  /* 0x000001e00a00788c */ /* 0x000fe4000bf24070 */
[----:B------:R-:W-:Y:S01]  /*16e0*/  @P4 FADD R2, R2, R10 ;  /* 0x0000000a02024221 */ /* 0x000fe20000000000 */
[----:B------:R-:W-:-:S03]  /*16f0*/  PLOP3.LUT P4, PT, PT, PT, UP0, 0x80, 0x8 ;  /* 0x000000000008781c */ /* 0x000fc60003f8f008 */
[----:B------:R-:W-:Y:S01]  /*1700*/  @P1 FADD R2, R2, R11 ;  /* 0x0000000b02021221 */ /* 0x000fe20000000000 */
[----:B------:R-:W-:-:S03]  /*1710*/  PLOP3.LUT P1, PT, PT, PT, UP1, 0x80, 0x8 ;  /* 0x000000000008781c */ /* 0x000fc60003f2f018 */
[----:B---3--:R-:W-:-:S04]  /*1720*/  @P2 FADD R2, R2, R12 ;  /* 0x0000000c02022221 */ /* 0x008fc80000000000 */
[----:B------:R-:W-:-:S04]  /*1730*/  @P3 FADD R2, R2, R13 ;  /* 0x0000000d02023221 */ /* 0x000fc80000000000 */
[----:B------:R-:W-:-:S04]  /*1740*/  @P4 FADD R2, R2, R14 ;  /* 0x0000000e02024221 */ /* 0x000fc80000000000 */
[----:B------:R-:W-:Y:S01]  /*1750*/  @P1 FADD R2, R2, R15 ;  /* 0x0000000f02021221 */ /* 0x000fe20000000000 */
[----:B------:R-:W-:Y:S06]  /*1760*/  BRA `(.L_x_189) ;  /* 0x0000001800407947 */ /* 0x000fec0003800000 */
.L_x_174:
[----:B------:R-:W0:Y:S01]  /*1770*/  S2R R0, SR_TID.X ;  /* 0x0000000000007919 */ /* 0x000e220000002100 */
[----:B------:R-:W1:Y:S01]  /*1780*/  LDCU.64 UR6, c[0x0][0x380] ;  /* 0x00007000ff0677ac */ /* 0x000e620008000a00 */
[----:B------:R-:W-:Y:S01]  /*1790*/  MOV R3, UR14 ;  /* 0x0000000e00037c02 */ /* 0x000fe20008000f00 */
[----:B------:R-:W2:Y:S01]  /*17a0*/  LDCU UR9, c[0x0][0x3c0] ;  /* 0x00007800ff0977ac */ /* 0x000ea20008000800 */
[----:B-1----:R-:W-:Y:S02]  /*17b0*/  MOV R12, UR6 ;  /* 0x00000006000c7c02 */ /* 0x002fe40008000f00 */
[----:B------:R-:W-:Y:S02]  /*17c0*/  MOV R13, UR7 ;  /* 0x00000007000d7c02 */ /* 0x000fe40008000f00 */
[----:B0-----:R-:W-:-:S05]  /*17d0*/  LEA R3, R3, R0, 0xd ;  /* 0x0000000003037211 */ /* 0x001fca00078e68ff */
[----:B------:R-:W-:-:S05]  /*17e0*/  IMAD.WIDE.U32 R2, R3, 0x4, R12 ;  /* 0x0000000403027825 */ /* 0x000fca00078e000c */
        /* <DEDUP_REMOVED lines=16> */
[----:B------:R-:W-:Y:S01]  /*18f0*/  UISETP.GE.U32.AND UP0, UPT, UR10, UR5, UPT ;  /* 0x000000050a00728c */ /* 0x000fe2000bf06070 */
[----:B--2---:R-:W-:Y:S01]  /*1900*/  FADD R15, R15, -UR9 ;  /* 0x800000090f0f7e21 */ /* 0x004fe20008000000 */
[----:B---3--:R-:W-:-:S03]  /*1910*/  FADD R17, R17, -UR9 ;  /* 0x8000000911117e21 */ /* 0x008fc60008000000 */
[----:B------:R-:W-:Y:S01]  /*1920*/  FMUL R15, R15, R15 ;  /* 0x0000000f0f0f7220 */ /* 0x000fe20000400000 */
[----:B----4-:R-:W-:Y:S01]  /*1930*/  FADD R19, R19, -UR9 ;  /* 0x8000000913137e21 */ /* 0x010fe20008000000 */
[----:B-----5:R-:W-:Y:S01]  /*1940*/  FADD R21, R21, -UR9 ;  /* 0x8000000915157e21 */ /* 0x020fe20008000000 */
[----:B------:R-:W-:Y:S01]  /*1950*/  FADD R4, R4, -UR9 ;  /* 0x8000000904047e21 */ /* 0x000fe20008000000 */
[----:B------:R-:W-:Y:S01]  /*1960*/  FADD R6, R6, -UR9 ;  /* 0x8000000906067e21 */ /* 0x000fe20008000000 */
[----:B------:R-:W-:Y:S01]  /*1970*/  FADD R8, R8, -UR9 ;  /* 0x8000000908087e21 */ /* 0x000fe20008000000 */
[----:B------:R-:W-:Y:S01]  /*1980*/  FADD R11, R11, -UR9 ;  /* 0x800000090b0b7e21 */ /* 0x000fe20008000000 */
[----:B0-----:R-:W-:Y:S01]  /*1990*/  FMUL R3, R17, R17 ;  /* 0x0000001111037220 */ /* 0x001fe20000400000 */
        /* <DEDUP_REMOVED lines=29> */
[----:B------:R-:W-:Y:S06]  /*1b70*/  BRA.U !UP0, `(.L_x_190) ;  /* 0x0000001108747547 */ /* 0x000fec000b800000 */
[----:B------:R-:W-:Y:S01]  /*1b80*/  ULEA UR6, UR14, UR5, 0xd ;  /* 0x000000050e067291 */ /* 0x000fe2000f8e68ff */
[----:B------:R-:W-:Y:S01]  /*1b90*/  LOP3.LUT R2, RZ, R0, RZ, 0x33, !PT ;  /* 0x00000000ff027212 */ /* 0x000fe200078e33ff */
[----:B------:R-:W-:Y:S01]  /*1ba0*/  UIADD3 UR11, UPT, UPT, UR8, -0x2000, URZ ;  /* 0xffffe000080b7890 */ /* 0x000fe2000fffe0ff */
[----:B------:R-:W-:Y:S01]  /*1bb0*/  MOV R3, UR5 ;  /* 0x0000000500037c02 */ /* 0x000fe20008000f00 */
[----:B------:R-:W-:Y:S02]  /*1bc0*/  UMOV UR4, URZ ;  /* 0x000000ff00047c82 */ /* 0x000fe40008000000 */
[----:B------:R-:W-:Y:S01]  /*1bd0*/  UISETP.GT.U32.AND UP0, UPT, UR6, UR11, UPT ;  /* 0x0000000b0600728c */ /* 0x000fe2000bf04070 */
[----:B------:R-:W-:Y:S01]  /*1be0*/  IADD3 R2, PT, PT, -R3, UR8, R2 ;  /* 0x0000000803027c10 */ /* 0x000fe2000fffe102 */
[----:B------:R-:W-:Y:S01]  /*1bf0*/  UMOV UR7, UR6 ;  /* 0x0000000600077c82 */ /* 0x000fe20008000000 */
[----:B------:R-:W-:Y:S02]  /*1c00*/  MOV R3, UR14 ;  /* 0x0000000e00037c02 */ /* 0x000fe40008000f00 */
[----:B------:R-:W-:-:S02]  /*1c10*/  MOV R7, UR6 ;  /* 0x0000000600077c02 */ /* 0x000fc40008000f00 */
[----:B------:R-:W-:Y:S01]  /*1c20*/  MOV R5, UR6 ;  /* 0x0000000600057c02 */ /* 0x000fe20008000f00 */
[----:B------:R-:W-:Y:S01]  /*1c30*/  IMAD R3, R3, -0x2000, R2 ;  /* 0xffffe00003037824 */ /* 0x000fe200078e0202 */
[----:B------:R-:W-:Y:S01]  /*1c40*/  IADD3 R2, PT, PT, R7, 0x1000, R0 ;  /* 0x0000100007027810 */ /* 0x000fe20007ffe000 */
[----:B------:R-:W-:Y:S06]  /*1c50*/  BRA.U UP0, `(.L_x_191) ;  /* 0x00000005001c7547 */ /* 0x000fec000b800000 */
[----:B------:R-:W0:Y:S01]  /*1c60*/  LDC.64 R12, c[0x0][0x380] ;  /* 0x0000e000ff0c7b82 */ /* 0x000e220000000a00 */
[----:B------:R-:W1:Y:S01]  /*1c70*/  LDCU UR9, c[0x0][0x3c0] ;  /* 0x00007800ff0977ac */ /* 0x000e620008000800 */
[----:B------:R-:W2:Y:S01]  /*1c80*/  LDCU UR8, c[0x0][0x3a8] ;  /* 0x00007500ff0877ac */ /* 0x000ea20008000800 */
[----:B------:R-:W-:Y:S01]  /*1c90*/  NOP ;  /* 0x0000000000007918 */ /* 0x000fe20000000000 */
.L_x_192:
[----:B------:R-:W-:-:S05]  /*1ca0*/  IADD3 R7, PT, PT, R0, R5, RZ ;  /* 0x0000000500077210 */ /* 0x000fca0007ffe0ff */
[----:B0-----:R-:W-:-:S05]  /*1cb0*/  IMAD.WIDE.U32 R6, R7, 0x4, R12 ;  /* 0x0000000407067825 */ /* 0x001fca00078e000c */
[----:B------:R-:W1:Y:S04]  /*1cc0*/  LDG.E R24, desc[UR12][R6.64] ;  /* 0x0000000c06187981 */ /* 0x000e68000c1e1900 */
[----:B------:R-:W3:Y:S04]  /*1cd0*/  LDG.E R20, desc[UR12][R6.64+0x3000] ;  /* 0x0030000c06147981 */ /* 0x000ee8000c1e1900 */
[----:B------:R-:W4:Y:S04]  /*1ce0*/  LDG.E R19, desc[UR12][R6.64+0x2800] ;  /* 0x0028000c06137981 */ /* 0x000f28000c1e1900 */
[----:B------:R-:W5:Y:S04]  /*1cf0*/  LDG.E R8, desc[UR12][R6.64+0x4000] ;  /* 0x0040000c06087981 */ /* 0x000f68000c1e1900 */
[----:B------:R-:W2:Y:S04]  /*1d00*/  LDG.E R11, desc[UR12][R6.64+0x7000] ;  /* 0x0070000c060b7981 */ /* 0x000ea8000c1e1900 */
        /* <DEDUP_REMOVED lines=10> */
[----:B------:R0:W2:Y:S01]  /*1db0*/  LDG.E R18, desc[UR12][R6.64+0x7800] ;  /* 0x0078000c06127981 */ /* 0x0000a2000c1e1900 */
[----:B-1----:R-:W-:-:S04]  /*1dc0*/  FADD R24, R24, -UR9 ;  /* 0x8000000918187e21 */ /* 0x002fc80008000000 */
[----:B------:R-:W-:Y:S01]  /*1dd0*/  FFMA R17, R24, R24, R17 ;  /* 0x0000001818117223 */ /* 0x000fe20000000011 */
[----:B---3--:R-:W-:Y:S01]  /*1de0*/  FADD R24, R20, -UR9 ;  /* 0x8000000914187e21 */ /* 0x008fe20008000000 */
[----:B----4-:R-:W-:-:S03]  /*1df0*/  FADD R19, R19, -UR9 ;  /* 0x8000000913137e21 */ /* 0x010fc60008000000 */
[----:B------:R-:W-:Y:S01]  /*1e00*/  FMUL R24, R24, R24 ;  /* 0x0000001818187220 */ /* 0x000fe20000400000 */
[----:B-----5:R-:W-:-:S03]  /*1e10*/  FADD R8, R8, -UR9 ;  /* 0x8000000908087e21 */ /* 0x020fc60008000000 */
[----:B0-----:R-:W-:Y:S01]  /*1e20*/  FFMA R7, R19, R19, R24 ;  /* 0x0000001313077223 */ /* 0x001fe20000000018 */
[----:B--2---:R-:W-:Y:S01]  /*1e30*/  FADD R19, R11, -UR9 ;  /* 0x800000090b137e21 */ /* 0x004fe20008000000 */
[----:B------:R-:W-:Y:S01]  /*1e40*/  FMUL R11, R8, R8 ;  /* 0x00000008080b7220 */ /* 0x000fe20000400000 */
[----:B------:R-:W-:Y:S01]  /*1e50*/  FADD R25, R25, -UR9 ;  /* 0x8000000919197e21 */ /* 0x000fe20008000000 */
        /* <DEDUP_REMOVED lines=10> */
[----:B------:R-:W-:Y:S01]  /*1f00*/  FFMA R11, R4, R4, R11 ;  /* 0x00000004040b7223 */ /* 0x000fe2000000000b */
[----:B------:R-:W-:Y:S01]  /*1f10*/  FADD R22, R22, -UR9 ;  /* 0x8000000916167e21 */ /* 0x000fe20008000000 */
[----:B------:R-:W-:Y:S01]  /*1f20*/  IADD3 R4, PT, PT, -R5, UR8, RZ ;  /* 0x0000000805047c10 */ /* 0x000fe2000fffe1ff */
        /* <DEDUP_REMOVED lines=8> */
[----:B------:R-:W-:Y:S01]  /*1fb0*/  ISETP.GE.U32.AND P0, PT, R4, UR5, PT ;  /* 0x0000000504007c0c */ /* 0x000fe2000bf06070 */
[----:B------:R-:W-:Y:S01]  /*1fc0*/  FADD R6, R17, R6 ;  /* 0x0000000611067221 */ /* 0x000fe20000000000 */
[----:B------:R-:W-:Y:S01]  /*1fd0*/  FADD R7, R22, R7 ;  /* 0x0000000716077221 */ /* 0x000fe20000000000 */
[----:B------:R-:W-:Y:S01]  /*1fe0*/  FADD R11, R11, R16 ;  /* 0x000000100b0b7221 */ /* 0x000fe20000000000 */
[----:B------:R-:W-:-:S02]  /*1ff0*/  FADD R14, R15, R14 ;  /* 0x0000000e0f0e7221 */ /* 0x000fc40000000000 */
[----:B------:R-:W-:Y:S02]  /*2000*/  FADD R6, R6, R7 ;  /* 0x0000000706067221 */ /* 0x000fe40000000000 */
[----:B------:R-:W-:Y:S01]  /*2010*/  FADD R11, R11, R14 ;  /* 0x0000000e0b0b7221 */ /* 0x000fe20000000000 */
[----:B------:R-:W-:-:S03]  /*2020*/  FADD R18, R18, -UR9 ;  /* 0x8000000912127e21 */ /* 0x000fc60008000000 */
[----:B------:R-:W-:-:S04]  /*2030*/  FADD R11, R6, R11 ;  /* 0x0000000b060b7221 */ /* 0x000fc80000000000 */
[----:B------:R-:W-:Y:S01]  /*2040*/  FFMA R17, R18, R18, R11 ;  /* 0x0000001212117223 */ /* 0x000fe2000000000b */
[----:B------:R-:W-:Y:S06]  /*2050*/  @!P0 BRA `(.L_x_190) ;  /* 0x0000000c003c8947 */ /* 0x000fec0003800000 */
[----:B------:R-:W-:Y:S01]  /*2060*/  IADD3 R5, PT, PT, R5, UR5, RZ ;  /* 0x0000000505057c10 */ /* 0x000fe2000fffe0ff */
[----:B------:R-:W-:Y:S01]  /*2070*/  UIADD3 UR4, UPT, UPT, UR4, 0x1, URZ ;  /* 0x0000000104047890 */ /* 0x000fe2000fffe0ff */
[----:B------:R-:W-:Y:S01]  /*2080*/  IADD3 R3, PT, PT, R3, -UR5, RZ ;  /* 0x8000000503037c10 */ /* 0x000fe2000fffe0ff */
[----:B------:R-:W-:Y:S01]  /*2090*/  UIADD3 UR7, UPT, UPT, UR5, UR7, URZ ;  /* 0x0000000705077290 */ /* 0x000fe2000fffe0ff */
[----:B------:R-:W-:Y:S02]  /*20a0*/  ISETP.GT.U32.AND P0, PT, R5, UR11, PT ;  /* 0x0000000b05007c0c */ /* 0x000fe4000bf04070 */
[----:B------:R-:W-:-:S11]  /*20b0*/  IADD3 R2, PT, PT, R2, UR5, RZ ;  /* 0x0000000502027c10 */ /* 0x000fd6000fffe0ff */
[----:B------:R-:W-:Y:S05]  /*20c0*/  @!P0 BRA `(.L_x_192) ;  /* 0xfffffff800f48947 */ /* 0x000fea000383ffff */
.L_x_191:
[----:B------:R-:W-:Y:S01]  /*20d0*/  IADD3 R7, PT, PT, -R5, UR8, RZ ;  /* 0x0000000805077c10 */ /* 0x000fe2000fffe1ff */
[----:B------:R-:W-:Y:S03]  /*20e0*/  BSSY.RECONVERGENT B1, `(.L_x_190) ;  /* 0x00000c6000017945 */ /* 0x000fe60003800200 */
[----:B------:R-:W-:-:S04]  /*20f0*/  ISETP.GE.AND P0, PT, R0, R7, PT ;  /* 0x000000070000720c */ /* 0x000fc80003f06270 */
[----:B------:R-:W-:-:S13]  /*2100*/  ISETP.GE.U32.OR P0, PT, R5, UR8, P0 ;  /* 0x0000000805007c0c */ /* 0x000fda0008706470 */
[----:B------:R-:W-:Y:S05]  /*2110*/  @P0 BRA `(.L_x_193) ;  /* 0x0000000c00080947 */ /* 0x000fea0003800000 */
[----:B------:R-:W0:Y:S01]  /*2120*/  LDC R7, c[0x0][0x3ac] ;  /* 0x0000eb00ff077b82 */ /* 0x000e220000000800 */
[----:B------:R-:W-:Y:S01]  /*2130*/  LOP3.LUT R4, RZ, R0, RZ, 0x33, !PT ;  /* 0x00000000ff047212 */ /* 0x000fe200078e33ff */
[----:B------:R-:W-:Y:S01]  /*2140*/  BSSY.RECONVERGENT B2, `(.L_x_194) ;  /* 0x0000065000027945 */ /* 0x000fe20003800200 */
[----:B------:R-:W-:-:S04]  /*2150*/  MOV R9, UR6 ;  /* 0x0000000600097c02 */ /* 0x000fc80008000f00 */
[----:B------:R-:W-:Y:S01]  /*2160*/  IADD3 R4, PT, PT, -R9, UR8, R4 ;  /* 0x0000000809047c10 */ /* 0x000fe2000fffe104 */
[----:B0-----:R-:W-:-:S04]  /*2170*/  IMAD R7, R7, UR4, RZ ;  /* 0x0000000407077c24 */ /* 0x001fc8000f8e02ff */
[----:B------:R-:W-:-:S05]  /*2180*/  IMAD R4, R7, -0x2000, R4 ;  /* 0xffffe00007047824 */ /* 0x000fca00078e0204 */
[C---:B------:R-:W-:Y:S02]  /*2190*/  ISETP.GE.U32.AND P0, PT, R4.reuse, 0x1e00, PT ;  /* 0x00001e000400780c */ /* 0x040fe40003f06070 */
[----:B------:R-:W-:Y:S02]  /*21a0*/  LEA.HI R6, R4, 0x1, RZ, 0x17 ;  /* 0x0000000104067811 */ /* 0x000fe400078fb8ff */
[----:B------:R-:W-:Y:S02]  /*21b0*/  MOV R4, R0 ;  /* 0x0000000000047202 */ /* 0x000fe40000000f00 */
[----:B------:R-:W-:-:S07]  /*21c0*/  LOP3.LUT R7, R6, 0xf, RZ, 0xc0, !PT ;  /* 0x0000000f06077812 */ /* 0x000fce00078ec0ff */
[----:B------:R-:W-:Y:S05]  /*21d0*/  @!P0 BRA `(.L_x_195) ;  /* 0x00000004006c8947 */ /* 0x000fea0003800000 */
[----:B------:R-:W-:Y:S01]  /*21e0*/  LEA.HI R4, R3, 0x1, RZ, 0x17 ;  /* 0x0000000103047811 */ /* 0x000fe200078fb8ff */
[----:B------:R-:W-:Y:S01]  /*21f0*/  BSSY.RECONVERGENT B3, `(.L_x_196) ;  /* 0x0000058000037945 */ /* 0x000fe20003800200 */
[----:B------:R-:W-:Y:S02]  /*2200*/  LOP3.LUT R8, R0, 0x1000, RZ, 0xfc, !PT ;  /* 0x0000100000087812 */ /* 0x000fe400078efcff */
[----:B------:R-:W-:-:S04]  /*2210*/  LOP3.LUT R4, R4, 0xfffff0, RZ, 0xc0, !PT ;  /* 0x00fffff004047812 */ /* 0x000fc800078ec0ff */
[----:B------:R-:W-:-:S07]  /*2220*/  IADD3 R10, PT, PT, -R4, RZ, RZ ;  /* 0x000000ff040a7210 */ /* 0x000fce0007ffe1ff */
.L_x_197:
[C---:B------:R-:W-:Y:S02]  /*2230*/  IADD3 R25, PT, PT, R2.reuse, -0x1000, RZ ;  /* 0xfffff00002197810 */ /* 0x040fe40007ffe0ff */
[----:B------:R-:W-:-:S03]  /*2240*/  IADD3 R15, PT, PT, R2, -0xe00, RZ ;  /* 0xfffff200020f7810 */ /* 0x000fc60007ffe0ff */
[----:B------:R-:W-:-:S04]  /*2250*/  IMAD.WIDE.U32 R24, R25, 0x4, R12 ;  /* 0x0000000419187825 */ /* 0x000fc800078e000c */
[--C-:B------:R-:W-:Y:S02]  /*2260*/  IMAD.WIDE.U32 R14, R15, 0x4, R12.reuse ;  /* 0x000000040f0e7825 */ /* 0x100fe400078e000c */
[----:B------:R-:W2:Y:S04]  /*2270*/  LDG.E R24, desc[UR12][R24.64] ;  /* 0x0000000c18187981 */ /* 0x000ea8000c1e1900 */
[----:B------:R0:W3:Y:S01]  /*2280*/  LDG.E R16, desc[UR12][R14.64] ;  /* 0x0000000c0e107981 */ /* 0x0000e2000c1e1900 */
[C---:B------:R-:W-:Y:S02]  /*2290*/  IADD3 R19, PT, PT, R2.reuse, -0xc00, RZ ;  /* 0xfffff40002137810 */ /* 0x040fe40007ffe0ff */
[C---:B------:R-:W-:Y:S02]  /*22a0*/  IADD3 R29, PT, PT, R2.reuse, -0xa00, RZ ;  /* 0xfffff600021d7810 */ /* 0x040fe40007ffe0ff */
[C---:B------:R-:W-:Y:S01]  /*22b0*/  IADD3 R23, PT, PT, R2.reuse, -0x800, RZ ;  /* 0xfffff80002177810 */ /* 0x040fe20007ffe0ff */
[----:B------:R-:W-:Y:S01]  /*22c0*/  IMAD.WIDE.U32 R18, R19, 0x4, R12 ;  /* 0x0000000413127825 */ /* 0x000fe200078e000c */
[----:B------:R-:W-:-:S03]  /*22d0*/  IADD3 R21, PT, PT, R2, -0x600, RZ ;  /* 0xfffffa0002157810 */ /* 0x000fc60007ffe0ff */
[--C-:B------:R-:W-:Y:S01]  /*22e0*/  IMAD.WIDE.U32 R28, R29, 0x4, R12.reuse ;  /* 0x000000041d1c7825 */ /* 0x100fe200078e000c */
[----:B------:R-:W4:Y:S03]  /*22f0*/  LDG.E R9, desc[UR12][R18.64] ;  /* 0x0000000c12097981 */ /* 0x000f26000c1e1900 */
[--C-:B------:R-:W-:Y:S01]  /*2300*/  IMAD.WIDE.U32 R22, R23, 0x4, R12.reuse ;  /* 0x0000000417167825 */ /* 0x100fe200078e000c */
[----:B------:R1:W5:Y:S01]  /*2310*/  LDG.E R11, desc[UR12][R28.64] ;  /* 0x0000000c1c0b7981 */ /* 0x000362000c1e1900 */
[C---:B0-----:R-:W-:Y:S02]  /*2320*/  IADD3 R15, PT, PT, R2.reuse, -0x400, RZ ;  /* 0xfffffc00020f7810 */ /* 0x041fe40007ffe0ff */
[----:B------:R-:W-:Y:S01]  /*2330*/  IMAD.WIDE.U32 R20, R21, 0x4, R12 ;  /* 0x0000000415147825 */ /* 0x000fe200078e000c */
[----:B------:R-:W5:Y:S01]  /*2340*/  LDG.E R4, desc[UR12][R22.64] ;  /* 0x0000000c16047981 */ /* 0x000f62000c1e1900 */
[----:B------:R-:W-:-:S02]  /*2350*/  IADD3 R25, PT, PT, R2, -0x200, RZ ;  /* 0xfffffe0002197810 */ /* 0x000fc40007ffe0ff */
[----:B------:R-:W-:Y:S01]  /*2360*/  IMAD.WIDE.U32 R14, R15, 0x4, R12 ;  /* 0x000000040f0e7825 */ /* 0x000fe200078e000c */
[----:B------:R0:W5:Y:S01]  /*2370*/  LDG.E R27, desc[UR12][R20.64] ;  /* 0x0000000c141b7981 */ /* 0x000162000c1e1900 */
[----:B-1----:R-:W-:-:S03]  /*2380*/  IADD3 R29, PT, PT, R2, 0x200, RZ ;  /* 0x00000200021d7810 */ /* 0x002fc60007ffe0ff */
[----:B------:R1:W5:Y:S01]  /*2390*/  LDG.E R26, desc[UR12][R14.64] ;  /* 0x0000000c0e1a7981 */ /* 0x000362000c1e1900 */
[----:B0-----:R-:W-:-:S04]  /*23a0*/  IMAD.WIDE.U32 R20, R25, 0x4, R12 ;  /* 0x0000000419147825 */ /* 0x001fc800078e000c */
[C-C-:B-1----:R-:W-:Y:S01]  /*23b0*/  IMAD.WIDE.U32 R14, R2.reuse, 0x4, R12.reuse ;  /* 0x00000004020e7825 */ /* 0x142fe200078e000c */
[----:B------:R0:W5:Y:S01]  /*23c0*/  LDG.E R19, desc[UR12][R20.64] ;  /* 0x0000000c14137981 */ /* 0x000162000c1e1900 */
[C---:B------:R-:W-:Y:S02]  /*23d0*/  IADD3 R23, PT, PT, R2.reuse, 0x400, RZ ;  /* 0x0000040002177810 */ /* 0x040fe40007ffe0ff */
[--C-:B------:R-:W-:Y:S01]  /*23e0*/  IMAD.WIDE.U32 R28, R29, 0x4, R12.reuse ;  /* 0x000000041d1c7825 */ /* 0x100fe200078e000c */
[----:B------:R1:W5:Y:S01]  /*23f0*/  LDG.E R18, desc[UR12][R14.64] ;  /* 0x0000000c0e127981 */ /* 0x000362000c1e1900 */
[C---:B------:R-:W-:Y:S02]  /*2400*/  IADD3 R25, PT, PT, R2.reuse, 0x600, RZ ;  /* 0x0000060002197810 */ /* 0x040fe40007ffe0ff */
[--C-:B------:R-:W-:Y:S02]  /*2410*/  IMAD.WIDE.U32 R22, R23, 0x4, R12.reuse ;  /* 0x0000000417167825 */ /* 0x100fe400078e000c */
[----:B------:R-:W5:Y:S02]  /*2420*/  LDG.E R28, desc[UR12][R28.64] ;  /* 0x0000000c1c1c7981 */ /* 0x000f64000c1e1900 */
[----:B0-----:R-:W-:Y:S01]  /*2430*/  IMAD.WIDE.U32 R20, R25, 0x4, R12 ;  /* 0x0000000419147825 */ /* 0x001fe200078e000c */
[----:B------:R-:W-:-:S05]  /*2440*/  IADD3 R25, PT, PT, R2, 0x800, RZ ;  /* 0x0000080002197810 */ /* 0x000fca0007ffe0ff */
[----:B-1----:R-:W-:Y:S01]  /*2450*/  IMAD.WIDE.U32 R14, R25, 0x4, R12 ;  /* 0x00000004190e7825 */ /* 0x002fe200078e000c */
[----:B------:R-:W5:Y:S04]  /*2460*/  LDG.E R21, desc[UR12][R20.64] ;  /* 0x0000000c14157981 */ /* 0x000f68000c1e1900 */
[----:B------:R0:W5:Y:S01]  /*2470*/  LDG.E R29, desc[UR12][R22.64] ;  /* 0x0000000c161d7981 */ /* 0x000162000c1e1900 */
[----:B------:R-:W-:-:S03]  /*2480*/  IADD3 R25, PT, PT, R2, 0xc00, RZ ;  /* 0x00000c0002197810 */ /* 0x000fc60007ffe0ff */
[----:B------:R-:W5:Y:S02]  /*2490*/  LDG.E R14, desc[UR12][R14.64] ;  /* 0x0000000c0e0e7981 */ /* 0x000f64000c1e1900 */
[----:B0-----:R-:W-:Y:S01]  /*24a0*/  IMAD.WIDE.U32 R22, R25, 0x4, R12 ;  /* 0x0000000419167825 */ /* 0x001fe200078e000c */
[----:B------:R-:W-:-:S05]  /*24b0*/  IADD3 R25, PT, PT, R2, 0xe00, RZ ;  /* 0x00000e0002197810 */ /* 0x000fca0007ffe0ff */
[----:B------:R-:W5:Y:S01]  /*24c0*/  LDG.E R22, desc[UR12][R22.64] ;  /* 0x0000000c16167981 */ /* 0x000f62000c1e1900 */
[----:B--2---:R-:W-:-:S04]  /*24d0*/  FADD R24, R24, -UR9 ;  /* 0x8000000918187e21 */ /* 0x004fc80008000000 */
[----:B------:R-:W-:Y:S01]  /*24e0*/  FFMA R17, R24, R24, R17 ;  /* 0x0000001818117223 */ /* 0x000fe20000000011 */
[----:B---3--:R-:W-:Y:S01]  /*24f0*/  FADD R16, R16, -UR9 ;  /* 0x8000000910107e21 */ /* 0x008fe20008000000 */
[----:B------:R-:W-:-:S03]  /*2500*/  IADD3 R24, PT, PT, R2, 0xa00, RZ ;  /* 0x00000a0002187810 */ /* 0x000fc60007ffe0ff */
[----:B------:R-:W-:Y:S02]  /*2510*/  FFMA R20, R16, R16, R17 ;  /* 0x0000001010147223 */ /* 0x000fe40000000011 */
[----:B------:R-:W-:-:S06]  /*2520*/  IMAD.WIDE.U32 R16, R24, 0x4, R12 ;  /* 0x0000000418107825 */ /* 0x000fcc00078e000c */
[----:B------:R-:W2:Y:S01]  /*2530*/  LDG.E R16, desc[UR12][R16.64] ;  /* 0x0000000c10107981 */ /* 0x000ea2000c1e1900 */
[----:B------:R-:W-:-:S06]  /*2540*/  IMAD.WIDE.U32 R24, R25, 0x4, R12 ;  /* 0x0000000419187825 */ /* 0x000fcc00078e000c */
[----:B------:R-:W3:Y:S01]  /*2550*/  LDG.E R24, desc[UR12][R24.64] ;  /* 0x0000000c18187981 */ /* 0x000ee2000c1e1900 */
[----:B----4-:R-:W-:Y:S01]  /*2560*/  FADD R9, R9, -UR9 ;  /* 0x8000000909097e21 */ /* 0x010fe20008000000 */
        /* <DEDUP_REMOVED lines=15> */
[----:B------:R-:W-:Y:S01]  /*2660*/  FADD R21, R21, -UR9 ;  /* 0x8000000915157e21 */ /* 0x000fe20008000000 */
[----:B------:R-:W-:Y:S01]  /*2670*/  FADD R29, R29, -UR9 ;  /* 0x800000091d1d7e21 */ /* 0x000fe20008000000 */
[----:B------:R-:W-:-:S03]  /*2680*/  IADD3 R10, PT, PT, R10, 0x10, RZ ;  /* 0x000000100a0a7810 */ /* 0x000fc60007ffe0ff */
[----:B------:R-:W-:Y:S01]  /*2690*/  FFMA R20, R29, R29, R20 ;  /* 0x0000001d1d147223 */ /* 0x000fe20000000014 */
[----:B------:R-:W-:-:S03]  /*26a0*/  FADD R9, R14, -UR9 ;  /* 0x800000090e097e21 */ /* 0x000fc60008000000 */
[----:B------:R-:W-:Y:S01]  /*26b0*/  FFMA R20, R21, R21, R20 ;  /* 0x0000001515147223 */ /* 0x000fe20000000014 */
[----:B------:R-:W-:-:S03]  /*26c0*/  ISETP.NE.AND P0, PT, R10, RZ, PT ;  /* 0x000000ff0a00720c */ /* 0x000fc60003f05270 */
[----:B------:R-:W-:Y:S01]  /*26d0*/  FFMA R20, R9, R9, R20 ;  /* 0x0000000909147223 */ /* 0x000fe20000000014 */
[----:B------:R-:W-:Y:S02]  /*26e0*/  IADD3 R8, PT, PT, R8, 0x2000, RZ ;  /* 0x0000200008087810 */ /* 0x000fe40007ffe0ff */
[----:B------:R-:W-:Y:S01]  /*26f0*/  IADD3 R2, PT, PT, R2, 0x2000, RZ ;  /* 0x0000200002027810 */ /* 0x000fe20007ffe0ff */
[----:B--2---:R-:W-:-:S04]  /*2700*/  FADD R9, R16, -UR9 ;  /* 0x8000000910097e21 */ /* 0x004fc80008000000 */
[----:B------:R-:W-:Y:S01]  /*2710*/  FFMA R20, R9, R9, R20 ;  /* 0x0000000909147223 */ /* 0x000fe20000000014 */
[----:B------:R-:W-:Y:S01]  /*2720*/  FADD R9, R22, -UR9 ;  /* 0x8000000916097e21 */ /* 0x000fe20008000000 */
[----:B---3--:R-:W-:-:S03]  /*2730*/  FADD R17, R24, -UR9 ;  /* 0x8000000918117e21 */ /* 0x008fc60008000000 */
[----:B------:R-:W-:-:S04]  /*2740*/  FFMA R20, R9, R9, R20 ;  /* 0x0000000909147223 */ /* 0x000fc80000000014 */
[----:B------:R-:W-:Y:S01]  /*2750*/  FFMA R17, R17, R17, R20 ;  /* 0x0000001111117223 */ /* 0x000fe20000000014 */
[----:B------:R-:W-:Y:S06]  /*2760*/  @P0 BRA `(.L_x_197) ;  /* 0xfffffff800b00947 */ /* 0x000fec000383ffff */
[----:B------:R-:W-:Y:S05]  /*2770*/  BSYNC.RECONVERGENT B3 ;  /* 0x0000000000037941 */ /* 0x000fea0003800200 */
.L_x_196:
[----:B------:R-:W-:-:S07]  /*2780*/  IADD3 R4, PT, PT, R8, -0x1000, RZ ;  /* 0xfffff00008047810 */ /* 0x000fce0007ffe0ff */
.L_x_195:
[----:B------:R-:W-:Y:S05]  /*2790*/  BSYNC.RECONVERGENT B2 ;  /* 0x0000000000027941 */ /* 0x000fea0003800200 */
.L_x_194:
[----:B------:R-:W-:-:S13]  /*27a0*/  ISETP.NE.AND P0, PT, R7, RZ, PT ;  /* 0x000000ff0700720c */ /* 0x000fda0003f05270 */
[----:B------:R-:W-:Y:S05]  /*27b0*/  @!P0 BRA `(.L_x_193) ;  /* 0x0000000400608947 */ /* 0x000fea0003800000 */
[----:B------:R-:W-:Y:S01]  /*27c0*/  ISETP.GE.U32.AND P0, PT, R7, 0x8, PT ;  /* 0x000000080700780c */ /* 0x000fe20003f06070 */
[----:B------:R-:W-:Y:S01]  /*27d0*/  BSSY.RECONVERGENT B2, `(.L_x_198) ;  /* 0x000002d000027945 */ /* 0x000fe20003800200 */
[----:B------:R-:W-:-:S04]  /*27e0*/  LOP3.LUT R26, R6, 0x7, RZ, 0xc0, !PT ;  /* 0x00000007061a7812 */ /* 0x000fc800078ec0ff */
[----:B------:R-:W-:-:S07]  /*27f0*/  ISETP.NE.AND P1, PT, R26, RZ, PT ;  /* 0x000000ff1a00720c */ /* 0x000fce0003f25270 */
[----:B------:R-:W-:Y:S06]  /*2800*/  @!P0 BRA `(.L_x_199) ;  /* 0x0000000000a48947 */ /* 0x000fec0003800000 */
[----:B------:R-:W-:-:S04]  /*2810*/  IADD3 R9, PT, PT, R4, R5, RZ ;  /* 0x0000000504097210 */ /* 0x000fc80007ffe0ff */
[C---:B------:R-:W-:Y:S01]  /*2820*/  IADD3 R15, PT, PT, R9.reuse, 0x200, RZ ;  /* 0x00000200090f7810 */ /* 0x040fe20007ffe0ff */
[C---:B------:R-:W-:Y:S01]  /*2830*/  IMAD.WIDE.U32 R10, R9.reuse, 0x4, R12 ;  /* 0x00000004090a7825 */ /* 0x040fe200078e000c */
[----:B------:R-:W-:-:S03]  /*2840*/  IADD3 R23, PT, PT, R9, 0x400, RZ ;  /* 0x0000040009177810 */ /* 0x000fc60007ffe0ff */
[--C-:B------:R-:W-:Y:S01]  /*2850*/  IMAD.WIDE.U32 R14, R15, 0x4, R12.reuse ;  /* 0x000000040f0e7825 */ /* 0x100fe200078e000c */
[----:B------:R0:W2:Y:S01]  /*2860*/  LDG.E R7, desc[UR12][R10.64] ;  /* 0x0000000c0a077981 */ /* 0x0000a2000c1e1900 */
[----:B------:R-:W-:Y:S02]  /*2870*/  IADD3 R21, PT, PT, R9, 0x600, RZ ;  /* 0x0000060009157810 */ /* 0x000fe40007ffe0ff */
[--C-:B------:R-:W-:Y:S01]  /*2880*/  IMAD.WIDE.U32 R22, R23, 0x4, R12.reuse ;  /* 0x0000000417167825 */ /* 0x100fe200078e000c */
[----:B------:R1:W3:Y:S01]  /*2890*/  LDG.E R2, desc[UR12][R14.64] ;  /* 0x0000000c0e027981 */ /* 0x0002e2000c1e1900 */
[----:B------:R-:W-:Y:S02]  /*28a0*/  IADD3 R25, PT, PT, R9, 0x800, RZ ;  /* 0x0000080009197810 */ /* 0x000fe40007ffe0ff */
[----:B------:R-:W-:Y:S01]  /*28b0*/  IMAD.WIDE.U32 R20, R21, 0x4, R12 ;  /* 0x0000000415147825 */ /* 0x000fe200078e000c */
[----:B------:R-:W4:Y:S01]  /*28c0*/  LDG.E R16, desc[UR12][R22.64] ;  /* 0x0000000c16107981 */ /* 0x000f22000c1e1900 */
[----:B------:R-:W-:-:S02]  /*28d0*/  IADD3 R27, PT, PT, R9, 0xa00, RZ ;  /* 0x00000a00091b7810 */ /* 0x000fc40007ffe0ff */
[--C-:B------:R-:W-:Y:S01]  /*28e0*/  IMAD.WIDE.U32 R24, R25, 0x4, R12.reuse ;  /* 0x0000000419187825 */ /* 0x100fe200078e000c */
[----:B------:R2:W5:Y:S01]  /*28f0*/  LDG.E R18, desc[UR12][R20.64] ;  /* 0x0000000c14127981 */ /* 0x000562000c1e1900 */
[----:B------:R-:W-:Y:S02]  /*2900*/  IADD3 R29, PT, PT, R9, 0xc00, RZ ;  /* 0x00000c00091d7810 */ /* 0x000fe40007ffe0ff */
[--C-:B0-----:R-:W-:Y:S01]  /*2910*/  IMAD.WIDE.U32 R10, R27, 0x4, R12.reuse ;  /* 0x000000041b0a7825 */ /* 0x101fe200078e000c */
[----:B------:R-:W5:Y:S01]  /*2920*/  LDG.E R19, desc[UR12][R24.64] ;  /* 0x0000000c18137981 */ /* 0x000f62000c1e1900 */
[----:B-1----:R-:W-:Y:S02]  /*2930*/  IADD3 R15, PT, PT, R9, 0xe00, RZ ;  /* 0x00000e00090f7810 */ /* 0x002fe40007ffe0ff */
[--C-:B------:R-:W-:Y:S02]  /*2940*/  IMAD.WIDE.U32 R8, R29, 0x4, R12.reuse ;  /* 0x000000041d087825 */ /* 0x100fe400078e000c */
[----:B------:R-:W5:Y:S02]  /*2950*/  LDG.E R10, desc[UR12][R10.64] ;  /* 0x0000000c0a0a7981 */ /* 0x000f64000c1e1900 */
[----:B------:R-:W-:-:S02]  /*2960*/  IMAD.WIDE.U32 R14, R15, 0x4, R12 ;  /* 0x000000040f0e7825 */ /* 0x000fc400078e000c */
        /* <DEDUP_REMOVED lines=15> */
[----:B------:R-:W-:Y:S01]  /*2a60*/  FFMA R17, R10, R10, R17 ;  /* 0x0000000a0a117223 */ /* 0x000fe20000000011 */
[----:B------:R-:W-:-:S03]  /*2a70*/  FADD R14, R14, -UR9 ;  /* 0x800000090e0e7e21 */ /* 0x000fc60008000000 */
[----:B------:R-:W-:-:S04]  /*2a80*/  FFMA R17, R8, R8, R17 ;  /* 0x0000000808117223 */ /* 0x000fc80000000011 */
[----:B------:R-:W-:-:S07]  /*2a90*/  FFMA R17, R14, R14, R17 ;  /* 0x0000000e0e117223 */ /* 0x000fce0000000011 */
.L_x_199:
[----:B------:R-:W-:Y:S05]  /*2aa0*/  BSYNC.RECONVERGENT B2 ;  /* 0x0000000000027941 */ /* 0x000fea0003800200 */
.L_x_198:
[----:B------:R-:W-:Y:S05]  /*2ab0*/  @!P1 BRA `(.L_x_193) ;  /* 0x0000000000a09947 */ /* 0x000fea0003800000 */
[----:B------:R-:W-:Y:S01]  /*2ac0*/  ISETP.GE.U32.AND P0, PT, R26, 0x4, PT ;  /* 0x000000041a00780c */ /* 0x000fe20003f06070 */
[----:B------:R-:W-:Y:S01]  /*2ad0*/  BSSY.RECONVERGENT B2, `(.L_x_200) ;  /* 0x0000018000027945 */ /* 0x000fe20003800200 */
[----:B------:R-:W-:-:S11]  /*2ae0*/  LOP3.LUT P1, RZ, R6, 0x3, RZ, 0xc0, !PT ;  /* 0x0000000306ff7812 */ /* 0x000fd6000782c0ff */
[----:B------:R-:W-:Y:S05]  /*2af0*/  @!P0 BRA `(.L_x_201) ;  /* 0x0000000000548947 */ /* 0x000fea0003800000 */
[----:B------:R-:W-:-:S04]  /*2b00*/  IADD3 R5, PT, PT, R4, R5, RZ ;  /* 0x0000000504057210 */ /* 0x000fc80007ffe0ff */
[C---:B------:R-:W-:Y:S01]  /*2b10*/  IADD3 R9, PT, PT, R5.reuse, 0x200, RZ ;  /* 0x0000020005097810 */ /* 0x040fe20007ffe0ff */
[C---:B------:R-:W-:Y:S01]  /*2b20*/  IMAD.WIDE.U32 R6, R5.reuse, 0x4, R12 ;  /* 0x0000000405067825 */ /* 0x040fe200078e000c */
[----:B------:R-:W-:-:S03]  /*2b30*/  IADD3 R11, PT, PT, R5, 0x400, RZ ;  /* 0x00000400050b7810 */ /* 0x000fc60007ffe0ff */
[--C-:B------:R-:W-:Y:S01]  /*2b40*/  IMAD.WIDE.U32 R8, R9, 0x4, R12.reuse ;  /* 0x0000000409087825 */ /* 0x100fe200078e000c */
[----:B------:R-:W-:Y:S01]  /*2b50*/  IADD3 R15, PT, PT, R5, 0x600, RZ ;  /* 0x00000600050f7810 */ /* 0x000fe20007ffe0ff */
[----:B------:R-:W2:Y:S02]  /*2b60*/  LDG.E R6, desc[UR12][R6.64] ;  /* 0x0000000c06067981 */ /* 0x000ea4000c1e1900 */
[--C-:B------:R-:W-:Y:S02]  /*2b70*/  IMAD.WIDE.U32 R10, R11, 0x4, R12.reuse ;  /* 0x000000040b0a7825 */ /* 0x100fe400078e000c */
[----:B------:R-:W3:Y:S02]  /*2b80*/  LDG.E R8, desc[UR12][R8.64] ;  /* 0x0000000c08087981 */ /* 0x000ee4000c1e1900 */
[----:B------:R-:W-:Y:S02]  /*2b90*/  IMAD.WIDE.U32 R14, R15, 0x4, R12 ;  /* 0x000000040f0e7825 */ /* 0x000fe400078e000c */
        /* <DEDUP_REMOVED lines=11> */
.L_x_201:
[----:B------:R-:W-:Y:S05]  /*2c50*/  BSYNC.RECONVERGENT B2 ;  /* 0x0000000000027941 */ /* 0x000fea0003800200 */
.L_x_200:
[----:B------:R-:W-:Y:S05]  /*2c60*/  @!P1 BRA `(.L_x_193) ;  /* 0x0000000000349947 */ /* 0x000fea0003800000 */
[----:B------:R-:W-:Y:S02]  /*2c70*/  LOP3.LUT R2, R3, 0xffff, RZ, 0xc0, !PT ;  /* 0x0000ffff03027812 */ /* 0x000fe400078ec0ff */
[----:B------:R-:W-:Y:S02]  /*2c80*/  IADD3 R5, PT, PT, R4, UR7, RZ ;  /* 0x0000000704057c10 */ /* 0x000fe4000fffe0ff */
[----:B------:R-:W-:-:S04]  /*2c90*/  LEA.HI R2, R2, 0x1, RZ, 0x17 ;  /* 0x0000000102027811 */ /* 0x000fc800078fb8ff */
[----:B------:R-:W-:-:S04]  /*2ca0*/  LOP3.LUT R2, R2, 0x3, RZ, 0xc0, !PT ;  /* 0x0000000302027812 */ /* 0x000fc800078ec0ff */
[----:B------:R-:W-:-:S07]  /*2cb0*/  IADD3 R4, PT, PT, -R2, RZ, RZ ;  /* 0x000000ff02047210 */ /* 0x000fce0007ffe1ff */
.L_x_202:
[----:B------:R-:W-:-:S06]  /*2cc0*/  IMAD.WIDE.U32 R2, R5, 0x4, R12 ;  /* 0x0000000405027825 */ /* 0x000fcc00078e000c */
[----:B------:R-:W2:Y:S01]  /*2cd0*/  LDG.E R2, desc[UR12][R2.64] ;  /* 0x0000000c02027981 */ /* 0x000ea2000c1e1900 */
[----:B------:R-:W-:Y:S02]  /*2ce0*/  IADD3 R4, PT, PT, R4, 0x1, RZ ;  /* 0x0000000104047810 */ /* 0x000fe40007ffe0ff */
[----:B------:R-:W-:Y:S02]  /*2cf0*/  IADD3 R5, PT, PT, R5, 0x200, RZ ;  /* 0x0000020005057810 */ /* 0x000fe40007ffe0ff */
[----:B------:R-:W-:Y:S01]  /*2d00*/  ISETP.NE.AND P0, PT, R4, RZ, PT ;  /* 0x000000ff0400720c */ /* 0x000fe20003f05270 */
[----:B--2---:R-:W-:-:S04]  /*2d10*/  FADD R6, R2, -UR9 ;  /* 0x8000000902067e21 */ /* 0x004fc80008000000 */
[----:B------:R-:W-:-:S08]  /*2d20*/  FFMA R17, R6, R6, R17 ;  /* 0x0000000606117223 */ /* 0x000fd00000000011 */
[----:B------:R-:W-:Y:S05]  /*2d30*/  @P0 BRA `(.L_x_202) ;  /* 0xfffffffc00e00947 */ /* 0x000fea000383ffff */
.L_x_193:
[----:B------:R-:W-:Y:S05]  /*2d40*/  BSYNC.RECONVERGENT B1 ;  /* 0x0000000000017941 */ /* 0x000fea0003800200 */
.L_x_190:
        /* <DEDUP_REMOVED lines=50> */
.L_x_189:
[----:B------:R-:W-:Y:S05]  /*3070*/  BSYNC.RECONVERGENT B0 ;  /* 0x0000000000007941 */ /* 0x000fea0003800200 */
.L_x_173:
[----:B------:R-:W-:Y:S05]  /*3080*/  @P0 EXIT ;  /* 0x000000000000094d */ /* 0x000fea0003800000 */
[----:B------:R-:W3:Y:S02]  /*3090*/  LDCU.64 UR4, c[0x0][0x388] ;  /* 0x00007100ff0477ac */ /* 0x000ee40008000a00 */
[----:B---3--:R-:W-:-:S06]  /*30a0*/  UIMAD.WIDE.U32 UR4, UR14, 0x4, UR4 ;  /* 0x000000040e0478a5 */ /* 0x008fcc000f8e0004 */
[----:B-12---:R-:W-:Y:S02]  /*30b0*/  MOV R4, UR4 ;  /* 0x0000000400047c02 */ /* 0x006fe40008000f00 */
[----:B0-----:R-:W-:-:S05]  /*30c0*/  MOV R5, UR5 ;  /* 0x0000000500057c02 */ /* 0x001fca0008000f00 */
[----:B------:R-:W-:Y:S01]  /*30d0*/  STG.E desc[UR12][R4.64], R2 ;  /* 0x0000000204007986 */ /* 0x000fe2000c10190c */
[----:B------:R-:W-:Y:S05]  /*30e0*/  EXIT ;  /* 0x000000000000794d */ /* 0x000fea0003800000 */
.L_x_203:
        /* <DEDUP_REMOVED lines=9> */
.L_x_246:


//--------------------- .text._ZN3cub18CUB_300001_SM_10006detail6reduce28DeviceReduceSingleTileKernelINS2_10policy_hubIfjN4cuda3std3__44plusIfEEE10Policy1000EN6thrust24THRUST_300001_SM_1000_NS6detail15normal_iteratorINSD_10device_ptrIfEEEEPfjS9_ff27SquaredDistanceFromConstantEEvT0_T1_T2_T3_T4_T6_ --------------------------
	.section	.text._ZN3cub18CUB_300001_SM_10006detail6reduce28DeviceReduceSingleTileKernelINS2_10policy_hubIfjN4cuda3std3__44plusIfEEE10Policy1000EN6thrust24THRUST_300001_SM_1000_NS6detail15normal_iteratorINSD_10device_ptrIfEEEEPfjS9_ff27SquaredDistanceFromConstantEEvT0_T1_T2_T3_T4_T6_,"ax",@progbits
	.align	128
        .global         _ZN3cub18CUB_300001_SM_10006detail6reduce28DeviceReduceSingleTileKernelINS2_10policy_hubIfjN4cuda3std3__44plusIfEEE10Policy1000EN6thrust24THRUST_300001_SM_1000_NS6detail15normal_iteratorINSD_10device_ptrIfEEEEPfjS9_ff27SquaredDistanceFromConstantEEvT0_T1_T2_T3_T4_T6_
        .type           _ZN3cub18CUB_300001_SM_10006detail6reduce28DeviceReduceSingleTileKernelINS2_10policy_hubIfjN4cuda3std3__44plusIfEEE10Policy1000EN6thrust24THRUST_300001_SM_1000_NS6detail15normal_iteratorINSD_10device_ptrIfEEEEPfjS9_ff27SquaredDistanceFromConstantEEvT0_T1_T2_T3_T4_T6_,@function
        .size           _ZN3cub18CUB_300001_SM_10006detail6reduce28DeviceReduceSingleTileKernelINS2_10policy_hubIfjN4cuda3std3__44plusIfEEE10Policy1000EN6thrust24THRUST_300001_SM_1000_NS6detail15normal_iteratorINSD_10device_ptrIfEEEEPfjS9_ff27SquaredDistanceFromConstantEEvT0_T1_T2_T3_T4_T6_,(.L_x_247 - _ZN3cub18CUB_300001_SM_10006detail6reduce28DeviceReduceSingleTileKernelINS2_10policy_hubIfjN4cuda3std3__44plusIfEEE10Policy1000EN6thrust24THRUST_300001_SM_1000_NS6detail15normal_iteratorINSD_10device_ptrIfEEEEPfjS9_ff27SquaredDistanceFromConstantEEvT0_T1_T2_T3_T4_T6_)
        .other          _ZN3cub18CUB_300001_SM_10006detail6reduce28DeviceReduceSingleTileKernelINS2_10policy_hubIfjN4cuda3std3__44plusIfEEE10Policy1000EN6thrust24THRUST_300001_SM_1000_NS6detail15normal_iteratorINSD_10device_ptrIfEEEEPfjS9_ff27SquaredDistanceFromConstantEEvT0_T1_T2_T3_T4_T6_,@"STO_CUDA_ENTRY STV_DEFAULT"
_ZN3cub18CUB_300001_SM_10006detail6reduce28DeviceReduceSingleTileKernelINS2_10policy_hubIfjN4cuda3std3__44plusIfEEE10Policy1000EN6thrust24THRUST_300001_SM_1000_NS6detail15normal_iteratorINSD_10device_ptrIfEEEEPfjS9_ff27SquaredDistanceFromConstantEEvT0_T1_T2_T3_T4_T6_:
.text._ZN3cub18CUB_300001_SM_10006detail6reduce28DeviceReduceSingleTileKernelINS2_10policy_hubIfjN4cuda3std3__44plusIfEEE10Policy1000EN6thrust24THRUST_300001_SM_1000_NS6detail15normal_iteratorINSD_10device_ptrIfEEEEPfjS9_ff27SquaredDistanceFromConstantEEvT0_T1_T2_T3_T4_T6_:
        /* <DEDUP_REMOVED lines=13> */
.L_x_204:
[----:B------:R-:W-:Y:S01]  /*00d0*/  ISETP.GT.U32.AND P0, PT, R4, 0x1fff, PT ;  /* 0x00001fff0400780c */ /* 0x000fe20003f04070 */
[----:B------:R-:W-:-:S12]  /*00e0*/  BSSY.RECONVERGENT B0, `(.L_x_205) ;  /* 0x000029f000007945 */ /* 0x000fd80003800200 */
        /* <DEDUP_REMOVED lines=15> */
.L_x_208:
[----:B------:R-:W-:Y:S05]  /*01e0*/  BSYNC.RECONVERGENT B1 ;  /* 0x0000000000017941 */ /* 0x000fea0003800200 */
.L_x_207:
        /* <DEDUP_REMOVED lines=17> */
.L_x_213:
        /* <DEDUP_REMOVED lines=23> */
[----:B---3--:R-:W-:-:S04]  /*0470*/  FADD R25, R24, -UR5 ;  /* 0x8000000518197e21 */ /* 0x008fc80008000000 */
[----:B------:R-:W-:Y:S01]  /*0480*/  FFMA R0, R25, R25, R0 ;  /* 0x0000001919007223 */ /* 0x000fe20000000000 */
[----:B----4-:R-:W-:Y:S01]  /*0490*/  FADD R25, R26, -UR5 ;  /* 0x800000051a197e21 */ /* 0x010fe20008000000 */
        /* <DEDUP_REMOVED lines=27> */
[----:B------:R-:W-:Y:S06]  /*0650*/  @P0 BRA `(.L_x_213) ;  /* 0xfffffffc00280947 */ /* 0x000fec000383ffff */
.L_x_212:
[----:B------:R-:W-:Y:S05]  /*0660*/  BSYNC.RECONVERGENT B2 ;  /* 0x0000000000027941 */ /* 0x000fea0003800200 */
.L_x_211:
        /* <DEDUP_REMOVED lines=18> */
[----:B-1----:R-:W-:-:S04]  /*0790*/  FADD R9, R8, -UR4 ;  /* 0x8000000408097e21 */ /* 0x002fc80008000000 */
        /* <DEDUP_REMOVED lines=15> */
.L_x_215:
[----:B------:R-:W-:Y:S05]  /*0890*/  BSYNC.RECONVERGENT B2 ;  /* 0x0000000000027941 */ /* 0x000fea0003800200 */
.L_x_214:
        /* <DEDUP_REMOVED lines=22> */
.L_x_217:
[----:B------:R-:W-:Y:S05]  /*0a00*/  BSYNC.RECONVERGENT B2 ;  /* 0x0000000000027941 */ /* 0x000fea0003800200 */
.L_x_216:
[----:B------:R-:W-:Y:S05]  /*0a10*/  @!P1 BRA `(.L_x_210) ;  /* 0x0000000000389947 */ /* 0x000fea0003800000 */
[----:B------:R-:W0:Y:S01]  /*0a20*/  LDC.64 R2, c[0x0][0x380] ;  /* 0x0000e000ff027b82 */ /* 0x000e220000000a00 */
[----:B------:R-:W-:Y:S01]  /*0a30*/  IADD3 R6, PT, PT, -R6, RZ, RZ ;  /* 0x000000ff06067210 */ /* 0x000fe20007ffe1ff */
[----:B0-----:R-:W-:-:S03]  /*0a40*/  IMAD.WIDE.U32 R2, R7, 0x4, R2 ;  /* 0x0000000407027825 */ /* 0x001fc600078e0002 */
[----:B------:R-:W-:-:S07]  /*0a50*/  MOV R8, R2 ;  /* 0x0000000200087202 */ /* 0x000fce0000000f00 */
.L_x_218:
[----:B------:R-:W-:Y:S01]  /*0a60*/  MOV R2, R8 ;  /* 0x0000000800027202 */ /* 0x000fe20000000f00 */
[----:B------:R-:W0:Y:S05]  /*0a70*/  LDCU UR4, c[0x0][0x39c] ;  /* 0x00007380ff0477ac */ /* 0x000e2a0008000800 */
[----:B------:R1:W0:Y:S01]  /*0a80*/  LDG.E R2, desc[UR6][R2.64] ;  /* 0x0000000602027981 */ /* 0x000222000c1e1900 */
[----:B------:R-:W-:Y:S02]  /*0a90*/  IADD3 R6, PT, PT, R6, 0x1, RZ ;  /* 0x0000000106067810 */ /* 0x000fe40007ffe0ff */
[----:B------:R-:W-:Y:S02]  /*0aa0*/  IADD3 R8, P1, PT, R8, 0x800, RZ ;  /* 0x0000080008087810 */ /* 0x000fe40007f3e0ff */
[----:B------:R-:W-:-:S02]  /*0ab0*/  ISETP.NE.AND P0, PT, R6, RZ, PT ;  /* 0x000000ff0600720c */ /* 0x000fc40003f05270 */
[----:B-1----:R-:W-:Y:S01]  /*0ac0*/  IADD3.X R3, PT, PT, RZ, R3, RZ, P1, !PT ;  /* 0x00000003ff037210 */ /* 0x002fe20000ffe4ff */
[----:B0-----:R-:W-:-:S04]  /*0ad0*/  FADD R7, R2, -UR4 ;  /* 0x8000000402077e21 */ /* 0x001fc80008000000 */
[----:B------:R-:W-:-:S06]  /*0ae0*/  FFMA R0, R7, R7, R0 ;  /* 0x0000000707007223 */ /* 0x000fcc0000000000 */
[----:B------:R-:W-:Y:S05]  /*0af0*/  @P0 BRA `(.L_x_218) ;  /* 0xfffffffc00d80947 */ /* 0x000fea000383ffff */
.L_x_210:
[----:B------:R-:W-:Y:S05]  /*0b00*/  BSYNC.RECONVERGENT B1 ;  /* 0x0000000000017941 */ /* 0x000fea0003800200 */
.L_x_209:
[----:B------:R-:W-:Y:S02]  /*0b10*/  ISETP.GE.U32.AND P0, PT, R4, 0x200, PT ;  /* 0x000002000400780c */ /* 0x000fe40003f06070 */
        /* <DEDUP_REMOVED lines=34> */
[----:B------:R-:W0:Y:S04]  /*0d40*/  LDS.128 R4, [UR4+0x10] ;  /* 0x00001004ff047984 */ /* 0x000e280008000c00 */
[----:B------:R-:W2:Y:S04]  /*0d50*/  LDS.128 R12, [UR4+0x20] ;  /* 0x00002004ff0c7984 */ /* 0x000ea80008000c00 */
[----:B------:R-:W3:Y:S04]  /*0d60*/  LDS.128 R8, [UR4+0x30] ;  /* 0x00003004ff087984 */ /* 0x000ee80008000c00 */
[----:B------:R-:W4:Y:S01]  /*0d70*/  LDS.128 R16, [UR4+0x40] ;  /* 0x00004004ff107984 */ /* 0x000f220008000c00 */
[----:B0-----:R-:W-:-:S04]  /*0d80*/  FADD R5, R0, R5 ;  /* 0x0000000500057221 */ /* 0x001fc80000000000 */
        /* <DEDUP_REMOVED lines=9> */
[----:B------:R-:W-:-:S04]  /*0e20*/  FADD R11, R10, R11 ;  /* 0x0000000b0a0b7221 */ /* 0x000fc80000000000 */
[----:B----4-:R-:W-:-:S04]  /*0e30*/  FADD R16, R11, R16 ;  /* 0x000000100b107221 */ /* 0x010fc80000000000 */
[----:B------:R-:W-:-:S04]  /*0e40*/  FADD R17, R16, R17 ;  /* 0x0000001110117221 */ /* 0x000fc80000000000 */
[----:B------:R-:W-:-:S04]  /*0e50*/  FADD R18, R17, R18 ;  /* 0x0000001211127221 */ /* 0x000fc80000000000 */
[----:B------:R-:W-:Y:S01]  /*0e60*/  FADD R0, R18, R19 ;  /* 0x0000001312007221 */ /* 0x000fe20000000000 */
[----:B------:R-:W-:Y:S06]  /*0e70*/  BRA `(.L_x_220) ;  /* 0x0000001c00147947 */ /* 0x000fec0003800000 */
.L_x_219:
[----:B------:R-:W0:Y:S01]  /*0e80*/  S2R R6, SR_LANEID ;  /* 0x0000000000067919 */ /* 0x000e220000000000 */
[----:B------:R-:W-:-:S04]  /*0e90*/  LOP3.LUT R0, R5, 0x3e0, RZ, 0xc0, !PT ;  /* 0x000003e005007812 */ /* 0x000fc800078ec0ff */
        /* <DEDUP_REMOVED lines=40> */
[C---:B------:R-:W-:Y:S02]  /*1120*/  ISETP.GT.U32.AND P1, PT, R4.reuse, 0x60, PT ;  /* 0x000000600400780c */ /* 0x040fe40003f24070 */
[----:B------:R-:W-:Y:S01]  /*1130*/  ISETP.GT.U32.AND P4, PT, R4, 0xc0, PT ;  /* 0x000000c00400780c */ /* 0x000fe20003f84070 */
[----:B-1----:R-:W-:-:S09]  /*1140*/  ULEA UR4, UR5, UR4, 0x18 ;  /* 0x0000000405047291 */ /* 0x002fd2000f8ec0ff */
[----:B------:R-:W0:Y:S04]  /*1150*/  LDS.128 R20, [UR4+0x10] ;  /* 0x00001004ff147984 */ /* 0x000e280008000c00 */
[----:B------:R-:W1:Y:S04]  /*1160*/  LDS.128 R8, [UR4+0x20] ;  /* 0x00002004ff087984 */ /* 0x000e680008000c00 */
[----:B------:R-:W2:Y:S04]  /*1170*/  LDS.128 R12, [UR4+0x30] ;  /* 0x00003004ff0c7984 */ /* 0x000ea80008000c00 */
[----:B------:R-:W3:Y:S01]  /*1180*/  LDS.128 R16, [UR4+0x40] ;  /* 0x00004004ff107984 */ /* 0x000ee20008000c00 */
[----:B0-----:R-:W-:Y:S01]  /*1190*/  @P2 FADD R0, R0, R21 ;  /* 0x0000001500002221 */ /* 0x001fe20000000000 */
[----:B------:R-:W-:-:S03]  /*11a0*/  ISETP.GT.U32.AND P2, PT, R4, 0x80, PT ;  /* 0x000000800400780c */ /* 0x000fc60003f44070 */
[----:B------:R-:W-:Y:S01]  /*11b0*/  @P3 FADD R0, R0, R22 ;  /* 0x0000001600003221 */ /* 0x000fe20000000000 */
[----:B------:R-:W-:-:S03]  /*11c0*/  ISETP.GT.U32.AND P3, PT, R4, 0xa0, PT ;  /* 0x000000a00400780c */ /* 0x000fc60003f64070 */
[----:B------:R-:W-:Y:S01]  /*11d0*/  @P1 FADD R0, R0, R23 ;  /* 0x0000001700001221 */ /* 0x000fe20000000000 */
[----:B------:R-:W-:-:S05]  /*11e0*/  ISETP.GT.U32.AND P1, PT, R4, 0xe0, PT ;  /* 0x000000e00400780c */ /* 0x000fca0003f24070 */
[----:B-1----:R-:W-:Y:S01]  /*11f0*/  @P2 FADD R0, R0, R8 ;  /* 0x0000000800002221 */ /* 0x002fe20000000000 */
[----:B------:R-:W-:-:S03]  /*1200*/  ISETP.GT.U32.AND P2, PT, R4, 0x100, PT ;  /* 0x000001000400780c */ /* 0x000fc60003f44070 */
[----:B------:R-:W-:Y:S01]  /*1210*/  @P3 FADD R0, R0, R9 ;  /* 0x0000000900003221 */ /* 0x000fe20000000000 */
[----:B------:R-:W-:-:S03]  /*1220*/  ISETP.GT.U32.AND P3, PT, R4, 0x120, PT ;  /* 0x000001200400780c */ /* 0x000fc60003f64070 */
[----:B------:R-:W-:Y:S01]  /*1230*/  @P4 FADD R0, R0, R10 ;  /* 0x0000000a00004221 */ /* 0x000fe20000000000 */
[----:B------:R-:W-:-:S03]  /*1240*/  ISETP.GT.U32.AND P4, PT, R4, 0x140, PT ;  /* 0x000001400400780c */ /* 0x000fc60003f84070 */
[----:B------:R-:W-:Y:S01]  /*1250*/  @P1 FADD R0, R0, R11 ;  /* 0x0000000b00001221 */ /* 0x000fe20000000000 */
[----:B------:R-:W-:-:S03]  /*1260*/  ISETP.GT.U32.AND P1, PT, R4, 0x160, PT ;  /* 0x000001600400780c */ /* 0x000fc60003f24070 */
[----:B--2---:R-:W-:Y:S01]  /*1270*/  @P2 FADD R0, R0, R12 ;  /* 0x0000000c00002221 */ /* 0x004fe20000000000 */
[----:B------:R-:W-:-:S03]  /*1280*/  ISETP.GT.U32.AND P2, PT, R4, 0x180, PT ;  /* 0x000001800400780c */ /* 0x000fc60003f44070 */
[----:B------:R-:W-:Y:S01]  /*1290*/  @P3 FADD R0, R0, R13 ;  /* 0x0000000d00003221 */ /* 0x000fe20000000000 */
[----:B------:R-:W-:-:S03]  /*12a0*/  ISETP.GT.U32.AND P3, PT, R4, 0x1a0, PT ;  /* 0x000001a00400780c */ /* 0x000fc60003f64070 */
[----:B------:R-:W-:Y:S01]  /*12b0*/  @P4 FADD R0, R0, R14 ;  /* 0x0000000e00004221 */ /* 0x000fe20000000000 */
[----:B------:R-:W-:-:S03]  /*12c0*/  ISETP.GT.U32.AND P4, PT, R4, 0x1c0, PT ;  /* 0x000001c00400780c */ /* 0x000fc60003f84070 */
[----:B------:R-:W-:Y:S01]  /*12d0*/  @P1 FADD R0, R0, R15 ;  /* 0x0000000f00001221 */ /* 0x000fe20000000000 */
[----:B------:R-:W-:-:S03]  /*12e0*/  ISETP.GT.U32.AND P1, PT, R4, 0x1e0, PT ;  /* 0x000001e00400780c */ /* 0x000fc60003f24070 */
[----:B---3--:R-:W-:-:S04]  /*12f0*/  @P2 FADD R0, R0, R16 ;  /* 0x0000001000002221 */ /* 0x008fc80000000000 */
[----:B------:R-:W-:-:S04]  /*1300*/  @P3 FADD R0, R0, R17 ;  /* 0x0000001100003221 */ /* 0x000fc80000000000 */
[----:B------:R-:W-:-:S04]  /*1310*/  @P4 FADD R0, R0, R18 ;  /* 0x0000001200004221 */ /* 0x000fc80000000000 */
[----:B------:R-:W-:Y:S01]  /*1320*/  @P1 FADD R0, R0, R19 ;  /* 0x0000001300001221 */ /* 0x000fe20000000000 */
[----:B------:R-:W-:Y:S06]  /*1330*/  BRA `(.L_x_220) ;  /* 0x0000001400e47947 */ /* 0x000fec0003800000 */
.L_x_206:
[----:B------:R-:W0:Y:S01]  /*1340*/  S2R R0, SR_TID.X ;  /* 0x0000000000007919 */ /* 0x000e220000002100 */
[----:B------:R-:W1:Y:S02]  /*1350*/  LDCU.64 UR4, c[0x0][0x380] ;  /* 0x00007000ff0477ac */ /* 0x000e640008000a00 */
[----:B-1----:R-:W-:Y:S01]  /*1360*/  MOV R12, UR4 ;  /* 0x00000004000c7c02 */ /* 0x002fe20008000f00 */
[----:B------:R-:W1:Y:S01]  /*1370*/  LDCU UR4, c[0x0][0x39c] ;  /* 0x00007380ff0477ac */ /* 0x000e620008000800 */
[----:B------:R-:W-:-:S03]  /*1380*/  MOV R13, UR5 ;  /* 0x00000005000d7c02 */ /* 0x000fc60008000f00 */
        /* <DEDUP_REMOVED lines=17> */
[----:B------:R-:W-:Y:S01]  /*14a0*/  UMOV UR5, 0x2000 ;  /* 0x0000200000057882 */ /* 0x000fe20000000000 */
[----:B-1----:R-:W-:Y:S01]  /*14b0*/  FADD R20, R20, -UR4 ;  /* 0x8000000414147e21 */ /* 0x002fe20008000000 */
[----:B--2---:R-:W-:-:S03]  /*14c0*/  FADD R22, R22, -UR4 ;  /* 0x8000000416167e21 */ /* 0x004fc60008000000 */
[----:B------:R-:W-:Y:S01]  /*14d0*/  FMUL R20, R20, R20 ;  /* 0x0000001414147220 */ /* 0x000fe20000400000 */
[----:B---3--:R-:W-:Y:S01]  /*14e0*/  FADD R18, R18, -UR4 ;  /* 0x8000000412127e21 */ /* 0x008fe20008000000 */
[----:B------:R-:W-:Y:S01]  /*14f0*/  FMUL R22, R22, R22 ;  /* 0x0000001616167220 */ /* 0x000fe20000400000 */
[----:B----4-:R-:W-:Y:S02]  /*1500*/  FADD R17, R17, -UR4 ;  /* 0x8000000411117e21 */ /* 0x010fe40008000000 */
[----:B0-----:R-:W-:Y:S01]  /*1510*/  FMUL R3, R18, R18 ;  /* 0x0000001212037220 */ /* 0x001fe20000400000 */
[----:B-----5:R-:W-:Y:S01]  /*1520*/  FADD R19, R19, -UR4 ;  /* 0x8000000413137e21 */ /* 0x020fe20008000000 */
[----:B------:R-:W-:Y:S01]  /*1530*/  FMUL R18, R17, R17 ;  /* 0x0000001111127220 */ /* 0x000fe20000400000 */
[----:B------:R-:W-:Y:S02]  /*1540*/  FADD R21, R21, -UR4 ;  /* 0x8000000415157e21 */ /* 0x000fe40008000000 */
[----:B------:R-:W-:Y:S01]  /*1550*/  FFMA R20, R19, R19, R20 ;  /* 0x0000001313147223 */ /* 0x000fe20000000014 */
[----:B------:R-:W-:Y:S01]  /*1560*/  FADD R16, R16, -UR4 ;  /* 0x8000000410107e21 */ /* 0x000fe20008000000 */
[----:B------:R-:W-:Y:S01]  /*1570*/  FFMA R21, R21, R21, R22 ;  /* 0x0000001515157223 */ /* 0x000fe20000000016 */
[----:B------:R-:W-:-:S02]  /*1580*/  FADD R15, R15, -UR4 ;  /* 0x800000040f0f7e21 */ /* 0x000fc40008000000 */
[----:B------:R-:W-:Y:S01]  /*1590*/  FFMA R3, R16, R16, R3 ;  /* 0x0000001010037223 */ /* 0x000fe20000000003 */
[----:B------:R-:W-:Y:S01]  /*15a0*/  FADD R2, R20, R21 ;  /* 0x0000001514027221 */ /* 0x000fe20000000000 */
[----:B------:R-:W-:Y:S01]  /*15b0*/  FFMA R16, R15, R15, R18 ;  /* 0x0000000f0f107223 */ /* 0x000fe20000000012 */
[----:B------:R-:W-:Y:S01]  /*15c0*/  FADD R7, R7, -UR4 ;  /* 0x8000000407077e21 */ /* 0x000fe20008000000 */
[----:B------:R-:W-:Y:S01]  /*15d0*/  IADD3 R21, PT, PT, R4, -0x2000, RZ ;  /* 0xffffe00004157810 */ /* 0x000fe20007ffe0ff */
[----:B------:R-:W-:Y:S01]  /*15e0*/  FADD R11, R11, -UR4 ;  /* 0x800000040b0b7e21 */ /* 0x000fe20008000000 */
[----:B------:R-:W-:Y:S01]  /*15f0*/  FADD R15, R10, -UR4 ;  /* 0x800000040a0f7e21 */ /* 0x000fe20008000000 */
[----:B------:R-:W-:Y:S02]  /*1600*/  FADD R14, R14, -UR4 ;  /* 0x800000040e0e7e21 */ /* 0x000fe40008000000 */
[----:B------:R-:W-:Y:S01]  /*1610*/  FMUL R11, R11, R11 ;  /* 0x0000000b0b0b7220 */ /* 0x000fe20000400000 */
[----:B------:R-:W-:Y:S01]  /*1620*/  FMUL R15, R15, R15 ;  /* 0x0000000f0f0f7220 */ /* 0x000fe20000400000 */
[----:B------:R-:W-:Y:S01]  /*1630*/  FADD R10, R6, -UR4 ;  /* 0x80000004060a7e21 */ /* 0x000fe20008000000 */
[----:B------:R-:W-:Y:S01]  /*1640*/  FMUL R6, R7, R7 ;  /* 0x0000000707067220 */ /* 0x000fe20000400000 */
[----:B------:R-:W-:Y:S01]  /*1650*/  FMUL R14, R14, R14 ;  /* 0x0000000e0e0e7220 */ /* 0x000fe20000400000 */
[----:B------:R-:W-:Y:S01]  /*1660*/  ISETP.GE.U32.AND P0, PT, R21, 0x2000, PT ;  /* 0x000020001500780c */ /* 0x000fe20003f06070 */
[----:B------:R-:W-:Y:S01]  /*1670*/  FADD R5, R5, -UR4 ;  /* 0x8000000405057e21 */ /* 0x000fe20008000000 */
[----:B------:R-:W-:Y:S01]  /*1680*/  FADD R8, R8, -UR4 ;  /* 0x8000000408087e21 */ /* 0x000fe20008000000 */
[----:B------:R-:W-:-:S02]  /*1690*/  FADD R9, R9, -UR4 ;  /* 0x8000000409097e21 */ /* 0x000fc40008000000 */
[----:B------:R-:W-:Y:S01]  /*16a0*/  FFMA R6, R5, R5, R6 ;  /* 0x0000000505067223 */ /* 0x000fe20000000006 */
[----:B------:R-:W-:Y:S01]  /*16b0*/  FFMA R11, R8, R8, R11 ;  /* 0x00000008080b7223 */ /* 0x000fe2000000000b */
[----:B------:R-:W-:Y:S01]  /*16c0*/  FFMA R15, R10, R10, R15 ;  /* 0x0000000a0a0f7223 */ /* 0x000fe2000000000f */
[----:B------:R-:W-:Y:S01]  /*16d0*/  FFMA R14, R9, R9, R14 ;  /* 0x00000009090e7223 */ /* 0x000fe2000000000e */
[----:B------:R-:W-:Y:S01]  /*16e0*/  FADD R3, R3, R16 ;  /* 0x0000001003037221 */ /* 0x000fe20000000000 */
[----:B------:R-:W-:Y:S02]  /*16f0*/  FADD R6, R6, R11 ;  /* 0x0000000b06067221 */ /* 0x000fe40000000000 */
[----:B------:R-:W-:Y:S01]  /*1700*/  FADD R15, R15, R14 ;  /* 0x0000000e0f0f7221 */ /* 0x000fe20000000000 */
[----:B------:R-:W-:-:S03]  /*1710*/  FADD R2, R2, R3 ;  /* 0x0000000302027221 */ /* 0x000fc60000000000 */
[----:B------:R-:W-:-:S04]  /*1720*/  FADD R15, R6, R15 ;  /* 0x0000000f060f7221 */ /* 0x000fc80000000000 */
[----:B------:R-:W-:Y:S01]  /*1730*/  FADD R6, R2, R15 ;  /* 0x0000000f02067221 */ /* 0x000fe20000000000 */
[----:B------:R-:W-:Y:S06]  /*1740*/  @!P0 BRA `(.L_x_221) ;  /* 0x00000004000c8947 */ /* 0x000fec0003800000 */
[----:B------:R-:W0:Y:S01]  /*1750*/  LDC R4, c[0x0][0x390] ;  /* 0x0000e400ff047b82 */ /* 0x000e220000000800 */
[----:B------:R-:W1:Y:S01]  /*1760*/  LDCU UR4, c[0x0][0x39c] ;  /* 0x00007380ff0477ac */ /* 0x000e620008000800 */
[----:B------:R-:W-:-:S06]  /*1770*/  UMOV UR5, 0x2000 ;  /* 0x0000200000057882 */ /* 0x000fcc0000000000 */
[----:B------:R-:W2:Y:S02]  /*1780*/  LDC.64 R12, c[0x0][0x380] ;  /* 0x0000e000ff0c7b82 */ /* 0x000ea40000000a00 */
.L_x_223:
[----:B------:R-:W-:-:S05]  /*1790*/  IADD3 R3, PT, PT, R0, UR5, RZ ;  /* 0x0000000500037c10 */ /* 0x000fca000fffe0ff */
[----:B--2---:R-:W-:-:S05]  /*17a0*/  IMAD.WIDE.U32 R2, R3, 0x4, R12 ;  /* 0x0000000403027825 */ /* 0x004fca00078e000c */
        /* <DEDUP_REMOVED lines=22> */
[----:B0-----:R-:W-:Y:S01]  /*1910*/  FFMA R3, R17, R17, R18 ;  /* 0x0000001111037223 */ /* 0x001fe20000000012 */
[----:B-----5:R-:W-:Y:S01]  /*1920*/  FADD R24, R24, -UR4 ;  /* 0x8000000418187e21 */ /* 0x020fe20008000000 */
[----:B------:R-:W-:Y:S01]  /*1930*/  FFMA R6, R23, R23, R6 ;  /* 0x0000001717067223 */ /* 0x000fe20000000006 */
[----:B------:R-:W-:Y:S02]  /*1940*/  FADD R19, R19, -UR4 ;  /* 0x8000000413137e21 */ /* 0x000fe40008000000 */
[----:B------:R-:W-:Y:S01]  /*1950*/  FFMA R25, R24, R24, R25 ;  /* 0x0000001818197223 */ /* 0x000fe20000000019 */
        /* <DEDUP_REMOVED lines=10> */
[----:B------:R-:W-:Y:S01]  /*1a00*/  IADD3 R5, PT, PT, R4, -UR5, RZ ;  /* 0x8000000504057c10 */ /* 0x000fe2000fffe0ff */
[----:B------:R-:W-:Y:S01]  /*1a10*/  FADD R7, R7, -UR4 ;  /* 0x8000000407077e21 */ /* 0x000fe20008000000 */
[----:B------:R-:W-:Y:S01]  /*1a20*/  FADD R2, R6, R25 ;  /* 0x0000001906027221 */ /* 0x000fe20000000000 */
        /* <DEDUP_REMOVED lines=8> */
[----:B------:R-:W-:Y:S01]  /*1ab0*/  ISETP.GE.U32.AND P0, PT, R5, 0x2000, PT ;  /* 0x000020000500780c */ /* 0x000fe20003f06070 */
        /* <DEDUP_REMOVED lines=9> */
[----:B------:R-:W-:-:S06]  /*1b50*/  UIADD3 UR5, UPT, UPT, UR5, 0x2000, URZ ;  /* 0x0000200005057890 */ /* 0x000fcc000fffe0ff */
[----:B------:R-:W-:-:S13]  /*1b60*/  ISETP.LT.U32.AND P0, PT, R21, UR5, PT ;  /* 0x0000000515007c0c */ /* 0x000fda000bf01070 */
[----:B------:R-:W-:Y:S05]  /*1b70*/  @!P0 BRA `(.L_x_223) ;  /* 0xfffffffc00048947 */ /* 0x000fea000383ffff */
.L_x_221:
[----:B------:R-:W-:Y:S01]  /*1b80*/  IADD3 R3, PT, PT, R4, -UR5, RZ ;  /* 0x8000000504037c10 */ /* 0x000fe2000fffe0ff */
[----:B------:R-:W-:Y:S03]  /*1b90*/  BSSY.RECONVERGENT B1, `(.L_x_222) ;  /* 0x00000c0000017945 */ /* 0x000fe60003800200 */
[----:B------:R-:W-:-:S04]  /*1ba0*/  ISETP.GE.AND P0, PT, R0, R3, PT ;  /* 0x000000030000720c */ /* 0x000fc80003f06270 */
[----:B------:R-:W-:-:S13]  /*1bb0*/  ISETP.LE.U32.OR P0, PT, R4, UR5, P0 ;  /* 0x0000000504007c0c */ /* 0x000fda0008703470 */
[----:B------:R-:W-:Y:S05]  /*1bc0*/  @P0 BRA `(.L_x_224) ;  /* 0x0000000800f00947 */ /* 0x000fea0003800000 */
[-C--:B------:R-:W-:Y:S01]  /*1bd0*/  LOP3.LUT R3, RZ, R0.reuse, RZ, 0x33, !PT ;  /* 0x00000000ff037212 */ /* 0x080fe200078e33ff */
[----:B------:R-:W-:Y:S01]  /*1be0*/  BSSY.RECONVERGENT B2, `(.L_x_225) ;  /* 0x0000062000027945 */ /* 0x000fe20003800200 */
[----:B------:R-:W-:Y:S02]  /*1bf0*/  MOV R2, R0 ;  /* 0x0000000000027202 */ /* 0x000fe40000000f00 */
[----:B------:R-:W-:-:S04]  /*1c00*/  IADD3 R3, PT, PT, R4, -UR5, R3 ;  /* 0x8000000504037c10 */ /* 0x000fc8000fffe003 */
[C---:B------:R-:W-:Y:S02]  /*1c10*/  ISETP.GE.U32.AND P0, PT, R3.reuse, 0x1e00, PT ;  /* 0x00001e000300780c */ /* 0x040fe40003f06070 */
[----:B------:R-:W-:-:S04]  /*1c20*/  LEA.HI R3, R3, 0x1, RZ, 0x17 ;  /* 0x0000000103037811 */ /* 0x000fc800078fb8ff */
[----:B------:R-:W-:-:S07]  /*1c30*/  LOP3.LUT R4, R3, 0xf, RZ, 0xc0, !PT ;  /* 0x0000000f03047812 */ /* 0x000fce00078ec0ff */
[----:B------:R-:W-:Y:S05]  /*1c40*/  @!P0 BRA `(.L_x_226) ;  /* 0x00000004006c8947 */ /* 0x000fea0003800000 */
[----:B------:R-:W-:Y:S01]  /*1c50*/  LOP3.LUT R8, R3, 0xfffff0, RZ, 0xc0, !PT ;  /* 0x00fffff003087812 */ /* 0x000fe200078ec0ff */
[----:B------:R-:W-:Y:S01]  /*1c60*/  BSSY.RECONVERGENT B3, `(.L_x_227) ;  /* 0x0000058000037945 */ /* 0x000fe20003800200 */
[C---:B------:R-:W-:Y:S02]  /*1c70*/  LOP3.LUT R5, R0.reuse, 0x1000, RZ, 0xfc, !PT ;  /* 0x0000100000057812 */ /* 0x040fe400078efcff */
[----:B------:R-:W-:Y:S02]  /*1c80*/  IADD3 R2, PT, PT, R0, UR5, RZ ;  /* 0x0000000500027c10 */ /* 0x000fe4000fffe0ff */
[----:B------:R-:W-:-:S07]  /*1c90*/  IADD3 R8, PT, PT, -R8, RZ, RZ ;  /* 0x000000ff08087210 */ /* 0x000fce0007ffe1ff */
.L_x_228:
[C---:B------:R-:W-:Y:S01]  /*1ca0*/  IADD3 R29, PT, PT, R2.reuse, 0x200, RZ ;  /* 0x00000200021d7810 */ /* 0x040fe20007ffe0ff */
[C---:B------:R-:W-:Y:S01]  /*1cb0*/  IMAD.WIDE.U32 R10, R2.reuse, 0x4, R12 ;  /* 0x00000004020a7825 */ /* 0x040fe200078e000c */
[----:B------:R-:W-:-:S03]  /*1cc0*/  IADD3 R17, PT, PT, R2, 0x400, RZ ;  /* 0x0000040002117810 */ /* 0x000fc60007ffe0ff */
[--C-:B------:R-:W-:Y:S01]  /*1cd0*/  IMAD.WIDE.U32 R28, R29, 0x4, R12.reuse ;  /* 0x000000041d1c7825 */ /* 0x100fe200078e000c */
[----:B------:R0:W2:Y:S01]  /*1ce0*/  LDG.E R7, desc[UR6][R10.64] ;  /* 0x000000060a077981 */ /* 0x0000a2000c1e1900 */
[C---:B------:R-:W-:Y:S02]  /*1cf0*/  IADD3 R9, PT, PT, R2.reuse, 0x600, RZ ;  /* 0x0000060002097810 */ /* 0x040fe40007ffe0ff */
[----:B------:R-:W-:Y:S02]  /*1d00*/  IMAD.WIDE.U32 R16, R17, 0x4, R12 ;  /* 0x0000000411107825 */ /* 0x000fe400078e000c */
[----:B------:R-:W3:Y:S01]  /*1d10*/  LDG.E R28, desc[UR6][R28.64] ;  /* 0x000000061c1c7981 */ /* 0x000ee2000c1e1900 */
[----:B------:R-:W-:-:S03]  /*1d20*/  IADD3 R19, PT, PT, R2, 0x800, RZ ;  /* 0x0000080002137810 */ /* 0x000fc60007ffe0ff */
[----:B------:R-:W4:Y:S01]  /*1d30*/  LDG.E R27, desc[UR6][R16.64] ;  /* 0x00000006101b7981 */ /* 0x000f22000c1e1900 */
[----:B0-----:R-:W-:Y:S01]  /*1d40*/  IMAD.WIDE.U32 R10, R9, 0x4, R12 ;  /* 0x00000004090a7825 */ /* 0x001fe200078e000c */
[----:B------:R-:W-:-:S03]  /*1d50*/  IADD3 R21, PT, PT, R2, 0xa00, RZ ;  /* 0x00000a0002157810 */ /* 0x000fc60007ffe0ff */
[--C-:B------:R-:W-:Y:S01]  /*1d60*/  IMAD.WIDE.U32 R18, R19, 0x4, R12.reuse ;  /* 0x0000000413127825 */ /* 0x100fe200078e000c */
[----:B------:R0:W5:Y:S01]  /*1d70*/  LDG.E R26, desc[UR6][R10.64] ;  /* 0x000000060a1a7981 */ /* 0x000162000c1e1900 */
[C---:B------:R-:W-:Y:S02]  /*1d80*/  IADD3 R15, PT, PT, R2.reuse, 0xc00, RZ ;  /* 0x00000c00020f7810 */ /* 0x040fe40007ffe0ff */
[--C-:B------:R-:W-:Y:S01]  /*1d90*/  IMAD.WIDE.U32 R20, R21, 0x4, R12.reuse ;  /* 0x0000000415147825 */ /* 0x100fe200078e000c */
[----:B------:R1:W5:Y:S01]  /*1da0*/  LDG.E R25, desc[UR6][R18.64] ;  /* 0x0000000612197981 */ /* 0x000362000c1e1900 */
[C---:B------:R-:W-:Y:S02]  /*1db0*/  IADD3 R9, PT, PT, R2.reuse, 0xe00, RZ ;  /* 0x00000e0002097810 */ /* 0x040fe40007ffe0ff */
[----:B------:R-:W-:Y:S01]  /*1dc0*/  IMAD.WIDE.U32 R14, R15, 0x4, R12 ;  /* 0x000000040f0e7825 */ /* 0x000fe200078e000c */
[----:B------:R-:W5:Y:S01]  /*1dd0*/  LDG.E R24, desc[UR6][R20.64] ;  /* 0x0000000614187981 */ /* 0x000f62000c1e1900 */
[----:B0-----:R-:W-:-:S02]  /*1de0*/  IADD3 R11, PT, PT, R2, 0x1000, RZ ;  /* 0x00001000020b7810 */ /* 0x001fc40007ffe0ff */
[--C-:B------:R-:W-:Y:S01]  /*1df0*/  IMAD.WIDE.U32 R16, R9, 0x4, R12.reuse ;  /* 0x0000000409107825 */ /* 0x100fe200078e000c */
[----:B------:R0:W5:Y:S01]  /*1e00*/  LDG.E R23, desc[UR6][R14.64] ;  /* 0x000000060e177981 */ /* 0x000162000c1e1900 */
[C---:B------:R-:W-:Y:S02]  /*1e10*/  IADD3 R9, PT, PT, R2.reuse, 0x1200, RZ ;  /* 0x0000120002097810 */ /* 0x040fe40007ffe0ff */
[--C-:B------:R-:W-:Y:S01]  /*1e20*/  IMAD.WIDE.U32 R10, R11, 0x4, R12.reuse ;  /* 0x000000040b0a7825 */ /* 0x100fe200078e000c */
[----:B------:R0:W5:Y:S03]  /*1e30*/  LDG.E R22, desc[UR6][R16.64] ;  /* 0x0000000610167981 */ /* 0x000166000c1e1900 */
[----:B-1----:R-:W-:Y:S01]  /*1e40*/  IMAD.WIDE.U32 R18, R9, 0x4, R12 ;  /* 0x0000000409127825 */ /* 0x002fe200078e000c */
[C---:B------:R-:W-:Y:S01]  /*1e50*/  IADD3 R9, PT, PT, R2.reuse, 0x1400, RZ ;  /* 0x0000140002097810 */ /* 0x040fe20007ffe0ff */
[----:B------:R-:W5:Y:S01]  /*1e60*/  LDG.E R11, desc[UR6][R10.64] ;  /* 0x000000060a0b7981 */ /* 0x000f62000c1e1900 */
[----:B0-----:R-:W-:-:S03]  /*1e70*/  IADD3 R15, PT, PT, R2, 0x1600, RZ ;  /* 0x00001600020f7810 */ /* 0x001fc60007ffe0ff */
[--C-:B------:R-:W-:Y:S01]  /*1e80*/  IMAD.WIDE.U32 R20, R9, 0x4, R12.reuse ;  /* 0x0000000409147825 */ /* 0x100fe200078e000c */
[C---:B------:R-:W-:Y:S01]  /*1e90*/  IADD3 R29, PT, PT, R2.reuse, 0x1800, RZ ;  /* 0x00001800021d7810 */ /* 0x040fe20007ffe0ff */
[----:B------:R0:W5:Y:S02]  /*1ea0*/  LDG.E R10, desc[UR6][R18.64] ;  /* 0x00000006120a7981 */ /* 0x000164000c1e1900 */
[--C-:B------:R-:W-:Y:S02]  /*1eb0*/  IMAD.WIDE.U32 R14, R15, 0x4, R12.reuse ;  /* 0x000000040f0e7825 */ /* 0x100fe400078e000c */
[----:B------:R-:W5:Y:S02]  /*1ec0*/  LDG.E R9, desc[UR6][R20.64] ;  /* 0x0000000614097981 */ /* 0x000f64000c1e1900 */
[----:B------:R-:W-:Y:S02]  /*1ed0*/  IMAD.WIDE.U32 R16, R29, 0x4, R12 ;  /* 0x000000041d107825 */ /* 0x000fe400078e000c */
[----:B------:R1:W5:Y:S01]  /*1ee0*/  LDG.E R29, desc[UR6][R14.64] ;  /* 0x000000060e1d7981 */ /* 0x000362000c1e1900 */
[----:B0-----:R-:W-:-:S03]  /*1ef0*/  IADD3 R19, PT, PT, R2, 0x1a00, RZ ;  /* 0x00001a0002137810 */ /* 0x001fc60007ffe0ff */
[----:B------:R-:W5:Y:S02]  /*1f00*/  LDG.E R16, desc[UR6][R16.64] ;  /* 0x0000000610107981 */ /* 0x000f64000c1e1900 */
[----:B-1----:R-:W-:Y:S01]  /*1f10*/  IMAD.WIDE.U32 R14, R19, 0x4, R12 ;  /* 0x00000004130e7825 */ /* 0x002fe200078e000c */
[C---:B------:R-:W-:Y:S02]  /*1f20*/  IADD3 R19, PT, PT, R2.reuse, 0x1c00, RZ ;  /* 0x00001c0002137810 */ /* 0x040fe40007ffe0ff */
[----:B------:R-:W-:-:S03]  /*1f30*/  IADD3 R21, PT, PT, R2, 0x1e00, RZ ;  /* 0x00001e0002157810 */ /* 0x000fc60007ffe0ff */
[--C-:B------:R-:W-:Y:S01]  /*1f40*/  IMAD.WIDE.U32 R18, R19, 0x4, R12.reuse ;  /* 0x0000000413127825 */ /* 0x100fe200078e000c */
[----:B------:R-:W5:Y:S03]  /*1f50*/  LDG.E R14, desc[UR6][R14.64] ;  /* 0x000000060e0e7981 */ /* 0x000f66000c1e1900 */
[----:B------:R-:W-:Y:S02]  /*1f60*/  IMAD.WIDE.U32 R20, R21, 0x4, R12 ;  /* 0x0000000415147825 */ /* 0x000fe400078e000c */
[----:B------:R-:W5:Y:S04]  /*1f70*/  LDG.E R18, desc[UR6][R18.64] ;  /* 0x0000000612127981 */ /* 0x000f68000c1e1900 */
[----:B------:R-:W5:Y:S01]  /*1f80*/  LDG.E R20, desc[UR6][R20.64] ;  /* 0x0000000614147981 */ /* 0x000f62000c1e1900 */
        /* <DEDUP_REMOVED lines=8> */
[----:B----4-:R-:W-:-:S04]  /*2010*/  FADD R27, R27, -UR4 ;  /* 0x800000041b1b7e21 */ /* 0x010fc80008000000 */
        /* <DEDUP_REMOVED lines=29> */
.L_x_227:
[----:B------:R-:W-:-:S07]  /*21f0*/  IADD3 R2, PT, PT, R5, -0x1000, RZ ;  /* 0xfffff00005027810 */ /* 0x000fce0007ffe0ff */
.L_x_226:
[----:B------:R-:W-:Y:S05]  /*2200*/  BSYNC.RECONVERGENT B2 ;  /* 0x0000000000027941 */ /* 0x000fea0003800200 */
.L_x_225:
[----:B------:R-:W-:-:S13]  /*2210*/  ISETP.NE.AND P0, PT, R4, RZ, PT ;  /* 0x000000ff0400720c */ /* 0x000fda0003f05270 */
[----:B------:R-:W-:Y:S05]  /*2220*/  @!P0 BRA `(.L_x_224) ;  /* 0x0000000400588947 */ /* 0x000fea0003800000 */
[----:B------:R-:W-:Y:S01]  /*2230*/  ISETP.GE.U32.AND P0, PT, R4, 0x8, PT ;  /* 0x000000080400780c */ /* 0x000fe20003f06070 */
[----:B------:R-:W-:Y:S01]  /*2240*/  BSSY.RECONVERGENT B2, `(.L_x_229) ;  /* 0x000002d000027945 */ /* 0x000fe20003800200 */
[----:B------:R-:W-:-:S04]  /*2250*/  LOP3.LUT R20, R3, 0x7, RZ, 0xc0, !PT ;  /* 0x0000000703147812 */ /* 0x000fc800078ec0ff */
[----:B------:R-:W-:-:S07]  /*2260*/  ISETP.NE.AND P1, PT, R20, RZ, PT ;  /* 0x000000ff1400720c */ /* 0x000fce0003f25270 */
[----:B------:R-:W-:Y:S06]  /*2270*/  @!P0 BRA `(.L_x_230) ;  /* 0x0000000000a48947 */ /* 0x000fec0003800000 */
[----:B------:R-:W-:-:S04]  /*2280*/  IADD3 R5, PT, PT, R2, UR5, RZ ;  /* 0x0000000502057c10 */ /* 0x000fc8000fffe0ff */
        /* <DEDUP_REMOVED lines=17> */
[----:B-1----:R-:W-:Y:S02]  /*23a0*/  IADD3 R17, PT, PT, R5, 0xe00, RZ ;  /* 0x00000e0005117810 */ /* 0x002fe40007ffe0ff */
[--C-:B------:R-:W-:Y:S02]  /*23b0*/  IMAD.WIDE.U32 R4, R27, 0x4, R12.reuse ;  /* 0x000000041b047825 */ /* 0x100fe400078e000c */
[----:B------:R-:W5:Y:S02]  /*23c0*/  LDG.E R14, desc[UR6][R14.64] ;  /* 0x000000060e0e7981 */ /* 0x000f64000c1e1900 */
[----:B------:R-:W-:-:S02]  /*23d0*/  IMAD.WIDE.U32 R16, R17, 0x4, R12 ;  /* 0x0000000411107825 */ /* 0x000fc400078e000c */
[----:B------:R0:W5:Y:S04]  /*23e0*/  LDG.E R4, desc[UR6][R4.64] ;  /* 0x0000000604047981 */ /* 0x000168000c1e1900 */
[----:B------:R-:W5:Y:S01]  /*23f0*/  LDG.E R16, desc[UR6][R16.64] ;  /* 0x0000000610107981 */ /* 0x000f62000c1e1900 */
[----:B------:R-:W-:Y:S01]  /*2400*/  IADD3 R2, PT, PT, R2, 0x1000, RZ ;  /* 0x0000100002027810 */ /* 0x000fe20007ffe0ff */
[----:B--2---:R-:W-:-:S04]  /*2410*/  FADD R7, R7, -UR4 ;  /* 0x8000000407077e21 */ /* 0x004fc80008000000 */
        /* <DEDUP_REMOVED lines=15> */
.L_x_230:
[----:B------:R-:W-:Y:S05]  /*2510*/  BSYNC.RECONVERGENT B2 ;  /* 0x0000000000027941 */ /* 0x000fea0003800200 */
.L_x_229:
        /* <DEDUP_REMOVED lines=10> */
[--C-:B------:R-:W-:Y:S02]  /*25c0*/  IMAD.WIDE.U32 R8, R9, 0x4, R12.reuse ;  /* 0x0000000409087825 */ /* 0x100fe400078e000c */
[----:B------:R-:W2:Y:S01]  /*25d0*/  LDG.E R4, desc[UR6][R4.64] ;  /* 0x0000000604047981 */ /* 0x000ea2000c1e1900 */
[----:B------:R-:W-:Y:S01]  /*25e0*/  IADD3 R15, PT, PT, R7, 0x600, RZ ;  /* 0x00000600070f7810 */ /* 0x000fe20007ffe0ff */
        /* <DEDUP_REMOVED lines=14> */
.L_x_232:
[----:B------:R-:W-:Y:S05]  /*26d0*/  BSYNC.RECONVERGENT B2 ;  /* 0x0000000000027941 */ /* 0x000fea0003800200 */
.L_x_231:
[----:B------:R-:W-:Y:S05]  /*26e0*/  @!P1 BRA `(.L_x_224) ;  /* 0x0000000000289947 */ /* 0x000fea0003800000 */
[----:B------:R-:W-:Y:S02]  /*26f0*/  IADD3 R5, PT, PT, R2, UR5, RZ ;  /* 0x0000000502057c10 */ /* 0x000fe4000fffe0ff */
[----:B------:R-:W-:-:S07]  /*2700*/  IADD3 R4, PT, PT, -R3, RZ, RZ ;  /* 0x000000ff03047210 */ /* 0x000fce0007ffe1ff */
.L_x_233:
        /* <DEDUP_REMOVED lines=8> */
.L_x_224:
[----:B------:R-:W-:Y:S05]  /*2790*/  BSYNC.RECONVERGENT B1 ;  /* 0x0000000000017941 */ /* 0x000fea0003800200 */
.L_x_222:
        /* <DEDUP_REMOVED lines=51> */
.L_x_220:
[----:B------:R-:W-:Y:S05]  /*2ad0*/  BSYNC.RECONVERGENT B0 ;  /* 0x0000000000007941 */ /* 0x000fea0003800200 */
.L_x_205:
[----:B------:R-:W-:Y:S05]  /*2ae0*/  @P0 EXIT ;  /* 0x000000000000094d */ /* 0x000fea0003800000 */
[----:B012---:R-:W0:Y:S01]  /*2af0*/  LDC.64 R2, c[0x0][0x388] ;  /* 0x0000e200ff027b82 */ /* 0x007e220000000a00 */
[----:B------:R-:W1:Y:S02]  /*2b00*/  LDCU UR4, c[0x0][0x398] ;  /* 0x00007300ff0477ac */ /* 0x000e640008000800 */
[----:B-1----:R-:W-:-:S05]  /*2b10*/  FADD R5, R0, UR4 ;  /* 0x0000000400057e21 */ /* 0x002fca0008000000 */
[----:B0-----:R-:W-:Y:S01]  /*2b20*/  STG.E desc[UR6][R2.64], R5 ;  /* 0x0000000502007986 */ /* 0x001fe2000c101906 */
[----:B------:R-:W-:Y:S05]  /*2b30*/  EXIT ;  /* 0x000000000000794d */ /* 0x000fea0003800000 */
.L_x_234:
        /* <DEDUP_REMOVED lines=12> */
.L_x_247:


//--------------------- .text._ZN3cub18CUB_300001_SM_10006detail8for_each13static_kernelINS2_12policy_hub_t12policy_500_tElN6thrust24THRUST_300001_SM_1000_NS8cuda_cub6__fill7functorINS7_6detail15normal_iteratorINS7_10device_ptrIfEEEEfEEEEvT0_T1_ --------------------------
	.section	.text._ZN3cub18CUB_300001_SM_10006detail8for_each13static_kernelINS2_12policy_hub_t12policy_500_tElN6thrust24THRUST_300001_SM_1000_NS8cuda_cub6__fill7functorINS7_6detail15normal_iteratorINS7_10device_ptrIfEEEEfEEEEvT0_T1_,"ax",@progbits
	.align	128
        .global         _ZN3cub18CUB_300001_SM_10006detail8for_each13static_kernelINS2_12policy_hub_t12policy_500_tElN6thrust24THRUST_300001_SM_1000_NS8cuda_cub6__fill7functorINS7_6detail15normal_iteratorINS7_10device_ptrIfEEEEfEEEEvT0_T1_
        .type           _ZN3cub18CUB_300001_SM_10006detail8for_each13static_kernelINS2_12policy_hub_t12policy_500_tElN6thrust24THRUST_300001_SM_1000_NS8cuda_cub6__fill7functorINS7_6detail15normal_iteratorINS7_10device_ptrIfEEEEfEEEEvT0_T1_,@function
        .size           _ZN3cub18CUB_300001_SM_10006detail8for_each13static_kernelINS2_12policy_hub_t12policy_500_tElN6thrust24THRUST_300001_SM_1000_NS8cuda_cub6__fill7functorINS7_6detail15normal_iteratorINS7_10device_ptrIfEEEEfEEEEvT0_T1_,(.L_x_248 - _ZN3cub18CUB_300001_SM_10006detail8for_each13static_kernelINS2_12policy_hub_t12policy_500_tElN6thrust24THRUST_300001_SM_1000_NS8cuda_cub6__fill7functorINS7_6detail15normal_iteratorINS7_10device_ptrIfEEEEfEEEEvT0_T1_)
        .other          _ZN3cub18CUB_300001_SM_10006detail8for_each13static_kernelINS2_12policy_hub_t12policy_500_tElN6thrust24THRUST_300001_SM_1000_NS8cuda_cub6__fill7functorINS7_6detail15normal_iteratorINS7_10device_ptrIfEEEEfEEEEvT0_T1_,@"STO_CUDA_ENTRY STV_DEFAULT"
_ZN3cub18CUB_300001_SM_10006detail8for_each13static_kernelINS2_12policy_hub_t12policy_500_tElN6thrust24THRUST_300001_SM_1000_NS8cuda_cub6__fill7functorINS7_6detail15normal_iteratorINS7_10device_ptrIfEEEEfEEEEvT0_T1_:
.text._ZN3cub18CUB_300001_SM_10006detail8for_each13static_kernelINS2_12policy_hub_t12policy_500_tElN6thrust24THRUST_300001_SM_1000_NS8cuda_cub6__fill7functorINS7_6detail15normal_iteratorINS7_10device_ptrIfEEEEfEEEEvT0_T1_:
[----:B------:R-:W-:Y:S08]  /*0000*/  LDC R1, c[0x0][0x37c] ;  /* 0x0000df00ff017b82 */ /* 0x000ff00000000800 */
[----:B------:R-:W0:Y:S01]  /*0010*/  S2UR UR4, SR_CTAID.X ;  /* 0x00000000000479c3 */ /* 0x000e220000002500 */
[----:B------:R-:W1:Y:S01]  /*0020*/  LDCU.64 UR6, c[0x0][0x380] ;  /* 0x00007000ff0677ac */ /* 0x000e620008000a00 */
[----:B------:R-:W2:Y:S01]  /*0030*/  LDCU.64 UR8, c[0x0][0x358] ;  /* 0x00006b00ff0877ac */ /* 0x000ea20008000a00 */
[----:B0-----:R-:W-:-:S04]  /*0040*/  UIMAD.WIDE.U32 UR4, UR4, 0x200, URZ ;  /* 0x00000200040478a5 */ /* 0x001fc8000f8e00ff */
[----:B-1----:R-:W-:-:S04]  /*0050*/  UIADD3 UR6, UP0, UPT, -UR4, UR6, URZ ;  /* 0x0000000604067290 */ /* 0x002fc8000ff1e1ff */
[----:B------:R-:W-:Y:S02]  /*0060*/  UIADD3.X UR7, UPT, UPT, ~UR5, UR7, URZ, UP0, !UPT ;  /* 0x0000000705077290 */ /* 0x000fe400087fe5ff */
[----:B------:R-:W-:-:S04]  /*0070*/  UISETP.GE.U32.AND UP0, UPT, UR6, 0x200, UPT ;  /* 0x000002000600788c */ /* 0x000fc8000bf06070 */
[----:B------:R-:W-:-:S09]  /*0080*/  UISETP.GE.AND.EX UP0, UPT, UR7, URZ, UPT, UP0 ;  /* 0x000000ff0700728c */ /* 0x000fd2000bf06300 */
[----:B--2---:R-:W-:Y:S05]  /*0090*/  BRA.U !UP0, `(.L_x_235) ;  /* 0x0000000108287547 */ /* 0x004fea000b800000 */
[----:B------:R-:W0:Y:S01]  /*00a0*/  S2R R0, SR_TID.X ;  /* 0x0000000000007919 */ /* 0x000e220000002100 */
[----:B------:R-:W1:Y:S01]  /*00b0*/  LDCU.64 UR6, c[0x0][0x388] ;  /* 0x00007100ff0677ac */ /* 0x000e620008000a00 */
[----:B------:R-:W2:Y:S01]  /*00c0*/  LDC R5, c[0x0][0x390] ;  /* 0x0000e400ff057b82 */ /* 0x000ea20000000800 */
[----:B0-----:R-:W-:-:S05]  /*00d0*/  IADD3 R0, P0, PT, R0, UR4, RZ ;  /* 0x0000000400007c10 */ /* 0x001fca000ff1e0ff */
[----:B------:R-:W-:Y:S01]  /*00e0*/  IMAD.X R3, RZ, RZ, UR5, P0 ;  /* 0x00000005ff037e24 */ /* 0x000fe200080e06ff */
[----:B-1----:R-:W-:-:S04]  /*00f0*/  LEA R2, P0, R0, UR6, 0x2 ;  /* 0x0000000600027c11 */ /* 0x002fc8000f8010ff */
[----:B------:R-:W-:-:S05]  /*0100*/  LEA.HI.X R3, R0, UR7, R3, 0x2, P0 ;  /* 0x0000000700037c11 */ /* 0x000fca00080f1403 */
[----:B--2---:R-:W-:Y:S04]  /*0110*/  STG.E desc[UR8][R2.64], R5 ;  /* 0x0000000502007986 */ /* 0x004fe8000c101908 */
[----:B------:R-:W-:Y:S01]  /*0120*/  STG.E desc[UR8][R2.64+0x400], R5 ;  /* 0x0004000502007986 */ /* 0x000fe2000c101908 */
[----:B------:R-:W-:Y:S05]  /*0130*/  EXIT ;  /* 0x000000000000794d */ /* 0x000fea0003800000 */
.L_x_235:
[----:B------:R-:W0:Y:S01]  /*0140*/  S2R R0, SR_TID.X ;  /* 0x0000000000007919 */ /* 0x000e220000002100 */
[----:B------:R-:W-:Y:S01]  /*0150*/  USHF.R.S32.HI UR7, URZ, 0x1f, UR6 ;  /* 0x0000001fff077899 */ /* 0x000fe20008011406 */
[----:B------:R-:W1:Y:S05]  /*0160*/  LDCU.64 UR10, c[0x0][0x388] ;  /* 0x00007100ff0a77ac */ /* 0x000e6a0008000a00 */
[----:B------:R-:W-:Y:S02]  /*0170*/  IMAD.U32 R2, RZ, RZ, UR7 ;  /* 0x00000007ff027e24 */ /* 0x000fe4000f8e00ff */
[----:B------:R-:W-:Y:S01]  /*0180*/  IMAD.U32 R4, RZ, RZ, UR7 ;  /* 0x00000007ff047e24 */ /* 0x000fe2000f8e00ff */
[----:B0-----:R-:W-:-:S04]  /*0190*/  ISETP.LT.U32.AND P0, PT, R0, UR6, PT ;  /* 0x0000000600007c0c */ /* 0x001fc8000bf01070 */
[----:B------:R-:W-:Y:S01]  /*01a0*/  ISETP.GT.AND.EX P0, PT, R2, RZ, PT, P0 ;  /* 0x000000ff0200720c */ /* 0x000fe20003f04300 */
[C---:B------:R-:W-:Y:S01]  /*01b0*/  VIADD R2, R0.reuse, 0x100 ;  /* 0x0000010000027836 */ /* 0x040fe20000000000 */
[----:B------:R-:W-:-:S04]  /*01c0*/  IADD3 R0, P2, PT, R0, UR4, RZ ;  /* 0x0000000400007c10 */ /* 0x000fc8000ff5e0ff */
[----:B------:R-:W-:Y:S01]  /*01d0*/  ISETP.LT.U32.AND P1, PT, R2, UR6, PT ;  /* 0x0000000602007c0c */ /* 0x000fe2000bf21070 */
[----:B------:R-:W-:Y:S01]  /*01e0*/  IMAD.X R3, RZ, RZ, UR5, P2 ;  /* 0x00000005ff037e24 */ /* 0x000fe200090e06ff */
[----:B-1----:R-:W-:Y:S02]  /*01f0*/  LEA R2, P2, R0, UR10, 0x2 ;  /* 0x0000000a00027c11 */ /* 0x002fe4000f8410ff */
[----:B------:R-:W-:Y:S02]  /*0200*/  ISETP.GT.AND.EX P1, PT, R4, RZ, PT, P1 ;  /* 0x000000ff0400720c */ /* 0x000fe40003f24310 */
[----:B------:R-:W-:Y:S01]  /*0210*/  LEA.HI.X R3, R0, UR11, R3, 0x2, P2 ;  /* 0x0000000b00037c11 */ /* 0x000fe200090f1403 */
[----:B------:R-:W0:Y:S04]  /*0220*/  @P0 LDC R5, c[0x0][0x390] ;  /* 0x0000e400ff050b82 */ /* 0x000e280000000800 */
[----:B0-----:R0:W-:Y:S06]  /*0230*/  @P0 STG.E desc[UR8][R2.64], R5 ;  /* 0x0000000502000986 */ /* 0x0011ec000c101908 */
[----:B------:R-:W-:Y:S05]  /*0240*/  @!P1 EXIT ;  /* 0x000000000000994d */ /* 0x000fea0003800000 */
[----:B0-----:R-:W0:Y:S02]  /*0250*/  LDC R5, c[0x0][0x390] ;  /* 0x0000e400ff057b82 */ /* 0x001e240000000800 */
[----:B0-----:R-:W-:Y:S01]  /*0260*/  STG.E desc[UR8][R2.64+0x400], R5 ;  /* 0x0004000502007986 */ /* 0x001fe2000c101908 */
[----:B------:R-:W-:Y:S05]  /*0270*/  EXIT ;  /* 0x000000000000794d */ /* 0x000fea0003800000 */
.L_x_236:
        /* <DEDUP_REMOVED lines=16> */
.L_x_248:


//--------------------- .text._ZN3cub18CUB_300001_SM_10006detail8for_each13static_kernelINS2_12policy_hub_t12policy_500_tEmN6thrust24THRUST_300001_SM_1000_NS8cuda_cub20__uninitialized_fill7functorINS7_10device_ptrIfEEfEEEEvT0_T1_ --------------------------
	.section	.text._ZN3cub18CUB_300001_SM_10006detail8for_each13static_kernelINS2_12policy_hub_t12policy_500_tEmN6thrust24THRUST_300001_SM_1000_NS8cuda_cub20__uninitialized_fill7functorINS7_10device_ptrIfEEfEEEEvT0_T1_,"ax",@progbits
	.align	128
        .global         _ZN3cub18CUB_300001_SM_10006detail8for_each13static_kernelINS2_12policy_hub_t12policy_500_tEmN6thrust24THRUST_300001_SM_1000_NS8cuda_cub20__uninitialized_fill7functorINS7_10device_ptrIfEEfEEEEvT0_T1_
        .type           _ZN3cub18CUB_300001_SM_10006detail8for_each13static_kernelINS2_12policy_hub_t12policy_500_tEmN6thrust24THRUST_300001_SM_1000_NS8cuda_cub20__uninitialized_fill7functorINS7_10device_ptrIfEEfEEEEvT0_T1_,@function
        .size           _ZN3cub18CUB_300001_SM_10006detail8for_each13static_kernelINS2_12policy_hub_t12policy_500_tEmN6thrust24THRUST_300001_SM_1000_NS8cuda_cub20__uninitialized_fill7functorINS7_10device_ptrIfEEfEEEEvT0_T1_,(.L_x_249 - _ZN3cub18CUB_300001_SM_10006detail8for_each13static_kernelINS2_12policy_hub_t12policy_500_tEmN6thrust24THRUST_300001_SM_1000_NS8cuda_cub20__uninitialized_fill7functorINS7_10device_ptrIfEEfEEEEvT0_T1_)
        .other          _ZN3cub18CUB_300001_SM_10006detail8for_each13static_kernelINS2_12policy_hub_t12policy_500_tEmN6thrust24THRUST_300001_SM_1000_NS8cuda_cub20__uninitialized_fill7functorINS7_10device_ptrIfEEfEEEEvT0_T1_,@"STO_CUDA_ENTRY STV_DEFAULT"
_ZN3cub18CUB_300001_SM_10006detail8for_each13static_kernelINS2_12policy_hub_t12policy_500_tEmN6thrust24THRUST_300001_SM_1000_NS8cuda_cub20__uninitialized_fill7functorINS7_10device_ptrIfEEfEEEEvT0_T1_:
.text._ZN3cub18CUB_300001_SM_10006detail8for_each13static_kernelINS2_12policy_hub_t12policy_500_tEmN6thrust24THRUST_300001_SM_1000_NS8cuda_cub20__uninitialized_fill7functorINS7_10device_ptrIfEEfEEEEvT0_T1_:
        /* <DEDUP_REMOVED lines=8> */
[----:B------:R-:W-:-:S09]  /*0080*/  UISETP.GE.U32.AND.EX UP0, UPT, UR7, URZ, UPT, UP0 ;  /* 0x000000ff0700728c */ /* 0x000fd2000bf06100 */
        /* <DEDUP_REMOVED lines=11> */
.L_x_237:
[----:B------:R-:W0:Y:S01]  /*0140*/  S2R R0, SR_TID.X ;  /* 0x0000000000007919 */ /* 0x000e220000002100 */
[----:B------:R-:W-:Y:S01]  /*0150*/  IMAD.U32 R2, RZ, RZ, UR7 ;  /* 0x00000007ff027e24 */ /* 0x000fe2000f8e00ff */
[----:B------:R-:W1:Y:S01]  /*0160*/  LDCU.64 UR10, c[0x0][0x388] ;  /* 0x00007100ff0a77ac */ /* 0x000e620008000a00 */
[----:B------:R-:W-:Y:S01]  /*0170*/  IMAD.U32 R4, RZ, RZ, UR7 ;  /* 0x00000007ff047e24 */ /* 0x000fe2000f8e00ff */
[----:B0-----:R-:W-:-:S04]  /*0180*/  ISETP.LT.U32.AND P0, PT, R0, UR6, PT ;  /* 0x0000000600007c0c */ /* 0x001fc8000bf01070 */
[----:B------:R-:W-:Y:S01]  /*0190*/  ISETP.GT.U32.AND.EX P0, PT, R2, RZ, PT, P0 ;  /* 0x000000ff0200720c */ /* 0x000fe20003f04100 */
[C---:B------:R-:W-:Y:S01]  /*01a0*/  VIADD R2, R0.reuse, 0x100 ;  /* 0x0000010000027836 */ /* 0x040fe20000000000 */
[----:B------:R-:W-:-:S04]  /*01b0*/  IADD3 R0, P2, PT, R0, UR4, RZ ;  /* 0x0000000400007c10 */ /* 0x000fc8000ff5e0ff */
[----:B------:R-:W-:Y:S01]  /*01c0*/  ISETP.LT.U32.AND P1, PT, R2, UR6, PT ;  /* 0x0000000602007c0c */ /* 0x000fe2000bf21070 */
[----:B------:R-:W-:Y:S01]  /*01d0*/  IMAD.X R3, RZ, RZ, UR5, P2 ;  /* 0x00000005ff037e24 */ /* 0x000fe200090e06ff */
[----:B-1----:R-:W-:Y:S02]  /*01e0*/  LEA R2, P2, R0, UR10, 0x2 ;  /* 0x0000000a00027c11 */ /* 0x002fe4000f8410ff */
[----:B------:R-:W-:Y:S02]  /*01f0*/  ISETP.GT.U32.AND.EX P1, PT, R4, RZ, PT, P1 ;  /* 0x000000ff0400720c */ /* 0x000fe40003f24110 */
[----:B------:R-:W-:Y:S01]  /*0200*/  LEA.HI.X R3, R0, UR11, R3, 0x2, P2 ;  /* 0x0000000b00037c11 */ /* 0x000fe200090f1403 */
[----:B------:R-:W0:Y:S04]  /*0210*/  @P0 LDC R5, c[0x0][0x390] ;  /* 0x0000e400ff050b82 */ /* 0x000e280000000800 */
[----:B0-----:R0:W-:Y:S06]  /*0220*/  @P0 STG.E desc[UR8][R2.64], R5 ;  /* 0x0000000502000986 */ /* 0x0011ec000c101908 */
[----:B------:R-:W-:Y:S05]  /*0230*/  @!P1 EXIT ;  /* 0x000000000000994d */ /* 0x000fea0003800000 */
[----:B0-----:R-:W0:Y:S02]  /*0240*/  LDC R5, c[0x0][0x390] ;  /* 0x0000e400ff057b82 */ /* 0x001e240000000800 */
[----:B0-----:R-:W-:Y:S01]  /*0250*/  STG.E desc[UR8][R2.64+0x400], R5 ;  /* 0x0004000502007986 */ /* 0x001fe2000c101908 */
[----:B------:R-:W-:Y:S05]  /*0260*/  EXIT ;  /* 0x000000000000794d */ /* 0x000fea0003800000 */
.L_x_238:
        /* <DEDUP_REMOVED lines=9> */
.L_x_249:


//--------------------- .text._ZN3cub18CUB_300001_SM_10006detail8for_each13static_kernelINS2_12policy_hub_t12policy_500_tEmN6thrust24THRUST_300001_SM_1000_NS8cuda_cub6__fill7functorINS7_6detail15normal_iteratorINS7_10device_ptrIfEEEEfEEEEvT0_T1_ --------------------------
	.section	.text._ZN3cub18CUB_300001_SM_10006detail8for_each13static_kernelINS2_12policy_hub_t12policy_500_tEmN6thrust24THRUST_300001_SM_1000_NS8cuda_cub6__fill7functorINS7_6detail15normal_iteratorINS7_10device_ptrIfEEEEfEEEEvT0_T1_,"ax",@progbits
	.align	128
        .global         _ZN3cub18CUB_300001_SM_10006detail8for_each13static_kernelINS2_12policy_hub_t12policy_500_tEmN6thrust24THRUST_300001_SM_1000_NS8cuda_cub6__fill7functorINS7_6detail15normal_iteratorINS7_10device_ptrIfEEEEfEEEEvT0_T1_
        .type           _ZN3cub18CUB_300001_SM_10006detail8for_each13static_kernelINS2_12policy_hub_t12policy_500_tEmN6thrust24THRUST_300001_SM_1000_NS8cuda_cub6__fill7functorINS7_6detail15normal_iteratorINS7_10device_ptrIfEEEEfEEEEvT0_T1_,@function
        .size           _ZN3cub18CUB_300001_SM_10006detail8for_each13static_kernelINS2_12policy_hub_t12policy_500_tEmN6thrust24THRUST_300001_SM_1000_NS8cuda_cub6__fill7functorINS7_6detail15normal_iteratorINS7_10device_ptrIfEEEEfEEEEvT0_T1_,(.L_x_250 - _ZN3cub18CUB_300001_SM_10006detail8for_each13static_kernelINS2_12policy_hub_t12policy_500_tEmN6thrust24THRUST_300001_SM_1000_NS8cuda_cub6__fill7functorINS7_6detail15normal_iteratorINS7_10device_ptrIfEEEEfEEEEvT0_T1_)
        .other          _ZN3cub18CUB_300001_SM_10006detail8for_each13static_kernelINS2_12policy_hub_t12policy_500_tEmN6thrust24THRUST_300001_SM_1000_NS8cuda_cub6__fill7functorINS7_6detail15normal_iteratorINS7_10device_ptrIfEEEEfEEEEvT0_T1_,@"STO_CUDA_ENTRY STV_DEFAULT"
_ZN3cub18CUB_300001_SM_10006detail8for_each13static_kernelINS2_12policy_hub_t12policy_500_tEmN6thrust24THRUST_300001_SM_1000_NS8cuda_cub6__fill7functorINS7_6detail15normal_iteratorINS7_10device_ptrIfEEEEfEEEEvT0_T1_:
.text._ZN3cub18CUB_300001_SM_10006detail8for_each13static_kernelINS2_12policy_hub_t12policy_500_tEmN6thrust24THRUST_300001_SM_1000_NS8cuda_cub6__fill7functorINS7_6detail15normal_iteratorINS7_10device_ptrIfEEEEfEEEEvT0_T1_:
        /* <DEDUP_REMOVED lines=20> */
.L_x_239:
        /* <DEDUP_REMOVED lines=19> */
.L_x_240:
        /* <DEDUP_REMOVED lines=9> */
.L_x_250:


//--------------------- .text._ZN3cub18CUB_300001_SM_10006detail11EmptyKernelIvEEvv --------------------------
	.section	.text._ZN3cub18CUB_300001_SM_10006detail11EmptyKernelIvEEvv,"ax",@progbits
	.align	128
        .global         _ZN3cub18CUB_300001_SM_10006detail11EmptyKernelIvEEvv
        .type           _ZN3cub18CUB_300001_SM_10006detail11EmptyKernelIvEEvv,@function
        .size           _ZN3cub18CUB_300001_SM_10006detail11EmptyKernelIvEEvv,(.L_x_251 - _ZN3cub18CUB_300001_SM_10006detail11EmptyKernelIvEEvv)
        .other          _ZN3cub18CUB_300001_SM_10006detail11EmptyKernelIvEEvv,@"STO_CUDA_ENTRY STV_DEFAULT"
_ZN3cub18CUB_300001_SM_10006detail11EmptyKernelIvEEvv:
.text._ZN3cub18CUB_300001_SM_10006detail11EmptyKernelIvEEvv:
[----:B------:R-:W-:Y:S01]  /*0000*/  LDC R1, c[0x0][0x37c] ;  /* 0x0000df00ff017b82 */ /* 0x000fe20000000800 */
[----:B------:R-:W-:Y:S05]  /*0010*/  EXIT ;  /* 0x000000000000794d */ /* 0x000fea0003800000 */
.L_x_241:
        /* <DEDUP_REMOVED lines=14> */
.L_x_251:


//--------------------- .nv.shared._ZN3cub18CUB_300001_SM_10006detail6reduce28DeviceReduceSingleTileKernelINS2_10policy_hubIfyN4cuda3std3__44plusIfEEE10Policy1000EPfSC_iS9_ffNS7_10__identityEEEvT0_T1_T2_T3_T4_T6_ --------------------------
	.section	.nv.shared._ZN3cub18CUB_300001_SM_10006detail6reduce28DeviceReduceSingleTileKernelINS2_10policy_hubIfyN4cuda3std3__44plusIfEEE10Policy1000EPfSC_iS9_ffNS7_10__identityEEEvT0_T1_T2_T3_T4_T6_,"aw",@nobits
	.sectionflags	@""
	.align	4
.nv.shared._ZN3cub18CUB_300001_SM_10006detail6reduce28DeviceReduceSingleTileKernelINS2_10policy_hubIfyN4cuda3std3__44plusIfEEE10Policy1000EPfSC_iS9_ffNS7_10__identityEEEvT0_T1_T2_T3_T4_T6_:
	.zero		1068


//--------------------- .nv.shared.reserved.0     --------------------------
	.section	.nv.shared.reserved.0,"aw",@nobits
	.weak		__nv_reservedSMEM_offset_0_alias
	.size		__nv_reservedSMEM_offset_0_alias, 0, 64
	.other		__nv_reservedSMEM_offset_0_alias,@"STO_CUDA_RESERVED_SHARED STV_DEFAULT"
__nv_reservedSMEM_offset_0_alias:
	.zero		0
	.zero		64


//--------------------- .nv.global                --------------------------
	.section	.nv.global,"aw",@nobits
.nv.global:
	.type		_ZN30_INTERNAL_7537b98a_4_k_cu_main6thrust24THRUST_300001_SM_1000_NS3seqE,@object
	.size		_ZN30_INTERNAL_7537b98a_4_k_cu_main6thrust24THRUST_300001_SM_1000_NS3seqE,(_ZN30_INTERNAL_7537b98a_4_k_cu_main4cuda3std3__48in_placeE - _ZN30_INTERNAL_7537b98a_4_k_cu_main6thrust24THRUST_300001_SM_1000_NS3seqE)
_ZN30_INTERNAL_7537b98a_4_k_cu_main6thrust24THRUST_300001_SM_1000_NS3seqE:
	.zero		1
	.type		_ZN30_INTERNAL_7537b98a_4_k_cu_main4cuda3std3__48in_placeE,@object
	.size		_ZN30_INTERNAL_7537b98a_4_k_cu_main4cuda3std3__48in_placeE,(_ZN30_INTERNAL_7537b98a_4_k_cu_main4cuda3std6ranges3__45__cpo4sizeE - _ZN30_INTERNAL_7537b98a_4_k_cu_main4cuda3std3__48in_placeE)
_ZN30_INTERNAL_7537b98a_4_k_cu_main4cuda3std3__48in_placeE:
	.zero		1
	.type		_ZN30_INTERNAL_7537b98a_4_k_cu_main4cuda3std6ranges3__45__cpo4sizeE,@object
	.size		_ZN30_INTERNAL_7537b98a_4_k_cu_main4cuda3std6ranges3__45__cpo4sizeE,(_ZN30_INTERNAL_7537b98a_4_k_cu_main6thrust24THRUST_300001_SM_1000_NS12placeholders2_3E - _ZN30_INTERNAL_7537b98a_4_k_cu_main4cuda3std6ranges3__45__cpo4sizeE)
_ZN30_INTERNAL_7537b98a_4_k_cu_main4cuda3std6ranges3__45__cpo4sizeE:
	.zero		1
	.type		_ZN30_INTERNAL_7537b98a_4_k_cu_main6thrust24THRUST_300001_SM_1000_NS12placeholders2_3E,@object
	.size		_ZN30_INTERNAL_7537b98a_4_k_cu_main6thrust24THRUST_300001_SM_1000_NS12placeholders2_3E,(_ZN30_INTERNAL_7537b98a_4_k_cu_main4cuda3std3__45__cpo6cbeginE - _ZN30_INTERNAL_7537b98a_4_k_cu_main6thrust24THRUST_300001_SM_1000_NS12placeholders2_3E)
_ZN30_INTERNAL_7537b98a_4_k_cu_main6thrust24THRUST_300001_SM_1000_NS12placeholders2_3E:
	.zero		1
	.type		_ZN30_INTERNAL_7537b98a_4_k_cu_main4cuda3std3__45__cpo6cbeginE,@object
	.size		_ZN30_INTERNAL_7537b98a_4_k_cu_main4cuda3std3__45__cpo6cbeginE,(_ZN30_INTERNAL_7537b98a_4_k_cu_main4cuda3std6ranges3__45__cpo6cbeginE - _ZN30_INTERNAL_7537b98a_4_k_cu_main4cuda3std3__45__cpo6cbeginE)
_ZN30_INTERNAL_7537b98a_4_k_cu_main4cuda3std3__45__cpo6cbeginE:
	.zero		1
	.type		_ZN30_INTERNAL_7537b98a_4_k_cu_main4cuda3std6ranges3__45__cpo6cbeginE,@object
	.size		_ZN30_INTERNAL_7537b98a_4_k_cu_main4cuda3std6ranges3__45__cpo6cbeginE,(_ZN30_INTERNAL_7537b98a_4_k_cu_main6thrust24THRUST_300001_SM_1000_NS12placeholders2_7E - _ZN30_INTERNAL_7537b98a_4_k_cu_main4cuda3std6ranges3__45__cpo6cbeginE)
_ZN30_INTERNAL_7537b98a_4_k_cu_main4cuda3std6ranges3__45__cpo6cbeginE:
	.zero		1
	.type		_ZN30_INTERNAL_7537b98a_4_k_cu_main6thrust24THRUST_300001_SM_1000_NS12placeholders2_7E,@object
	.size		_ZN30_INTERNAL_7537b98a_4_k_cu_main6thrust24THRUST_300001_SM_1000_NS12placeholders2_7E,(_ZN30_INTERNAL_7537b98a_4_k_cu_main4cuda3std3__45__cpo7crbeginE - _ZN30_INTERNAL_7537b98a_4_k_cu_main6thrust24THRUST_300001_SM_1000_NS12placeholders2_7E)
_ZN30_INTERNAL_7537b98a_4_k_cu_main6thrust24THRUST_300001_SM_1000_NS12placeholders2_7E:
	.zero		1
	.type		_ZN30_INTERNAL_7537b98a_4_k_cu_main4cuda3std3__45__cpo7crbeginE,@object
	.size		_ZN30_INTERNAL_7537b98a_4_k_cu_main4cuda3std3__45__cpo7crbeginE,(_ZN30_INTERNAL_7537b98a_4_k_cu_main4cuda3std6ranges3__45__cpo4nextE - _ZN30_INTERNAL_7537b98a_4_k_cu_main4cuda3std3__45__cpo7crbeginE)
_ZN30_INTERNAL_7537b98a_4_k_cu_main4cuda3std3__45__cpo7crbeginE:
	.zero		1
	.type		_ZN30_INTERNAL_7537b98a_4_k_cu_main4cuda3std6ranges3__45__cpo4nextE,@object
	.size		_ZN30_INTERNAL_7537b98a_4_k_cu_main4cuda3std6ranges3__45__cpo4nextE,(_ZN30_INTERNAL_7537b98a_4_k_cu_main4cuda3std6ranges3__45__cpo4swapE - _ZN30_INTERNAL_7537b98a_4_k_cu_main4cuda3std6ranges3__45__cpo4nextE)
_ZN30_INTERNAL_7537b98a_4_k_cu_main4cuda3std6ranges3__45__cpo4nextE:
	.zero		1
	.type		_ZN30_INTERNAL_7537b98a_4_k_cu_main4cuda3std6ranges3__45__cpo4swapE,@object
	.size		_ZN30_INTERNAL_7537b98a_4_k_cu_main4cuda3std6ranges3__45__cpo4swapE,(_ZN30_INTERNAL_7537b98a_4_k_cu_main6thrust24THRUST_300001_SM_1000_NS8cuda_cub10par_nosyncE - _ZN30_INTERNAL_7537b98a_4_k_cu_main4cuda3std6ranges3__45__cpo4swapE)
_ZN30_INTERNAL_7537b98a_4_k_cu_main4cuda3std6ranges3__45__cpo4swapE:
	.zero		1
	.type		_ZN30_INTERNAL_7537b98a_4_k_cu_main6thrust24THRUST_300001_SM_1000_NS8cuda_cub10par_nosyncE,@object
	.size		_ZN30_INTERNAL_7537b98a_4_k_cu_main6thrust24THRUST_300001_SM_1000_NS8cuda_cub10par_nosyncE,(_ZN30_INTERNAL_7537b98a_4_k_cu_main6thrust24THRUST_300001_SM_1000_NS12placeholders2_9E - _ZN30_INTERNAL_7537b98a_4_k_cu_main6thrust24THRUST_300001_SM_1000_NS8cuda_cub10par_nosyncE)
_ZN30_INTERNAL_7537b98a_4_k_cu_main6thrust24THRUST_300001_SM_1000_NS8cuda_cub10par_nosyncE:
	.zero		1
	.type		_ZN30_INTERNAL_7537b98a_4_k_cu_main6thrust24THRUST_300001_SM_1000_NS12placeholders2_9E,@object
	.size		_ZN30_INTERNAL_7537b98a_4_k_cu_main6thrust24THRUST_300001_SM_1000_NS12placeholders2_9E,(_ZN30_INTERNAL_7537b98a_4_k_cu_main4cuda3std3__432_GLOBAL__N__7537b98a_4_k_cu_main6ignoreE - _ZN30_INTERNAL_7537b98a_4_k_cu_main6thrust24THRUST_300001_SM_1000_NS12placeholders2_9E)
_ZN30_INTERNAL_7537b98a_4_k_cu_main6thrust24THRUST_300001_SM_1000_NS12placeholders2_9E:
	.zero		1
	.type		_ZN30_INTERNAL_7537b98a_4_k_cu_main4cuda3std3__432_GLOBAL__N__7537b98a_4_k_cu_main6ignoreE,@object
	.size		_ZN30_INTERNAL_7537b98a_4_k_cu_main4cuda3std3__432_GLOBAL__N__7537b98a_4_k_cu_main6ignoreE,(_ZN30_INTERNAL_7537b98a_4_k_cu_main4cuda3std6ranges3__45__cpo4dataE - _ZN30_INTERNAL_7537b98a_4_k_cu_main4cuda3std3__432_GLOBAL__N__7537b98a_4_k_cu_main6ignoreE)
_ZN30_INTERNAL_7537b98a_4_k_cu_main4cuda3std3__432_GLOBAL__N__7537b98a_4_k_cu_main6ignoreE:
	.zero		1
	.type		_ZN30_INTERNAL_7537b98a_4_k_cu_main4cuda3std6ranges3__45__cpo4dataE,@object
	.size		_ZN30_INTERNAL_7537b98a_4_k_cu_main4cuda3std6ranges3__45__cpo4dataE,(_ZN30_INTERNAL_7537b98a_4_k_cu_main6thrust24THRUST_300001_SM_1000_NS12placeholders2_1E - _ZN30_INTERNAL_7537b98a_4_k_cu_main4cuda3std6ranges3__45__cpo4dataE)
_ZN30_INTERNAL_7537b98a_4_k_cu_main4cuda3std6ranges3__45__cpo4dataE:
	.zero		1
	.type		_ZN30_INTERNAL_7537b98a_4_k_cu_main6thrust24THRUST_300001_SM_1000_NS12placeholders2_1E,@object
	.size		_ZN30_INTERNAL_7537b98a_4_k_cu_main6thrust24THRUST_300001_SM_1000_NS12placeholders2_1E,(_ZN30_INTERNAL_7537b98a_4_k_cu_main4cuda3std3__45__cpo5beginE - _ZN30_INTERNAL_7537b98a_4_k_cu_main6thrust24THRUST_300001_SM_1000_NS12placeholders2_1E)
_ZN30_INTERNAL_7537b98a_4_k_cu_main6thrust24THRUST_300001_SM_1000_NS12placeholders2_1E:
	.zero		1
	.type		_ZN30_INTERNAL_7537b98a_4_k_cu_main4cuda3std3__45__cpo5beginE,@object
	.size		_ZN30_INTERNAL_7537b98a_4_k_cu_main4cuda3std3__45__cpo5beginE,(_ZN30_INTERNAL_7537b98a_4_k_cu_main4cuda3std6ranges3__45__cpo5beginE - _ZN30_INTERNAL_7537b98a_4_k_cu_main4cuda3std3__45__cpo5beginE)
_ZN30_INTERNAL_7537b98a_4_k_cu_main4cuda3std3__45__cpo5beginE:
	.zero		1
	.type		_ZN30_INTERNAL_7537b98a_4_k_cu_main4cuda3std6ranges3__45__cpo5beginE,@object
	.size		_ZN30_INTERNAL_7537b98a_4_k_cu_main4cuda3std6ranges3__45__cpo5beginE,(_ZN30_INTERNAL_7537b98a_4_k_cu_main6thrust24THRUST_300001_SM_1000_NS12placeholders2_5E - _ZN30_INTERNAL_7537b98a_4_k_cu_main4cuda3std6ranges3__45__cpo5beginE)
_ZN30_INTERNAL_7537b98a_4_k_cu_main4cuda3std6ranges3__45__cpo5beginE:
	.zero		1
	.type		_ZN30_INTERNAL_7537b98a_4_k_cu_main6thrust24THRUST_300001_SM_1000_NS12placeholders2_5E,@object
	.size		_ZN30_INTERNAL_7537b98a_4_k_cu_main6thrust24THRUST_300001_SM_1000_NS12placeholders2_5E,(_ZN30_INTERNAL_7537b98a_4_k_cu_main4cuda3std3__45__cpo6rbeginE - _ZN30_INTERNAL_7537b98a_4_k_cu_main6thrust24THRUST_300001_SM_1000_NS12placeholders2_5E)
_ZN30_INTERNAL_7537b98a_4_k_cu_main6thrust24THRUST_300001_SM_1000_NS12placeholders2_5E:
	.zero		1
	.type		_ZN30_INTERNAL_7537b98a_4_k_cu_main4cuda3std3__45__cpo6rbeginE,@object
	.size		_ZN30_INTERNAL_7537b98a_4_k_cu_main4cuda3std3__45__cpo6rbeginE,(_ZN30_INTERNAL_7537b98a_4_k_cu_main4cuda3std6ranges3__45__cpo7advanceE - _ZN30_INTERNAL_7537b98a_4_k_cu_main4cuda3std3__45__cpo6rbeginE)
_ZN30_INTERNAL_7537b98a_4_k_cu_main4cuda3std3__45__cpo6rbeginE:
	.zero		1
	.type		_ZN30_INTERNAL_7537b98a_4_k_cu_main4cuda3std6ranges3__45__cpo7advanceE,@object
	.size		_ZN30_INTERNAL_7537b98a_4_k_cu_main4cuda3std6ranges3__45__cpo7advanceE,(_ZN30_INTERNAL_7537b98a_4_k_cu_main4cuda3std3__47nulloptE - _ZN30_INTERNAL_7537b98a_4_k_cu_main4cuda3std6ranges3__45__cpo7advanceE)
_ZN30_INTERNAL_7537b98a_4_k_cu_main4cuda3std6ranges3__45__cpo7advanceE:
	.zero		1
	.type		_ZN30_INTERNAL_7537b98a_4_k_cu_main4cuda3std3__47nulloptE,@object
	.size		_ZN30_INTERNAL_7537b98a_4_k_cu_main4cuda3std3__47nulloptE,(_ZN30_INTERNAL_7537b98a_4_k_cu_main4cuda3std6ranges3__45__cpo8distanceE - _ZN30_INTERNAL_7537b98a_4_k_cu_main4cuda3std3__47nulloptE)
_ZN30_INTERNAL_7537b98a_4_k_cu_main4cuda3std3__47nulloptE:
	.zero		1
	.type		_ZN30_INTERNAL_7537b98a_4_k_cu_main4cuda3std6ranges3__45__cpo8distanceE,@object
	.size		_ZN30_INTERNAL_7537b98a_4_k_cu_main4cuda3std6ranges3__45__cpo8distanceE,(_ZN30_INTERNAL_7537b98a_4_k_cu_main6thrust24THRUST_300001_SM_1000_NS12placeholders3_10E - _ZN30_INTERNAL_7537b98a_4_k_cu_main4cuda3std6ranges3__45__cpo8distanceE)
_ZN30_INTERNAL_7537b98a_4_k_cu_main4cuda3std6ranges3__45__cpo8distanceE:
	.zero		1
	.type		_ZN30_INTERNAL_7537b98a_4_k_cu_main6thrust24THRUST_300001_SM_1000_NS12placeholders3_10E,@object
	.size		_ZN30_INTERNAL_7537b98a_4_k_cu_main6thrust24THRUST_300001_SM_1000_NS12placeholders3_10E,(_ZN30_INTERNAL_7537b98a_4_k_cu_main4cuda3std3__419piecewise_constructE - _ZN30_INTERNAL_7537b98a_4_k_cu_main6thrust24THRUST_300001_SM_1000_NS12placeholders3_10E)
_ZN30_INTERNAL_7537b98a_4_k_cu_main6thrust24THRUST_300001_SM_1000_NS12placeholders3_10E:
	.zero		1
	.type		_ZN30_INTERNAL_7537b98a_4_k_cu_main4cuda3std3__419piecewise_constructE,@object
	.size		_ZN30_INTERNAL_7537b98a_4_k_cu_main4cuda3std3__419piecewise_constructE,(_ZN30_INTERNAL_7537b98a_4_k_cu_main4cuda3std6ranges3__45__cpo5cdataE - _ZN30_INTERNAL_7537b98a_4_k_cu_main4cuda3std3__419piecewise_constructE)
_ZN30_INTERNAL_7537b98a_4_k_cu_main4cuda3std3__419piecewise_constructE:
	.zero		1
	.type		_ZN30_INTERNAL_7537b98a_4_k_cu_main4cuda3std6ranges3__45__cpo5cdataE,@object
	.size		_ZN30_INTERNAL_7537b98a_4_k_cu_main4cuda3std6ranges3__45__cpo5cdataE,(_ZN30_INTERNAL_7537b98a_4_k_cu_main6thrust24THRUST_300001_SM_1000_NS12placeholders2_2E - _ZN30_INTERNAL_7537b98a_4_k_cu_main4cuda3std6ranges3__45__cpo5cdataE)
_ZN30_INTERNAL_7537b98a_4_k_cu_main4cuda3std6ranges3__45__cpo5cdataE:
	.zero		1
	.type		_ZN30_INTERNAL_7537b98a_4_k_cu_main6thrust24THRUST_300001_SM_1000_NS12placeholders2_2E,@object
	.size		_ZN30_INTERNAL_7537b98a_4_k_cu_main6thrust24THRUST_300001_SM_1000_NS12placeholders2_2E,(_ZN30_INTERNAL_7537b98a_4_k_cu_main4cuda3std3__45__cpo3endE - _ZN30_INTERNAL_7537b98a_4_k_cu_main6thrust24THRUST_300001_SM_1000_NS12placeholders2_2E)
_ZN30_INTERNAL_7537b98a_4_k_cu_main6thrust24THRUST_300001_SM_1000_NS12placeholders2_2E:
	.zero		1
	.type		_ZN30_INTERNAL_7537b98a_4_k_cu_main4cuda3std3__45__cpo3endE,@object
	.size		_ZN30_INTERNAL_7537b98a_4_k_cu_main4cuda3std3__45__cpo3endE,(_ZN30_INTERNAL_7537b98a_4_k_cu_main4cuda3std6ranges3__45__cpo3endE - _ZN30_INTERNAL_7537b98a_4_k_cu_main4cuda3std3__45__cpo3endE)
_ZN30_INTERNAL_7537b98a_4_k_cu_main4cuda3std3__45__cpo3endE:
	.zero		1
	.type		_ZN30_INTERNAL_7537b98a_4_k_cu_main4cuda3std6ranges3__45__cpo3endE,@object
	.size		_ZN30_INTERNAL_7537b98a_4_k_cu_main4cuda3std6ranges3__45__cpo3endE,(_ZN30_INTERNAL_7537b98a_4_k_cu_main6thrust24THRUST_300001_SM_1000_NS12placeholders2_6E - _ZN30_INTERNAL_7537b98a_4_k_cu_main4cuda3std6ranges3__45__cpo3endE)
_ZN30_INTERNAL_7537b98a_4_k_cu_main4cuda3std6ranges3__45__cpo3endE:
	.zero		1
	.type		_ZN30_INTERNAL_7537b98a_4_k_cu_main6thrust24THRUST_300001_SM_1000_NS12placeholders2_6E,@object
	.size		_ZN30_INTERNAL_7537b98a_4_k_cu_main6thrust24THRUST_300001_SM_1000_NS12placeholders2_6E,(_ZN30_INTERNAL_7537b98a_4_k_cu_main4cuda3std3__45__cpo4rendE - _ZN30_INTERNAL_7537b98a_4_k_cu_main6thrust24THRUST_300001_SM_1000_NS12placeholders2_6E)
_ZN30_INTERNAL_7537b98a_4_k_cu_main6thrust24THRUST_300001_SM_1000_NS12placeholders2_6E:
	.zero		1
	.type		_ZN30_INTERNAL_7537b98a_4_k_cu_main4cuda3std3__45__cpo4rendE,@object
	.size		_ZN30_INTERNAL_7537b98a_4_k_cu_main4cuda3std3__45__cpo4rendE,(_ZN30_INTERNAL_7537b98a_4_k_cu_main4cuda3std6ranges3__45__cpo9iter_swapE - _ZN30_INTERNAL_7537b98a_4_k_cu_main4cuda3std3__45__cpo4rendE)
_ZN30_INTERNAL_7537b98a_4_k_cu_main4cuda3std3__45__cpo4rendE:
	.zero		1
	.type		_ZN30_INTERNAL_7537b98a_4_k_cu_main4cuda3std6ranges3__45__cpo9iter_swapE,@object
	.size		_ZN30_INTERNAL_7537b98a_4_k_cu_main4cuda3std6ranges3__45__cpo9iter_swapE,(_ZN30_INTERNAL_7537b98a_4_k_cu_main4cuda3std3__48unexpectE - _ZN30_INTERNAL_7537b98a_4_k_cu_main4cuda3std6ranges3__45__cpo9iter_swapE)
_ZN30_INTERNAL_7537b98a_4_k_cu_main4cuda3std6ranges3__45__cpo9iter_swapE:
	.zero		1
	.type		_ZN30_INTERNAL_7537b98a_4_k_cu_main4cuda3std3__48unexpectE,@object
	.size		_ZN30_INTERNAL_7537b98a_4_k_cu_main4cuda3std3__48unexpectE,(_ZN30_INTERNAL_7537b98a_4_k_cu_main6thrust24THRUST_300001_SM_1000_NS8cuda_cub3parE - _ZN30_INTERNAL_7537b98a_4_k_cu_main4cuda3std3__48unexpectE)
_ZN30_INTERNAL_7537b98a_4_k_cu_main4cuda3std3__48unexpectE:
	.zero		1
	.type		_ZN30_INTERNAL_7537b98a_4_k_cu_main6thrust24THRUST_300001_SM_1000_NS8cuda_cub3parE,@object
	.size		_ZN30_INTERNAL_7537b98a_4_k_cu_main6thrust24THRUST_300001_SM_1000_NS8cuda_cub3parE,(_ZN30_INTERNAL_7537b98a_4_k_cu_main6thrust24THRUST_300001_SM_1000_NS12placeholders2_4E - _ZN30_INTERNAL_7537b98a_4_k_cu_main6thrust24THRUST_300001_SM_1000_NS8cuda_cub3parE)
_ZN30_INTERNAL_7537b98a_4_k_cu_main6thrust24THRUST_300001_SM_1000_NS8cuda_cub3parE:
	.zero		1
	.type		_ZN30_INTERNAL_7537b98a_4_k_cu_main6thrust24THRUST_300001_SM_1000_NS12placeholders2_4E,@object
	.size		_ZN30_INTERNAL_7537b98a_4_k_cu_main6thrust24THRUST_300001_SM_1000_NS12placeholders2_4E,(_ZN30_INTERNAL_7537b98a_4_k_cu_main4cuda3std3__45__cpo4cendE - _ZN30_INTERNAL_7537b98a_4_k_cu_main6thrust24THRUST_300001_SM_1000_NS12placeholders2_4E)
_ZN30_INTERNAL_7537b98a_4_k_cu_main6thrust24THRUST_300001_SM_1000_NS12placeholders2_4E:
	.zero		1
	.type		_ZN30_INTERNAL_7537b98a_4_k_cu_main4cuda3std3__45__cpo4cendE,@object
	.size		_ZN30_INTERNAL_7537b98a_4_k_cu_main4cuda3std3__45__cpo4cendE,(_ZN30_INTERNAL_7537b98a_4_k_cu_main4cuda3std6ranges3__45__cpo4cendE - _ZN30_INTERNAL_7537b98a_4_k_cu_main4cuda3std3__45__cpo4cendE)
_ZN30_INTERNAL_7537b98a_4_k_cu_main4cuda3std3__45__cpo4cendE:
	.zero		1
	.type		_ZN30_INTERNAL_7537b98a_4_k_cu_main4cuda3std6ranges3__45__cpo4cendE,@object
	.size		_ZN30_INTERNAL_7537b98a_4_k_cu_main4cuda3std6ranges3__45__cpo4cendE,(_ZN30_INTERNAL_7537b98a_4_k_cu_main4cuda3std3__420unreachable_sentinelE - _ZN30_INTERNAL_7537b98a_4_k_cu_main4cuda3std6ranges3__45__cpo4cendE)
_ZN30_INTERNAL_7537b98a_4_k_cu_main4cuda3std6ranges3__45__cpo4cendE:
	.zero		1
	.type		_ZN30_INTERNAL_7537b98a_4_k_cu_main4cuda3std3__420unreachable_sentinelE,@object
	.size		_ZN30_INTERNAL_7537b98a_4_k_cu_main4cuda3std3__420unreachable_sentinelE,(_ZN30_INTERNAL_7537b98a_4_k_cu_main4cuda3std6ranges3__45__cpo5ssizeE - _ZN30_INTERNAL_7537b98a_4_k_cu_main4cuda3std3__420unreachable_sentinelE)
_ZN30_INTERNAL_7537b98a_4_k_cu_main4cuda3std3__420unreachable_sentinelE:
	.zero		1
	.type		_ZN30_INTERNAL_7537b98a_4_k_cu_main4cuda3std6ranges3__45__cpo5ssizeE,@object
	.size		_ZN30_INTERNAL_7537b98a_4_k_cu_main4cuda3std6ranges3__45__cpo5ssizeE,(_ZN30_INTERNAL_7537b98a_4_k_cu_main6thrust24THRUST_300001_SM_1000_NS12placeholders2_8E - _ZN30_INTERNAL_7537b98a_4_k_cu_main4cuda3std6ranges3__45__cpo5ssizeE)
_ZN30_INTERNAL_7537b98a_4_k_cu_main4cuda3std6ranges3__45__cpo5ssizeE:
	.zero		1
	.type		_ZN30_INTERNAL_7537b98a_4_k_cu_main6thrust24THRUST_300001_SM_1000_NS12placeholders2_8E,@object
	.size		_ZN30_INTERNAL_7537b98a_4_k_cu_main6thrust24THRUST_300001_SM_1000_NS12placeholders2_8E,(_ZN30_INTERNAL_7537b98a_4_k_cu_main4cuda3std3__45__cpo5crendE - _ZN30_INTERNAL_7537b98a_4_k_cu_main6thrust24THRUST_300001_SM_1000_NS12placeholders2_8E)
_ZN30_INTERNAL_7537b98a_4_k_cu_main6thrust24THRUST_300001_SM_1000_NS12placeholders2_8E:
	.zero		1
	.type		_ZN30_INTERNAL_7537b98a_4_k_cu_main4cuda3std3__45__cpo5crendE,@object
	.size		_ZN30_INTERNAL_7537b98a_4_k_cu_main4cuda3std3__45__cpo5crendE,(_ZN30_INTERNAL_7537b98a_4_k_cu_main4cuda3std6ranges3__45__cpo4prevE - _ZN30_INTERNAL_7537b98a_4_k_cu_main4cuda3std3__45__cpo5crendE)
_ZN30_INTERNAL_7537b98a_4_k_cu_main4cuda3std3__45__cpo5crendE:
	.zero		1
	.type		_ZN30_INTERNAL_7537b98a_4_k_cu_main4cuda3std6ranges3__45__cpo4prevE,@object
	.size		_ZN30_INTERNAL_7537b98a_4_k_cu_main4cuda3std6ranges3__45__cpo4prevE,(_ZN30_INTERNAL_7537b98a_4_k_cu_main4cuda3std6ranges3__45__cpo9iter_moveE - _ZN30_INTERNAL_7537b98a_4_k_cu_main4cuda3std6ranges3__45__cpo4prevE)
_ZN30_INTERNAL_7537b98a_4_k_cu_main4cuda3std6ranges3__45__cpo4prevE:
	.zero		1
	.type		_ZN30_INTERNAL_7537b98a_4_k_cu_main4cuda3std6ranges3__45__cpo9iter_moveE,@object
	.size		_ZN30_INTERNAL_7537b98a_4_k_cu_main4cuda3std6ranges3__45__cpo9iter_moveE,(_ZN30_INTERNAL_7537b98a_4_k_cu_main6thrust24THRUST_300001_SM_1000_NS6system6detail10sequential3seqE - _ZN30_INTERNAL_7537b98a_4_k_cu_main4cuda3std6ranges3__45__cpo9iter_moveE)
_ZN30_INTERNAL_7537b98a_4_k_cu_main4cuda3std6ranges3__45__cpo9iter_moveE:
	.zero		1
	.type		_ZN30_INTERNAL_7537b98a_4_k_cu_main6thrust24THRUST_300001_SM_1000_NS6system6detail10sequential3seqE,@object
	.size		_ZN30_INTERNAL_7537b98a_4_k_cu_main6thrust24THRUST_300001_SM_1000_NS6system6detail10sequential3seqE,(.L_31 - _ZN30_INTERNAL_7537b98a_4_k_cu_main6thrust24THRUST_300001_SM_1000_NS6system6detail10sequential3seqE)
_ZN30_INTERNAL_7537b98a_4_k_cu_main6thrust24THRUST_300001_SM_1000_NS6system6detail10sequential3seqE:
	.zero		1
.L_31:


//--------------------- .nv.shared._ZN3cub18CUB_300001_SM_10006detail6reduce18DeviceReduceKernelINS2_10policy_hubIfyN4cuda3std3__44plusIfEEE10Policy1000EN6thrust24THRUST_300001_SM_1000_NS6detail15normal_iteratorINSD_10device_ptrIfEEEEyS9_f27SquaredDistanceFromConstantEEvT0_PT3_T1_NS0_13GridEvenShareISN_EET2_T4_ --------------------------
	.section	.nv.shared._ZN3cub18CUB_300001_SM_10006detail6reduce18DeviceReduceKernelINS2_10policy_hubIfyN4cuda3std3__44plusIfEEE10Policy1000EN6thrust24THRUST_300001_SM_1000_NS6detail15normal_iteratorINSD_10device_ptrIfEEEEyS9_f27SquaredDistanceFromConstantEEvT0_PT3_T1_NS0_13GridEvenShareISN_EET2_T4_,"aw",@nobits
	.sectionflags	@""
	.align	4
.nv.shared._ZN3cub18CUB_300001_SM_10006detail6reduce18DeviceReduceKernelINS2_10policy_hubIfyN4cuda3std3__44plusIfEEE10Policy1000EN6thrust24THRUST_300001_SM_1000_NS6detail15normal_iteratorINSD_10device_ptrIfEEEEyS9_f27SquaredDistanceFromConstantEEvT0_PT3_T1_NS0_13GridEvenShareISN_EET2_T4_:
	.zero		1068


//--------------------- .nv.shared._ZN3cub18CUB_300001_SM_10006detail6reduce28DeviceReduceSingleTileKernelINS2_10policy_hubIfyN4cuda3std3__44plusIfEEE10Policy1000EN6thrust24THRUST_300001_SM_1000_NS6detail15normal_iteratorINSD_10device_ptrIfEEEEPfyS9_ff27SquaredDistanceFromConstantEEvT0_T1_T2_T3_T4_T6_ --------------------------
	.section	.nv.shared._ZN3cub18CUB_300001_SM_10006detail6reduce28DeviceReduceSingleTileKernelINS2_10policy_hubIfyN4cuda3std3__44plusIfEEE10Policy1000EN6thrust24THRUST_300001_SM_1000_NS6detail15normal_iteratorINSD_10device_ptrIfEEEEPfyS9_ff27SquaredDistanceFromConstantEEvT0_T1_T2_T3_T4_T6_,"aw",@nobits
	.sectionflags	@""
	.align	4
.nv.shared._ZN3cub18CUB_300001_SM_10006detail6reduce28DeviceReduceSingleTileKernelINS2_10policy_hubIfyN4cuda3std3__44plusIfEEE10Policy1000EN6thrust24THRUST_300001_SM_1000_NS6detail15normal_iteratorINSD_10device_ptrIfEEEEPfyS9_ff27SquaredDistanceFromConstantEEvT0_T1_T2_T3_T4_T6_:
	.zero		1068


//--------------------- .nv.shared._ZN3cub18CUB_300001_SM_10006detail6reduce28DeviceReduceSingleTileKernelINS2_10policy_hubIfjN4cuda3std3__44plusIfEEE10Policy1000EPfSC_iS9_ffNS7_10__identityEEEvT0_T1_T2_T3_T4_T6_ --------------------------
	.section	.nv.shared._ZN3cub18CUB_300001_SM_10006detail6reduce28DeviceReduceSingleTileKernelINS2_10policy_hubIfjN4cuda3std3__44plusIfEEE10Policy1000EPfSC_iS9_ffNS7_10__identityEEEvT0_T1_T2_T3_T4_T6_,"aw",@nobits
	.sectionflags	@""
	.align	4
.nv.shared._ZN3cub18CUB_300001_SM_10006detail6reduce28DeviceReduceSingleTileKernelINS2_10policy_hubIfjN4cuda3std3__44plusIfEEE10Policy1000EPfSC_iS9_ffNS7_10__identityEEEvT0_T1_T2_T3_T4_T6_:
	.zero		1108


//--------------------- .nv.shared._ZN3cub18CUB_300001_SM_10006detail6reduce18DeviceReduceKernelINS2_10policy_hubIfjN4cuda3std3__44plusIfEEE10Policy1000EN6thrust24THRUST_300001_SM_1000_NS6detail15normal_iteratorINSD_10device_ptrIfEEEEjS9_f27SquaredDistanceFromConstantEEvT0_PT3_T1_NS0_13GridEvenShareISN_EET2_T4_ --------------------------
	.section	.nv.shared._ZN3cub18CUB_300001_SM_10006detail6reduce18DeviceReduceKernelINS2_10policy_hubIfjN4cuda3std3__44plusIfEEE10Policy1000EN6thrust24THRUST_300001_SM_1000_NS6detail15normal_iteratorINSD_10device_ptrIfEEEEjS9_f27SquaredDistanceFromConstantEEvT0_PT3_T1_NS0_13GridEvenShareISN_EET2_T4_,"aw",@nobits
	.sectionflags	@""
	.align	4
.nv.shared._ZN3cub18CUB_300001_SM_10006detail6reduce18DeviceReduceKernelINS2_10policy_hubIfjN4cuda3std3__44plusIfEEE10Policy1000EN6thrust24THRUST_300001_SM_1000_NS6detail15normal_iteratorINSD_10device_ptrIfEEEEjS9_f27SquaredDistanceFromConstantEEvT0_PT3_T1_NS0_13GridEvenShareISN_EET2_T4_:
	.zero		1108


//--------------------- .nv.shared._ZN3cub18CUB_300001_SM_10006detail6reduce28DeviceReduceSingleTileKernelINS2_10policy_hubIfjN4cuda3std3__44plusIfEEE10Policy1000EN6thrust24THRUST_300001_SM_1000_NS6detail15normal_iteratorINSD_10device_ptrIfEEEEPfjS9_ff27SquaredDistanceFromConstantEEvT0_T1_T2_T3_T4_T6_ --------------------------
	.section	.nv.shared._ZN3cub18CUB_300001_SM_10006detail6reduce28DeviceReduceSingleTileKernelINS2_10policy_hubIfjN4cuda3std3__44plusIfEEE10Policy1000EN6thrust24THRUST_300001_SM_1000_NS6detail15normal_iteratorINSD_10device_ptrIfEEEEPfjS9_ff27SquaredDistanceFromConstantEEvT0_T1_T2_T3_T4_T6_,"aw",@nobits
	.sectionflags	@""
	.align	4
.nv.shared._ZN3cub18CUB_300001_SM_10006detail6reduce28DeviceReduceSingleTileKernelINS2_10policy_hubIfjN4cuda3std3__44plusIfEEE10Policy1000EN6thrust24THRUST_300001_SM_1000_NS6detail15normal_iteratorINSD_10device_ptrIfEEEEPfjS9_ff27SquaredDistanceFromConstantEEvT0_T1_T2_T3_T4_T6_:
	.zero		1108


//--------------------- .nv.constant0._ZN3cub18CUB_300001_SM_10006detail6reduce28DeviceReduceSingleTileKernelINS2_10policy_hubIfyN4cuda3std3__44plusIfEEE10Policy1000EPfSC_iS9_ffNS7_10__identityEEEvT0_T1_T2_T3_T4_T6_ --------------------------
	.section	.nv.constant0._ZN3cub18CUB_300001_SM_10006detail6reduce28DeviceReduceSingleTileKernelINS2_10policy_hubIfyN4cuda3std3__44plusIfEEE10Policy1000EPfSC_iS9_ffNS7_10__identityEEEvT0_T1_T2_T3_T4_T6_,"a",@progbits
	.sectionflags	@""
	.align	4
.nv.constant0._ZN3cub18CUB_300001_SM_10006detail6reduce28DeviceReduceSingleTileKernelINS2_10policy_hubIfyN4cuda3std3__44plusIfEEE10Policy1000EPfSC_iS9_ffNS7_10__identityEEEvT0_T1_T2_T3_T4_T6_:
	.zero		925


//--------------------- .nv.constant0._ZN3cub18CUB_300001_SM_10006detail6reduce18DeviceReduceKernelINS2_10policy_hubIfyN4cuda3std3__44plusIfEEE10Policy1000EN6thrust24THRUST_300001_SM_1000_NS6detail15normal_iteratorINSD_10device_ptrIfEEEEyS9_f27SquaredDistanceFromConstantEEvT0_PT3_T1_NS0_13GridEvenShareISN_EET2_T4_ --------------------------
	.section	.nv.constant0._ZN3cub18CUB_300001_SM_10006detail6reduce18DeviceReduceKernelINS2_10policy_hubIfyN4cuda3std3__44plusIfEEE10Policy1000EN6thrust24THRUST_300001_SM_1000_NS6detail15normal_iteratorINSD_10device_ptrIfEEEEyS9_f27SquaredDistanceFromConstantEEvT0_PT3_T1_NS0_13GridEvenShareISN_EET2_T4_,"a",@progbits
	.sectionflags	@""
	.align	4
.nv.constant0._ZN3cub18CUB_300001_SM_10006detail6reduce18DeviceReduceKernelINS2_10policy_hubIfyN4cuda3std3__44plusIfEEE10Policy1000EN6thrust24THRUST_300001_SM_1000_NS6detail15normal_iteratorINSD_10device_ptrIfEEEEyS9_f27SquaredDistanceFromConstantEEvT0_PT3_T1_NS0_13GridEvenShareISN_EET2_T4_:
	.zero		1000


//--------------------- .nv.constant0._ZN3cub18CUB_300001_SM_10006detail6reduce28DeviceReduceSingleTileKernelINS2_10policy_hubIfyN4cuda3std3__44plusIfEEE10Policy1000EN6thrust24THRUST_300001_SM_1000_NS6detail15normal_iteratorINSD_10device_ptrIfEEEEPfyS9_ff27SquaredDistanceFromConstantEEvT0_T1_T2_T3_T4_T6_ --------------------------
	.section	.nv.constant0._ZN3cub18CUB_300001_SM_10006detail6reduce28DeviceReduceSingleTileKernelINS2_10policy_hubIfyN4cuda3std3__44plusIfEEE10Policy1000EN6thrust24THRUST_300001_SM_1000_NS6detail15normal_iteratorINSD_10device_ptrIfEEEEPfyS9_ff27SquaredDistanceFromConstantEEvT0_T1_T2_T3_T4_T6_,"a",@progbits
	.sectionflags	@""
	.align	4
.nv.constant0._ZN3cub18CUB_300001_SM_10006detail6reduce28DeviceReduceSingleTileKernelINS2_10policy_hubIfyN4cuda3std3__44plusIfEEE10Policy1000EN6thrust24THRUST_300001_SM_1000_NS6detail15normal_iteratorINSD_10device_ptrIfEEEEPfyS9_ff27SquaredDistanceFromConstantEEvT0_T1_T2_T3_T4_T6_:
	.zero		932


//--------------------- .nv.constant0._ZN3cub18CUB_300001_SM_10006detail6reduce28DeviceReduceSingleTileKernelINS2_10policy_hubIfjN4cuda3std3__44plusIfEEE10Policy1000EPfSC_iS9_ffNS7_10__identityEEEvT0_T1_T2_T3_T4_T6_ --------------------------
	.section	.nv.constant0._ZN3cub18CUB_300001_SM_10006detail6reduce28DeviceReduceSingleTileKernelINS2_10policy_hubIfjN4cuda3std3__44plusIfEEE10Policy1000EPfSC_iS9_ffNS7_10__identityEEEvT0_T1_T2_T3_T4_T6_,"a",@progbits
	.sectionflags	@""
	.align	4
.nv.constant0._ZN3cub18CUB_300001_SM_10006detail6reduce28DeviceReduceSingleTileKernelINS2_10policy_hubIfjN4cuda3std3__44plusIfEEE10Policy1000EPfSC_iS9_ffNS7_10__identityEEEvT0_T1_T2_T3_T4_T6_:
	.zero		925


//--------------------- .nv.constant0._ZN3cub18CUB_300001_SM_10006detail6reduce18DeviceReduceKernelINS2_10policy_hubIfjN4cuda3std3__44plusIfEEE10Policy1000EN6thrust24THRUST_300001_SM_1000_NS6detail15normal_iteratorINSD_10device_ptrIfEEEEjS9_f27SquaredDistanceFromConstantEEvT0_PT3_T1_NS0_13GridEvenShareISN_EET2_T4_ --------------------------
	.section	.nv.constant0._ZN3cub18CUB_300001_SM_10006detail6reduce18DeviceReduceKernelINS2_10policy_hubIfjN4cuda3std3__44plusIfEEE10Policy1000EN6thrust24THRUST_300001_SM_1000_NS6detail15normal_iteratorINSD_10device_ptrIfEEEEjS9_f27SquaredDistanceFromConstantEEvT0_PT3_T1_NS0_13GridEvenShareISN_EET2_T4_,"a",@progbits
	.sectionflags	@""
	.align	4
.nv.constant0._ZN3cub18CUB_300001_SM_10006detail6reduce18DeviceReduceKernelINS2_10policy_hubIfjN4cuda3std3__44plusIfEEE10Policy1000EN6thrust24THRUST_300001_SM_1000_NS6detail15normal_iteratorINSD_10device_ptrIfEEEEjS9_f27SquaredDistanceFromConstantEEvT0_PT3_T1_NS0_13GridEvenShareISN_EET2_T4_:
	.zero		964


//--------------------- .nv.constant0._ZN3cub18CUB_300001_SM_10006detail6reduce28DeviceReduceSingleTileKernelINS2_10policy_hubIfjN4cuda3std3__44plusIfEEE10Policy1000EN6thrust24THRUST_300001_SM_1000_NS6detail15normal_iteratorINSD_10device_ptrIfEEEEPfjS9_ff27SquaredDistanceFromConstantEEvT0_T1_T2_T3_T4_T6_ --------------------------
	.section	.nv.constant0._ZN3cub18CUB_300001_SM_10006detail6reduce28DeviceReduceSingleTileKernelINS2_10policy_hubIfjN4cuda3std3__44plusIfEEE10Policy1000EN6thrust24THRUST_300001_SM_1000_NS6detail15normal_iteratorINSD_10device_ptrIfEEEEPfjS9_ff27SquaredDistanceFromConstantEEvT0_T1_T2_T3_T4_T6_,"a",@progbits
	.sectionflags	@""
	.align	4
.nv.constant0._ZN3cub18CUB_300001_SM_10006detail6reduce28DeviceReduceSingleTileKernelINS2_10policy_hubIfjN4cuda3std3__44plusIfEEE10Policy1000EN6thrust24THRUST_300001_SM_1000_NS6detail15normal_iteratorINSD_10device_ptrIfEEEEPfjS9_ff27SquaredDistanceFromConstantEEvT0_T1_T2_T3_T4_T6_:
	.zero		928


//--------------------- .nv.constant0._ZN3cub18CUB_300001_SM_10006detail8for_each13static_kernelINS2_12policy_hub_t12policy_500_tElN6thrust24THRUST_300001_SM_1000_NS8cuda_cub6__fill7functorINS7_6detail15normal_iteratorINS7_10device_ptrIfEEEEfEEEEvT0_T1_ --------------------------
	.section	.nv.constant0._ZN3cub18CUB_300001_SM_10006detail8for_each13static_kernelINS2_12policy_hub_t12policy_500_tElN6thrust24THRUST_300001_SM_1000_NS8cuda_cub6__fill7functorINS7_6detail15normal_iteratorINS7_10device_ptrIfEEEEfEEEEvT0_T1_,"a",@progbits
	.sectionflags	@""
	.align	4
.nv.constant0._ZN3cub18CUB_300001_SM_10006detail8for_each13static_kernelINS2_12policy_hub_t12policy_500_tElN6thrust24THRUST_300001_SM_1000_NS8cuda_cub6__fill7functorINS7_6detail15normal_iteratorINS7_10device_ptrIfEEEEfEEEEvT0_T1_:
	.zero		920


//--------------------- .nv.constant0._ZN3cub18CUB_300001_SM_10006detail8for_each13static_kernelINS2_12policy_hub_t12policy_500_tEmN6thrust24THRUST_300001_SM_1000_NS8cuda_cub20__uninitialized_fill7functorINS7_10device_ptrIfEEfEEEEvT0_T1_ --------------------------
	.section	.nv.constant0._ZN3cub18CUB_300001_SM_10006detail8for_each13static_kernelINS2_12policy_hub_t12policy_500_tEmN6thrust24THRUST_300001_SM_1000_NS8cuda_cub20__uninitialized_fill7functorINS7_10device_ptrIfEEfEEEEvT0_T1_,"a",@progbits
	.sectionflags	@""
	.align	4
.nv.constant0._ZN3cub18CUB_300001_SM_10006detail8for_each13static_kernelINS2_12policy_hub_t12policy_500_tEmN6thrust24THRUST_300001_SM_1000_NS8cuda_cub20__uninitialized_fill7functorINS7_10device_ptrIfEEfEEEEvT0_T1_:
	.zero		920


//--------------------- .nv.constant0._ZN3cub18CUB_300001_SM_10006detail8for_each13static_kernelINS2_12policy_hub_t12policy_500_tEmN6thrust24THRUST_300001_SM_1000_NS8cuda_cub6__fill7functorINS7_6detail15normal_iteratorINS7_10device_ptrIfEEEEfEEEEvT0_T1_ --------------------------
	.section	.nv.constant0._ZN3cub18CUB_300001_SM_10006detail8for_each13static_kernelINS2_12policy_hub_t12policy_500_tEmN6thrust24THRUST_300001_SM_1000_NS8cuda_cub6__fill7functorINS7_6detail15normal_iteratorINS7_10device_ptrIfEEEEfEEEEvT0_T1_,"a",@progbits
	.sectionflags	@""
	.align	4
.nv.constant0._ZN3cub18CUB_300001_SM_10006detail8for_each13static_kernelINS2_12policy_hub_t12policy_500_tEmN6thrust24THRUST_300001_SM_1000_NS8cuda_cub6__fill7functorINS7_6detail15normal_iteratorINS7_10device_ptrIfEEEEfEEEEvT0_T1_:
	.zero		920


//--------------------- .nv.constant0._ZN3cub18CUB_300001_SM_10006detail11EmptyKernelIvEEvv --------------------------
	.section	.nv.constant0._ZN3cub18CUB_300001_SM_10006detail11EmptyKernelIvEEvv,"a",@progbits
	.sectionflags	@""
	.align	4
.nv.constant0._ZN3cub18CUB_300001_SM_10006detail11EmptyKernelIvEEvv:
	.zero		896


//--------------------- SYMBOLS --------------------------

	.type		.nv.reservedSmem.offset0,@object
	.size		.nv.reservedSmem.offset0,0x4
	.type		.nv.reservedSmem.cap,@object
	.size		.nv.reservedSmem.cap,0x4
